	.target	sm_90a

	.elftype	@"ET_EXEC"


//--------------------- .note.nv.tkinfo           --------------------------
	.section	.note.nv.tkinfo,"",@"SHT_NOTE"
	.sectionflags	@"SHF_NOTE_NV_TKINFO"
	.tkinfo
        /*0018*/ 	.word	0x00000002
        /*0030*/ 	.string	""
        /*0030*/ 	.string	"ptxas"
        /*0030*/ 	.string	"Cuda compilation tools, release 13.0, V13.0.88"
        /*0030*/ 	.string	"Build cuda_13.0.r13.0/compiler.36424714_0"
        /*0030*/ 	.string	"-v  -suppress-debug-info  -lineinfo  -arch sm_90a "



//--------------------- .note.nv.cuinfo           --------------------------
	.section	.note.nv.cuinfo,"",@"SHT_NOTE"
	.sectionflags	@"SHF_NOTE_NV_CUINFO"
        /*0018*/ 	.short	0x0002
        /*001a*/ 	.short	0x005a
        /*001c*/ 	.short	0x0082
	.zero		2


//--------------------- .nv.info                  --------------------------
	.section	.nv.info,"",@"SHT_CUDA_INFO"
	.align	4


	//----- nvinfo : EIATTR_REGCOUNT
	.align		4
        /*0000*/ 	.byte	0x04, 0x2f
        /*0002*/ 	.short	(.L_1 - .L_0)
	.align		4
.L_0:
        /*0004*/ 	.word	index@(matmul_kernel)
        /*0008*/ 	.word	0x000000ff


	//----- nvinfo : EIATTR_FRAME_SIZE
	.align		4
.L_1:
        /*000c*/ 	.byte	0x04, 0x11
        /*000e*/ 	.short	(.L_3 - .L_2)
	.align		4
.L_2:
        /*0010*/ 	.word	index@(matmul_kernel)
        /*0014*/ 	.word	0x00000cc0


	//----- nvinfo : EIATTR_MIN_STACK_SIZE
	.align		4
.L_3:
        /*0018*/ 	.byte	0x04, 0x12
        /*001a*/ 	.short	(.L_5 - .L_4)
	.align		4
.L_4:
        /*001c*/ 	.word	index@(matmul_kernel)
        /*0020*/ 	.word	0x00000cc0
.L_5:


//--------------------- .nv.compat                --------------------------
	.section	.nv.compat,"",@"SHT_CUDA_COMPAT_INFO"
	.align	4
        /*0000*/ 	.byte	0x02, 0x09, 0x01, 0x00, 0x02, 0x02, 0x04, 0x00, 0x02, 0x05, 0x05, 0x00, 0x03, 0x07, 0x01, 0x01
        /*0010*/ 	.byte	0x02, 0x03, 0x00, 0x00, 0x02, 0x06, 0x01, 0x00, 0x04, 0x0b, 0x08, 0x00, 0x00, 0x00, 0x00, 0x00
        /*0020*/ 	.byte	0x00, 0x00, 0x00, 0x00


//--------------------- .nv.info.matmul_kernel    --------------------------
	.section	.nv.info.matmul_kernel,"",@"SHT_CUDA_INFO"
	.sectionflags	@""
	.align	4


	//----- nvinfo : EIATTR_CUDA_API_VERSION
	.align		4
        /*0000*/ 	.byte	0x04, 0x37
        /*0002*/ 	.short	(.L_7 - .L_6)
.L_6:
        /*0004*/ 	.word	0x00000082


	//----- nvinfo : EIATTR_KPARAM_INFO
	.align		4
.L_7:
        /*0008*/ 	.byte	0x04, 0x17
        /*000a*/ 	.short	(.L_9 - .L_8)
.L_8:
        /*000c*/ 	.word	0x00000000
        /*0010*/ 	.short	0x000d
        /*0012*/ 	.short	0x0048
        /*0014*/ 	.byte	0x00, 0xf4, 0x21, 0x00


	//----- nvinfo : EIATTR_KPARAM_INFO
	.align		4
.L_9:
        /*0018*/ 	.byte	0x04, 0x17
        /*001a*/ 	.short	(.L_11 - .L_10)
.L_10:
        /*001c*/ 	.word	0x00000000
        /*0020*/ 	.short	0x000c
        /*0022*/ 	.short	0x0040
        /*0024*/ 	.byte	0x00, 0xf4, 0x21, 0x00


	//----- nvinfo : EIATTR_KPARAM_INFO
	.align		4
.L_11:
        /*0028*/ 	.byte	0x04, 0x17
        /*002a*/ 	.short	(.L_13 - .L_12)
.L_12:
        /*002c*/ 	.word	0x00000000
        /*0030*/ 	.short	0x000b
        /*0032*/ 	.short	0x0038
        /*0034*/ 	.byte	0x00, 0xf0, 0x11, 0x00


	//----- nvinfo : EIATTR_KPARAM_INFO
	.align		4
.L_13:
        /*0038*/ 	.byte	0x04, 0x17
        /*003a*/ 	.short	(.L_15 - .L_14)
.L_14:
        /*003c*/ 	.word	0x00000000
        /*0040*/ 	.short	0x000a
        /*0042*/ 	.short	0x0034
        /*0044*/ 	.byte	0x00, 0xf0, 0x11, 0x00


	//----- nvinfo : EIATTR_KPARAM_INFO
	.align		4
.L_15:
        /*0048*/ 	.byte	0x04, 0x17
        /*004a*/ 	.short	(.L_17 - .L_16)
.L_16:
        /*004c*/ 	.word	0x00000000
        /*0050*/ 	.short	0x0009
        /*0052*/ 	.short	0x0030
        /*0054*/ 	.byte	0x00, 0xf0, 0x11, 0x00


	//----- nvinfo : EIATTR_KPARAM_INFO
	.align		4
.L_17:
        /*0058*/ 	.byte	0x04, 0x17
        /*005a*/ 	.short	(.L_19 - .L_18)
.L_18:
        /*005c*/ 	.word	0x00000000
        /*0060*/ 	.short	0x0008
        /*0062*/ 	.short	0x002c
        /*0064*/ 	.byte	0x00, 0xf0, 0x11, 0x00


	//----- nvinfo : EIATTR_KPARAM_INFO
	.align		4
.L_19:
        /*0068*/ 	.byte	0x04, 0x17
        /*006a*/ 	.short	(.L_21 - .L_20)
.L_20:
        /*006c*/ 	.word	0x00000000
        /*0070*/ 	.short	0x0007
        /*0072*/ 	.short	0x0028
        /*0074*/ 	.byte	0x00, 0xf0, 0x11, 0x00


	//----- nvinfo : EIATTR_KPARAM_INFO
	.align		4
.L_21:
        /*0078*/ 	.byte	0x04, 0x17
        /*007a*/ 	.short	(.L_23 - .L_22)
.L_22:
        /*007c*/ 	.word	0x00000000
        /*0080*/ 	.short	0x0006
        /*0082*/ 	.short	0x0024
        /*0084*/ 	.byte	0x00, 0xf0, 0x11, 0x00


	//----- nvinfo : EIATTR_KPARAM_INFO
	.align		4
.L_23:
        /*0088*/ 	.byte	0x04, 0x17
        /*008a*/ 	.short	(.L_25 - .L_24)
.L_24:
        /*008c*/ 	.word	0x00000000
        /*0090*/ 	.short	0x0005
        /*0092*/ 	.short	0x0020
        /*0094*/ 	.byte	0x00, 0xf0, 0x11, 0x00


	//----- nvinfo : EIATTR_KPARAM_INFO
	.align		4
.L_25:
        /*0098*/ 	.byte	0x04, 0x17
        /*009a*/ 	.short	(.L_27 - .L_26)
.L_26:
        /*009c*/ 	.word	0x00000000
        /*00a0*/ 	.short	0x0004
        /*00a2*/ 	.short	0x001c
        /*00a4*/ 	.byte	0x00, 0xf0, 0x11, 0x00


	//----- nvinfo : EIATTR_KPARAM_INFO
	.align		4
.L_27:
        /*00a8*/ 	.byte	0x04, 0x17
        /*00aa*/ 	.short	(.L_29 - .L_28)
.L_28:
        /*00ac*/ 	.word	0x00000000
        /*00b0*/ 	.short	0x0003
        /*00b2*/ 	.short	0x0018
        /*00b4*/ 	.byte	0x00, 0xf0, 0x11, 0x00


	//----- nvinfo : EIATTR_KPARAM_INFO
	.align		4
.L_29:
        /*00b8*/ 	.byte	0x04, 0x17
        /*00ba*/ 	.short	(.L_31 - .L_30)
.L_30:
        /*00bc*/ 	.word	0x00000000
        /*00c0*/ 	.short	0x0002
        /*00c2*/ 	.short	0x0010
        /*00c4*/ 	.byte	0x00, 0xf4, 0x21, 0x00


	//----- nvinfo : EIATTR_KPARAM_INFO
	.align		4
.L_31:
        /*00c8*/ 	.byte	0x04, 0x17
        /*00ca*/ 	.short	(.L_33 - .L_32)
.L_32:
        /*00cc*/ 	.word	0x00000000
        /*00d0*/ 	.short	0x0001
        /*00d2*/ 	.short	0x0008
        /*00d4*/ 	.byte	0x00, 0xf4, 0x21, 0x00


	//----- nvinfo : EIATTR_KPARAM_INFO
	.align		4
.L_33:
        /*00d8*/ 	.byte	0x04, 0x17
        /*00da*/ 	.short	(.L_35 - .L_34)
.L_34:
        /*00dc*/ 	.word	0x00000000
        /*00e0*/ 	.short	0x0000
        /*00e2*/ 	.short	0x0000
        /*00e4*/ 	.byte	0x00, 0xf4, 0x21, 0x00


	//----- nvinfo : EIATTR_EXPLICIT_CLUSTER
	.align		4
.L_35:
        /*00e8*/ 	.byte	0x01, 0x3e
	.zero		2


	//----- nvinfo : EIATTR_CTA_PER_CLUSTER
	.align		4
        /*00ec*/ 	.byte	0x04, 0x3d
        /*00ee*/ 	.short	(.L_37 - .L_36)
.L_36:
        /*00f0*/ 	.word	0x00000004
        /*00f4*/ 	.word	0x00000001
        /*00f8*/ 	.word	0x00000001


	//----- nvinfo : EIATTR_SPARSE_MMA_MASK
	.align		4
.L_37:
        /*00fc*/ 	.byte	0x03, 0x50
        /*00fe*/ 	.short	0x0000


	//----- nvinfo : EIATTR_MAXREG_COUNT
	.align		4
        /*0100*/ 	.byte	0x03, 0x1b
        /*0102*/ 	.short	0x00ff


	//----- nvinfo : EIATTR_NUM_BARRIERS
	.align		4
        /*0104*/ 	.byte	0x02, 0x4c
        /*0106*/ 	.byte	0x01
	.zero		1


	//----- nvinfo : EIATTR_ANNOTATIONS
	.align		4
        /*0108*/ 	.byte	0x04, 0x55
        /*010a*/ 	.short	(.L_39 - .L_38)


	//   ....[0]....
.L_38:
        /*010c*/ 	.word	0x00000001
        /*0110*/ 	.byte	0x60, 0x00, 0x00, 0x00, 0x01, 0x00, 0x00, 0x00, 0xb0, 0x00, 0x00, 0x00, 0x01, 0x00, 0x00, 0x00
        /* <DEDUP_REMOVED lines=1251> */
        /*4f50*/ 	.byte	0xb0, 0x70, 0x02, 0x00


	//----- nvinfo : EIATTR_MERCURY_ISA_VERSION
	.align		4
.L_39:
        /*4f54*/ 	.byte	0x03, 0x5f
        /*4f56*/ 	.short	0x0101


	//----- nvinfo : EIATTR_EXIT_INSTR_OFFSETS
	.align		4
        /*4f58*/ 	.byte	0x04, 0x1c
        /*4f5a*/ 	.short	(.L_41 - .L_40)


	//   ....[0]....
.L_40:
        /*4f5c*/ 	.word	0x00027360


	//   ....[1]....
        /*4f60*/ 	.word	0x00027380


	//----- nvinfo : EIATTR_REQNTID
	.align		4
.L_41:
        /*4f64*/ 	.byte	0x04, 0x10
        /*4f66*/ 	.short	(.L_43 - .L_42)
.L_42:
        /*4f68*/ 	.word	0x00000080
        /*4f6c*/ 	.word	0x00000001
        /*4f70*/ 	.word	0x00000001


	//----- nvinfo : EIATTR_CBANK_PARAM_SIZE
	.align		4
.L_43:
        /*4f74*/ 	.byte	0x03, 0x19
        /*4f76*/ 	.short	0x0050


	//----- nvinfo : EIATTR_PARAM_CBANK
	.align		4
        /*4f78*/ 	.byte	0x04, 0x0a
        /*4f7a*/ 	.short	(.L_45 - .L_44)
	.align		4
.L_44:
        /*4f7c*/ 	.word	index@(.nv.constant0.matmul_kernel)
        /*4f80*/ 	.short	0x0210
        /*4f82*/ 	.short	0x0050


	//----- nvinfo : EIATTR_SW_WAR
	.align		4
.L_45:
        /*4f84*/ 	.byte	0x04, 0x36
        /*4f86*/ 	.short	(.L_47 - .L_46)
.L_46:
        /*4f88*/ 	.word	0x00000008
.L_47:


//--------------------- .nv.callgraph             --------------------------
	.section	.nv.callgraph,"",@"SHT_CUDA_CALLGRAPH"
	.align	4
	.sectionentsize	8
	.align		4
        /*0000*/ 	.word	0x00000000
	.align		4
        /*0004*/ 	.word	0xffffffff
	.align		4
        /*0008*/ 	.word	0x00000000
	.align		4
        /*000c*/ 	.word	0xfffffffe
	.align		4
        /*0010*/ 	.word	0x00000000
	.align		4
        /*0014*/ 	.word	0xfffffffd
	.align		4
        /*0018*/ 	.word	0x00000000
	.align		4
        /*001c*/ 	.word	0xfffffffc


//--------------------- .text.matmul_kernel       --------------------------
	.section	.text.matmul_kernel,"ax",@progbits
	.align	128
        .global         matmul_kernel
        .type           matmul_kernel,@function
        .size           matmul_kernel,(.L_x_3 - matmul_kernel)
        .other          matmul_kernel,@"STO_CUDA_ENTRY STV_DEFAULT"
matmul_kernel:
.text.matmul_kernel:
[----:B------:R-:W1:Y:S08]  /*0000*/  LDC R1, c[0x0][0x28] ;  /* 0x00000a00ff017b82 */ /* 0x000e700000000800 */
[----:B------:R-:W2:Y:S01]  /*0010*/  LDC.64 R2, c[0x0][0x228] ;  /* 0x00008a00ff027b82 */ /* 0x000ea20000000a00 */
[----:B-1----:R-:W-:-:S07]  /*0020*/  VIADD R1, R1, 0xfffff340 ;  /* 0xfffff34001017836 */ /* 0x002fce0000000000 */
[----:B------:R-:W1:Y:S08]  /*0030*/  S2UR UR4, SR_CTAID.X ;  /* 0x00000000000479c3 */ /* 0x000e700000002500 */
[----:B------:R-:W3:Y:S01]  /*0040*/  S2UR UR6, SR_CgaCtaId ;  /* 0x00000000000679c3 */ /* 0x000ee20000008800 */
[----:B--2---:R-:W-:Y:S01]  /*0050*/  IMAD.MOV.U32 R154, RZ, RZ, R3 ;  /* 0x000000ffff9a7224 */ /* 0x004fe200078e0003 */
[----:B------:R2:W-:Y:S01]  /*0060*/  STL.64 [R1+0x650], R2 ;  /* 0x0006500201007387 */ /* 0x0005e20000100a00 */
[----:B------:R-:W-:-:S05]  /*0070*/  IMAD.MOV.U32 R152, RZ, RZ, R2 ;  /* 0x000000ffff987224 */ /* 0x000fca00078e0002 */
[----:B------:R-:W4:Y:S01]  /*0080*/  LDC.64 R184, c[0x0][0x238] ;  /* 0x00008e00ffb87b82 */ /* 0x000f220000000a00 */
[----:B------:R-:W-:Y:S01]  /*0090*/  VIADD R0, R154, 0x7f ;  /* 0x0000007f9a007836 */ /* 0x000fe20000000000 */
[----:B------:R-:W-:Y:S01]  /*00a0*/  IABS R8, R154 ;  /* 0x0000009a00087213 */ /* 0x000fe20000000000 */
[----:B------:R-:W-:Y:S01]  /*00b0*/  STL [R1+0xc98], R152 ;  /* 0x000c989801007387 */ /* 0x000fe20000100800 */
[----:B-1----:R-:W-:Y:S01]  /*00c0*/  I2FP.F32.U32 R5, UR4 ;  /* 0x0000000400057c45 */ /* 0x002fe20008201000 */
[----:B------:R-:W-:Y:S01]  /*00d0*/  ULDC UR4, c[0x0][0x150] ;  /* 0x0000540000047ab9 */ /* 0x000fe20000000800 */
[----:B--2---:R-:W-:-:S03]  /*00e0*/  SHF.R.S32.HI R3, RZ, 0x1f, R0 ;  /* 0x0000001fff037819 */ /* 0x004fc60000011400 */
[----:B------:R-:W-:Y:S01]  /*00f0*/  FMUL R5, R5, UR4 ;  /* 0x0000000405057c20 */ /* 0x000fe20008400000 */
[----:B---3--:R-:W-:Y:S01]  /*0100*/  USHF.L.U32 UR5, UR6, 0x7, URZ ;  /* 0x0000000706057899 */ /* 0x008fe2000800063f */
[----:B------:R-:W-:-:S04]  /*0110*/  LEA.HI R3, R3, R0, RZ, 0x7 ;  /* 0x0000000003037211 */ /* 0x000fc800078f38ff */
[----:B------:R-:W1:Y:S01]  /*0120*/  F2I.U32.TRUNC.NTZ R5, R5 ;  /* 0x0000000500057305 */ /* 0x000e62000020f000 */
[----:B------:R-:W-:-:S05]  /*0130*/  SHF.R.S32.HI R3, RZ, 0x7, R3 ;  /* 0x00000007ff037819 */ /* 0x000fca0000011403 */
[----:B------:R-:W-:-:S05]  /*0140*/  IMAD.SHL.U32 R4, R3, 0x8, RZ ;  /* 0x0000000803047824 */ /* 0x000fca00078e00ff */
[----:B------:R-:W-:-:S04]  /*0150*/  IABS R7, R4 ;  /* 0x0000000400077213 */ /* 0x000fc80000000000 */
[----:B------:R-:W2:Y:S01]  /*0160*/  I2F.RP R0, R7 ;  /* 0x0000000700007306 */ /* 0x000ea20000209400 */
[----:B-1----:R-:W-:-:S07]  /*0170*/  IABS R11, R5 ;  /* 0x00000005000b7213 */ /* 0x002fce0000000000 */
[----:B--2---:R-:W1:Y:S02]  /*0180*/  MUFU.RCP R0, R0 ;  /* 0x0000000000007308 */ /* 0x004e640000001000 */
[----:B-1----:R-:W-:Y:S01]  /*0190*/  VIADD R2, R0, 0xffffffe ;  /* 0x0ffffffe00027836 */ /* 0x002fe20000000000 */
[----:B------:R-:W-:-:S05]  /*01a0*/  IABS R0, R4 ;  /* 0x0000000400007213 */ /* 0x000fca0000000000 */
[----:B------:R1:W2:Y:S01]  /*01b0*/  F2I.FTZ.U32.TRUNC.NTZ R3, R2 ;  /* 0x0000000200037305 */ /* 0x0002a2000021f000 */
[----:B------:R-:W-:Y:S02]  /*01c0*/  IMAD.MOV R0, RZ, RZ, -R0 ;  /* 0x000000ffff007224 */ /* 0x000fe400078e0a00 */
[----:B-1----:R-:W-:Y:S02]  /*01d0*/  IMAD.MOV.U32 R2, RZ, RZ, RZ ;  /* 0x000000ffff027224 */ /* 0x002fe400078e00ff */
[----:B--2---:R-:W-:-:S04]  /*01e0*/  IMAD.MOV R6, RZ, RZ, -R3 ;  /* 0x000000ffff067224 */ /* 0x004fc800078e0a03 */
[----:B------:R-:W-:-:S04]  /*01f0*/  IMAD R9, R6, R7, RZ ;  /* 0x0000000706097224 */ /* 0x000fc800078e02ff */
[----:B------:R-:W-:-:S06]  /*0200*/  IMAD.HI.U32 R2, R3, R9, R2 ;  /* 0x0000000903027227 */ /* 0x000fcc00078e0002 */
[----:B------:R-:W-:-:S04]  /*0210*/  IMAD.HI.U32 R2, R2, R11, RZ ;  /* 0x0000000b02027227 */ /* 0x000fc800078e00ff */
[----:B------:R-:W-:-:S05]  /*0220*/  IMAD R0, R2, R0, R11 ;  /* 0x0000000002007224 */ /* 0x000fca00078e020b */
[----:B------:R-:W-:-:S13]  /*0230*/  ISETP.GT.U32.AND P1, PT, R7, R0, PT ;  /* 0x000000000700720c */ /* 0x000fda0003f24070 */
[----:B------:R-:W-:Y:S02]  /*0240*/  @!P1 IMAD.IADD R0, R0, 0x1, -R7 ;  /* 0x0000000100009824 */ /* 0x000fe400078e0a07 */
[----:B------:R-:W-:Y:S01]  /*0250*/  @!P1 VIADD R2, R2, 0x1 ;  /* 0x0000000102029836 */ /* 0x000fe20000000000 */
[----:B------:R-:W-:Y:S02]  /*0260*/  ISETP.NE.AND P1, PT, R4, RZ, PT ;  /* 0x000000ff0400720c */ /* 0x000fe40003f25270 */
[----:B------:R-:W-:Y:S02]  /*0270*/  ISETP.GE.U32.AND P0, PT, R0, R7, PT ;  /* 0x000000070000720c */ /* 0x000fe40003f06070 */
[----:B------:R-:W-:-:S04]  /*0280*/  LOP3.LUT R0, R5, R4, RZ, 0x3c, !PT ;  /* 0x0000000405007212 */ /* 0x000fc800078e3cff */
[----:B------:R-:W-:Y:S02]  /*0290*/  ISETP.GE.AND P2, PT, R0, RZ, PT ;  /* 0x000000ff0000720c */ /* 0x000fe40003f46270 */
[----:B------:R-:W-:-:S04]  /*02a0*/  IADD3 R0, R152, 0x1ff, RZ ;  /* 0x000001ff98007810 */ /* 0x000fc80007ffe0ff */
[----:B------:R-:W-:Y:S01]  /*02b0*/  SHF.R.S32.HI R3, RZ, 0x1f, R0 ;  /* 0x0000001fff037819 */ /* 0x000fe20000011400 */
[----:B------:R-:W-:-:S03]  /*02c0*/  @P0 VIADD R2, R2, 0x1 ;  /* 0x0000000102020836 */ /* 0x000fc60000000000 */
[----:B------:R-:W-:-:S03]  /*02d0*/  LEA.HI R3, R3, R0, RZ, 0x9 ;  /* 0x0000000003037211 */ /* 0x000fc600078f48ff */
[----:B------:R-:W-:Y:S01]  /*02e0*/  @!P2 IMAD.MOV R2, RZ, RZ, -R2 ;  /* 0x000000ffff02a224 */ /* 0x000fe200078e0a02 */
[----:B------:R-:W-:-:S05]  /*02f0*/  @!P1 LOP3.LUT R2, RZ, R4, RZ, 0x33, !PT ;  /* 0x00000004ff029212 */ /* 0x000fca00078e33ff */
[----:B------:R-:W-:Y:S02]  /*0300*/  IMAD.SHL.U32 R11, R2, 0x8, RZ ;  /* 0x00000008020b7824 */ /* 0x000fe400078e00ff */
[----:B------:R-:W-:-:S03]  /*0310*/  IMAD.MOV R2, RZ, RZ, -R2 ;  /* 0x000000ffff027224 */ /* 0x000fc600078e0a02 */
[----:B------:R-:W-:Y:S01]  /*0320*/  LEA.HI.SX32 R3, R3, -R11, 0x17 ;  /* 0x8000000b03037211 */ /* 0x000fe200078fbaff */
[----:B------:R-:W-:Y:S02]  /*0330*/  IMAD R12, R4, R2, R5 ;  /* 0x00000002040c7224 */ /* 0x000fe400078e0205 */
[----:B------:R-:W-:Y:S01]  /*0340*/  IMAD.MOV.U32 R2, RZ, RZ, RZ ;  /* 0x000000ffff027224 */ /* 0x000fe200078e00ff */
[----:B------:R-:W-:Y:S01]  /*0350*/  VIMNMX R13, R3, 0x8, PT ;  /* 0x00000008030d7848 */ /* 0x000fe20003fe0100 */
[----:B------:R-:W-:Y:S01]  /*0360*/  IMAD.MOV.U32 R5, RZ, RZ, R8 ;  /* 0x000000ffff057224 */ /* 0x000fe200078e0008 */
[----:B------:R-:W-:Y:S02]  /*0370*/  IABS R4, R12 ;  /* 0x0000000c00047213 */ /* 0x000fe40000000000 */
[----:B------:R-:W-:-:S04]  /*0380*/  IABS R9, R13 ;  /* 0x0000000d00097213 */ /* 0x000fc80000000000 */
[----:B------:R-:W1:Y:S08]  /*0390*/  I2F.RP R0, R9 ;  /* 0x0000000900007306 */ /* 0x000e700000209400 */
[----:B-1----:R-:W1:Y:S02]  /*03a0*/  MUFU.RCP R0, R0 ;  /* 0x0000000000007308 */ /* 0x002e640000001000 */
[----:B-1----:R-:W-:Y:S01]  /*03b0*/  VIADD R3, R0, 0xffffffe ;  /* 0x0ffffffe00037836 */ /* 0x002fe20000000000 */
[----:B------:R-:W-:-:S05]  /*03c0*/  IABS R0, R13 ;  /* 0x0000000d00007213 */ /* 0x000fca0000000000 */
[----:B------:R-:W1:Y:S01]  /*03d0*/  F2I.FTZ.U32.TRUNC.NTZ R3, R3 ;  /* 0x0000000300037305 */ /* 0x000e62000021f000 */
[----:B------:R-:W-:Y:S02]  /*03e0*/  IMAD.MOV R0, RZ, RZ, -R0 ;  /* 0x000000ffff007224 */ /* 0x000fe400078e0a00 */
[----:B-1----:R-:W-:-:S04]  /*03f0*/  IMAD.MOV R6, RZ, RZ, -R3 ;  /* 0x000000ffff067224 */ /* 0x002fc800078e0a03 */
[----:B------:R-:W-:Y:S01]  /*0400*/  IMAD R7, R6, R9, RZ ;  /* 0x0000000906077224 */ /* 0x000fe200078e02ff */
[----:B------:R-:W-:-:S03]  /*0410*/  IABS R6, R152 ;  /* 0x0000009800067213 */ /* 0x000fc60000000000 */
[----:B------:R-:W-:Y:S02]  /*0420*/  IMAD.HI.U32 R2, R3, R7, R2 ;  /* 0x0000000703027227 */ /* 0x000fe400078e0002 */
[----:B------:R-:W1:Y:S02]  /*0430*/  I2F.RP R7, R5 ;  /* 0x0000000500077306 */ /* 0x000e640000209400 */
[----:B------:R-:W-:-:S04]  /*0440*/  IMAD.MOV.U32 R3, RZ, RZ, R4 ;  /* 0x000000ffff037224 */ /* 0x000fc800078e0004 */
[----:B------:R-:W-:Y:S02]  /*0450*/  IMAD.HI.U32 R2, R2, R3, RZ ;  /* 0x0000000302027227 */ /* 0x000fe400078e00ff */
[----:B------:R-:W2:Y:S02]  /*0460*/  I2F.RP R4, R6 ;  /* 0x0000000600047306 */ /* 0x000ea40000209400 */
[----:B------:R-:W-:-:S05]  /*0470*/  IMAD R0, R2, R0, R3 ;  /* 0x0000000002007224 */ /* 0x000fca00078e0203 */
[----:B------:R-:W-:Y:S01]  /*0480*/  ISETP.GT.U32.AND P1, PT, R9, R0, PT ;  /* 0x000000000900720c */ /* 0x000fe20003f24070 */
[----:B-1----:R-:W1:Y:S08]  /*0490*/  MUFU.RCP R7, R7 ;  /* 0x0000000700077308 */ /* 0x002e700000001000 */
[----:B--2---:R-:W2:Y:S04]  /*04a0*/  MUFU.RCP R4, R4 ;  /* 0x0000000400047308 */ /* 0x004ea80000001000 */
[----:B------:R-:W-:-:S02]  /*04b0*/  @!P1 IMAD.IADD R0, R0, 0x1, -R9 ;  /* 0x0000000100009824 */ /* 0x000fc400078e0a09 */
[----:B------:R-:W-:Y:S01]  /*04c0*/  @!P1 VIADD R2, R2, 0x1 ;  /* 0x0000000102029836 */ /* 0x000fe20000000000 */
[----:B------:R-:W-:Y:S02]  /*04d0*/  ISETP.NE.AND P1, PT, R13, RZ, PT ;  /* 0x000000ff0d00720c */ /* 0x000fe40003f25270 */
[----:B------:R-:W-:Y:S01]  /*04e0*/  ISETP.GE.U32.AND P0, PT, R0, R9, PT ;  /* 0x000000090000720c */ /* 0x000fe20003f06070 */
[----:B-1----:R-:W-:Y:S01]  /*04f0*/  VIADD R3, R7, 0xffffffe ;  /* 0x0ffffffe07037836 */ /* 0x002fe20000000000 */
[----:B------:R-:W-:-:S04]  /*0500*/  LOP3.LUT R0, R12, R13, RZ, 0x3c, !PT ;  /* 0x0000000d0c007212 */ /* 0x000fc800078e3cff */
[----:B------:R-:W-:Y:S01]  /*0510*/  ISETP.GE.AND P2, PT, R0, RZ, PT ;  /* 0x000000ff0000720c */ /* 0x000fe20003f46270 */
[----:B------:R-:W1:Y:S01]  /*0520*/  F2I.FTZ.U32.TRUNC.NTZ R3, R3 ;  /* 0x0000000300037305 */ /* 0x000e62000021f000 */
[----:B--2---:R-:W-:-:S05]  /*0530*/  VIADD R8, R4, 0xffffffe ;  /* 0x0ffffffe04087836 */ /* 0x004fca0000000000 */
[----:B------:R-:W-:Y:S02]  /*0540*/  @P0 IADD3 R2, R2, 0x1, RZ ;  /* 0x0000000102020810 */ /* 0x000fe40007ffe0ff */
[----:B------:R2:W3:Y:S03]  /*0550*/  F2I.FTZ.U32.TRUNC.NTZ R9, R8 ;  /* 0x0000000800097305 */ /* 0x0004e6000021f000 */
[----:B------:R-:W-:-:S04]  /*0560*/  IMAD.MOV.U32 R10, RZ, RZ, R2 ;  /* 0x000000ffff0a7224 */ /* 0x000fc800078e0002 */
[----:B------:R-:W-:Y:S01]  /*0570*/  @!P2 IMAD.MOV R10, RZ, RZ, -R10 ;  /* 0x000000ffff0aa224 */ /* 0x000fe200078e0a0a */
[----:B------:R-:W-:Y:S01]  /*0580*/  @!P1 LOP3.LUT R10, RZ, R13, RZ, 0x33, !PT ;  /* 0x0000000dff0a9212 */ /* 0x000fe200078e33ff */
[--C-:B-1----:R-:W-:Y:S02]  /*0590*/  IMAD.MOV R2, RZ, RZ, -R3.reuse ;  /* 0x000000ffff027224 */ /* 0x102fe400078e0a03 */
[----:B--2---:R-:W-:Y:S02]  /*05a0*/  IMAD.MOV.U32 R8, RZ, RZ, RZ ;  /* 0x000000ffff087224 */ /* 0x004fe400078e00ff */
[----:B------:R-:W-:Y:S02]  /*05b0*/  IMAD.SHL.U32 R0, R10, 0x80, RZ ;  /* 0x000000800a007824 */ /* 0x000fe400078e00ff */
[----:B------:R-:W-:Y:S02]  /*05c0*/  IMAD R7, R2, R5, RZ ;  /* 0x0000000502077224 */ /* 0x000fe400078e02ff */
[----:B------:R-:W-:Y:S01]  /*05d0*/  IMAD.MOV.U32 R2, RZ, RZ, RZ ;  /* 0x000000ffff027224 */ /* 0x000fe200078e00ff */
[----:B------:R-:W-:Y:S01]  /*05e0*/  IABS R136, R0 ;  /* 0x0000000000887213 */ /* 0x000fe20000000000 */
[C---:B------:R-:W-:Y:S01]  /*05f0*/  VIADD R153, R0.reuse, 0x7f ;  /* 0x0000007f00997836 */ /* 0x040fe20000000000 */
[C---:B------:R-:W-:Y:S01]  /*0600*/  IADD3 R250, R0.reuse, 0x21, RZ ;  /* 0x0000002100fa7810 */ /* 0x040fe20007ffe0ff */
[----:B------:R-:W-:Y:S01]  /*0610*/  IMAD.HI.U32 R3, R3, R7, R2 ;  /* 0x0000000703037227 */ /* 0x000fe200078e0002 */
[----:B------:R-:W-:-:S02]  /*0620*/  IADD3 R247, R0, 0x24, RZ ;  /* 0x0000002400f77810 */ /* 0x000fc40007ffe0ff */
[----:B------:R-:W-:Y:S01]  /*0630*/  IABS R7, R153 ;  /* 0x0000009900077213 */ /* 0x000fe20000000000 */
[----:B------:R-:W-:Y:S01]  /*0640*/  IMAD.MOV R2, RZ, RZ, -R10 ;  /* 0x000000ffff027224 */ /* 0x000fe200078e0a0a */
[----:B------:R-:W-:Y:S01]  /*0650*/  STL [R1+0x984], R153 ;  /* 0x0009849901007387 */ /* 0x000fe20000100800 */
[----:B---3--:R-:W-:Y:S01]  /*0660*/  IMAD.MOV R4, RZ, RZ, -R9 ;  /* 0x000000ffff047224 */ /* 0x008fe200078e0a09 */
[----:B------:R-:W-:Y:S01]  /*0670*/  IABS R102, R250 ;  /* 0x000000fa00667213 */ /* 0x000fe20000000000 */
[----:B------:R-:W-:Y:S01]  /*0680*/  IMAD R2, R13, R2, R12 ;  /* 0x000000020d027224 */ /* 0x000fe200078e020c */
[C---:B------:R-:W-:Y:S01]  /*0690*/  IADD3 R239, R0.reuse, 0x2c, RZ ;  /* 0x0000002c00ef7810 */ /* 0x040fe20007ffe0ff */
[----:B------:R-:W-:Y:S01]  /*06a0*/  IMAD.MOV.U32 R10, RZ, RZ, R7 ;  /* 0x000000ffff0a7224 */ /* 0x000fe200078e0007 */
[C---:B------:R-:W-:Y:S01]  /*06b0*/  IADD3 R220, R0.reuse, 0x3f, RZ ;  /* 0x0000003f00dc7810 */ /* 0x040fe20007ffe0ff */
[----:B------:R-:W-:Y:S01]  /*06c0*/  IMAD.MOV.U32 R13, RZ, RZ, R4 ;  /* 0x000000ffff0d7224 */ /* 0x000fe200078e0004 */
[----:B------:R-:W-:Y:S01]  /*06d0*/  IADD3 R201, R0, 0x52, RZ ;  /* 0x0000005200c97810 */ /* 0x000fe20007ffe0ff */
[----:B------:R-:W-:Y:S01]  /*06e0*/  IMAD.HI.U32 R4, R3, R136, RZ ;  /* 0x0000008803047227 */ /* 0x000fe200078e00ff */
[----:B------:R-:W-:-:S02]  /*06f0*/  IABS R72, R220 ;  /* 0x000000dc00487213 */ /* 0x000fc40000000000 */
[----:B------:R-:W-:Y:S01]  /*0700*/  IADD3 R193, R0, 0x5a, RZ ;  /* 0x0000005a00c17810 */ /* 0x000fe20007ffe0ff */
[----:B------:R-:W-:Y:S01]  /*0710*/  IMAD.IADD R12, R11, 0x1, R2 ;  /* 0x000000010b0c7824 */ /* 0x000fe200078e0202 */
[----:B------:R-:W-:Y:S01]  /*0720*/  IADD3 R4, -R4, RZ, RZ ;  /* 0x000000ff04047210 */ /* 0x000fe20007ffe1ff */
[C---:B------:R-:W-:Y:S01]  /*0730*/  VIADD R16, R0.reuse, 0x1 ;  /* 0x0000000100107836 */ /* 0x040fe20000000000 */
[C---:B------:R-:W-:Y:S01]  /*0740*/  IADD3 R180, R0.reuse, 0x65, RZ ;  /* 0x0000006500b47810 */ /* 0x040fe20007ffe0ff */
[----:B------:R-:W-:Y:S01]  /*0750*/  VIADD R14, R0, 0x2 ;  /* 0x00000002000e7836 */ /* 0x000fe20000000000 */
[----:B------:R-:W-:Y:S01]  /*0760*/  R2UR UR4, R12 ;  /* 0x000000000c0472ca */ /* 0x000fe200000e0000 */
[----:B------:R-:W-:Y:S01]  /*0770*/  IMAD.HI.U32 R7, R3, R10, RZ ;  /* 0x0000000a03077227 */ /* 0x000fe200078e00ff */
[----:B------:R-:W-:Y:S01]  /*0780*/  IABS R134, R16 ;  /* 0x0000001000867213 */ /* 0x000fe20000000000 */
[----:B------:R-:W-:Y:S01]  /*0790*/  STL [R1+0x9f4], R16 ;  /* 0x0009f41001007387 */ /* 0x000fe20000100800 */
[----:B------:R-:W-:Y:S01]  /*07a0*/  IABS R12, R14 ;  /* 0x0000000e000c7213 */ /* 0x000fe20000000000 */
[C---:B------:R-:W-:Y:S01]  /*07b0*/  VIADD R15, R0.reuse, 0x5 ;  /* 0x00000005000f7836 */ /* 0x040fe20000000000 */
[----:B------:R-:W-:Y:S01]  /*07c0*/  IABS R32, R180 ;  /* 0x000000b400207213 */ /* 0x000fe20000000000 */
[----:B------:R-:W-:Y:S01]  /*07d0*/  IMAD.MOV R7, RZ, RZ, -R7 ;  /* 0x000000ffff077224 */ /* 0x000fe200078e0a07 */
[----:B------:R1:W-:Y:S01]  /*07e0*/  STL [R1+0x9f0], R14 ;  /* 0x0009f00e01007387 */ /* 0x0003e20000100800 */
[----:B------:R-:W-:Y:S01]  /*07f0*/  IMAD R11, R13, R6, RZ ;  /* 0x000000060d0b7224 */ /* 0x000fe200078e02ff */
[----:B------:R-:W-:Y:S01]  /*0800*/  IABS R130, R15 ;  /* 0x0000000f00827213 */ /* 0x000fe20000000000 */
[C---:B------:R-:W-:Y:S01]  /*0810*/  IMAD R136, R5.reuse, R4, R136 ;  /* 0x0000000405887224 */ /* 0x040fe200078e0288 */
[C---:B------:R-:W-:Y:S01]  /*0820*/  IADD3 R13, R0.reuse, 0x6, RZ ;  /* 0x00000006000d7810 */ /* 0x040fe20007ffe0ff */
[C---:B------:R-:W-:Y:S01]  /*0830*/  IMAD R135, R5.reuse, R7, R10 ;  /* 0x0000000705877224 */ /* 0x040fe200078e020a */
[C---:B------:R-:W-:Y:S01]  /*0840*/  IADD3 R172, R0.reuse, 0x6d, RZ ;  /* 0x0000006d00ac7810 */ /* 0x040fe20007ffe0ff */
[----:B------:R-:W-:Y:S01]  /*0850*/  VIADD R17, R0, 0x4 ;  /* 0x0000000400117836 */ /* 0x000fe20000000000 */
[----:B------:R-:W-:Y:S01]  /*0860*/  ISETP.GT.U32.AND P3, PT, R5, R136, PT ;  /* 0x000000880500720c */ /* 0x000fe20003f64070 */
[----:B------:R-:W-:Y:S01]  /*0870*/  IMAD.HI.U32 R4, R3, R134, RZ ;  /* 0x0000008603047227 */ /* 0x000fe200078e00ff */
[----:B------:R-:W-:-:S02]  /*0880*/  ISETP.GT.U32.AND P2, PT, R5, R135, PT ;  /* 0x000000870500720c */ /* 0x000fc40003f44070 */
[----:B-1----:R-:W-:Y:S01]  /*0890*/  IABS R14, R17 ;  /* 0x00000011000e7213 */ /* 0x002fe20000000000 */
[----:B------:R-:W-:Y:S01]  /*08a0*/  IMAD.HI.U32 R7, R3, R12, RZ ;  /* 0x0000000c03077227 */ /* 0x000fe200078e00ff */
[----:B------:R-:W-:-:S03]  /*08b0*/  IADD3 R160, R0, 0x79, RZ ;  /* 0x0000007900a07810 */ /* 0x000fc60007ffe0ff */
[----:B------:R-:W-:Y:S01]  /*08c0*/  IMAD.HI.U32 R2, R9, R11, R8 ;  /* 0x0000000b09027227 */ /* 0x000fe200078e0008 */
[----:B------:R-:W-:-:S03]  /*08d0*/  IABS R33, R160 ;  /* 0x000000a000217213 */ /* 0x000fc60000000000 */
[----:B------:R-:W-:Y:S01]  /*08e0*/  IMAD.HI.U32 R10, R3, R130, RZ ;  /* 0x00000082030a7227 */ /* 0x000fe200078e00ff */
[----:B------:R-:W-:-:S03]  /*08f0*/  @!P3 IADD3 R136, R136, -R5, RZ ;  /* 0x800000058888b210 */ /* 0x000fc60007ffe0ff */
[----:B------:R-:W-:Y:S02]  /*0900*/  IMAD.MOV R4, RZ, RZ, -R4 ;  /* 0x000000ffff047224 */ /* 0x000fe400078e0a04 */
[----:B------:R-:W-:Y:S02]  /*0910*/  IMAD.MOV R7, RZ, RZ, -R7 ;  /* 0x000000ffff077224 */ /* 0x000fe400078e0a07 */
[C---:B------:R-:W-:Y:S02]  /*0920*/  VIADD R11, R0.reuse, 0x7 ;  /* 0x00000007000b7836 */ /* 0x040fe40000000000 */
[----:B------:R-:W-:Y:S02]  /*0930*/  VIADD R18, R0, 0x3 ;  /* 0x0000000300127836 */ /* 0x000fe40000000000 */
[----:B------:R-:W-:Y:S01]  /*0940*/  IMAD.MOV R10, RZ, RZ, -R10 ;  /* 0x000000ffff0a7224 */ /* 0x000fe200078e0a0a */
[----:B------:R-:W-:Y:S01]  /*0950*/  IABS R128, R11 ;  /* 0x0000000b00807213 */ /* 0x000fe20000000000 */
[C---:B------:R-:W-:Y:S01]  /*0960*/  IMAD R134, R5.reuse, R4, R134 ;  /* 0x0000000405867224 */ /* 0x040fe200078e0286 */
[----:B------:R-:W-:Y:S01]  /*0970*/  IABS R132, R18 ;  /* 0x0000001200847213 */ /* 0x000fe20000000000 */
[----:B------:R-:W-:Y:S01]  /*0980*/  IMAD R133, R5, R7, R12 ;  /* 0x0000000705857224 */ /* 0x000fe200078e020c */
[----:B------:R-:W-:Y:S01]  /*0990*/  IABS R12, R13 ;  /* 0x0000000d000c7213 */ /* 0x000fe20000000000 */
[----:B------:R-:W-:Y:S01]  /*09a0*/  IMAD.HI.U32 R9, R3, R14, RZ ;  /* 0x0000000e03097227 */ /* 0x000fe200078e00ff */
[C---:B------:R-:W-:Y:S01]  /*09b0*/  ISETP.GT.U32.AND P6, PT, R5.reuse, R134, PT ;  /* 0x000000860500720c */ /* 0x040fe20003fc4070 */
[----:B------:R-:W-:Y:S01]  /*09c0*/  STL [R1+0x9ec], R18 ;  /* 0x0009ec1201007387 */ /* 0x000fe20000100800 */
[C---:B------:R-:W-:Y:S01]  /*09d0*/  ISETP.GT.U32.AND P5, PT, R5.reuse, R133, PT ;  /* 0x000000850500720c */ /* 0x040fe20003fa4070 */
[----:B------:R-:W-:-:S02]  /*09e0*/  IMAD R130, R5, R10, R130 ;  /* 0x0000000a05827224 */ /* 0x000fc400078e0282 */
[----:B------:R-:W-:Y:S01]  /*09f0*/  IMAD.MOV R9, RZ, RZ, -R9 ;  /* 0x000000ffff097224 */ /* 0x000fe200078e0a09 */
[----:B------:R-:W-:Y:S01]  /*0a00*/  STL [R1+0x9e8], R17 ;  /* 0x0009e81101007387 */ /* 0x000fe20000100800 */
[C---:B------:R-:W-:Y:S01]  /*0a10*/  VIADD R20, R0.reuse, 0x8 ;  /* 0x0000000800147836 */ /* 0x040fe20000000000 */
[----:B------:R-:W-:Y:S01]  /*0a20*/  ISETP.GT.U32.AND P1, PT, R5, R130, PT ;  /* 0x000000820500720c */ /* 0x000fe20003f24070 */
[C---:B------:R-:W-:Y:S01]  /*0a30*/  IMAD.HI.U32 R4, R3.reuse, R12, RZ ;  /* 0x0000000c03047227 */ /* 0x040fe200078e00ff */
[----:B------:R-:W-:Y:S03]  /*0a40*/  STL [R1+0xa80], R15 ;  /* 0x000a800f01007387 */ /* 0x000fe60000100800 */
[C---:B------:R-:W-:Y:S01]  /*0a50*/  IMAD.HI.U32 R7, R3.reuse, R128, RZ ;  /* 0x0000008003077227 */ /* 0x040fe200078e00ff */
[----:B------:R-:W-:Y:S03]  /*0a60*/  STL [R1+0xa88], R13 ;  /* 0x000a880d01007387 */ /* 0x000fe60000100800 */
[----:B------:R-:W-:Y:S01]  /*0a70*/  IMAD.HI.U32 R8, R3, R132, RZ ;  /* 0x0000008403087227 */ /* 0x000fe200078e00ff */
[----:B------:R1:W-:Y:S03]  /*0a80*/  STL [R1+0xa94], R20 ;  /* 0x000a941401007387 */ /* 0x0003e60000100800 */
[C---:B------:R-:W-:Y:S01]  /*0a90*/  IMAD R131, R5.reuse, R9, R14 ;  /* 0x0000000905837224 */ /* 0x040fe200078e020e */
[----:B------:R-:W-:Y:S01]  /*0aa0*/  IABS R14, R20 ;  /* 0x00000014000e7213 */ /* 0x000fe20000000000 */
[----:B------:R-:W-:Y:S01]  /*0ab0*/  IMAD.MOV R4, RZ, RZ, -R4 ;  /* 0x000000ffff047224 */ /* 0x000fe200078e0a04 */
[----:B------:R-:W-:Y:S01]  /*0ac0*/  STL [R1+0xa90], R11 ;  /* 0x000a900b01007387 */ /* 0x000fe20000100800 */
[----:B------:R-:W-:Y:S01]  /*0ad0*/  IMAD.MOV R7, RZ, RZ, -R7 ;  /* 0x000000ffff077224 */ /* 0x000fe200078e0a07 */
[C---:B------:R-:W-:Y:S01]  /*0ae0*/  ISETP.GT.U32.AND P0, PT, R5.reuse, R131, PT ;  /* 0x000000830500720c */ /* 0x040fe20003f04070 */
[----:B------:R-:W-:Y:S01]  /*0af0*/  IMAD.MOV R8, RZ, RZ, -R8 ;  /* 0x000000ffff087224 */ /* 0x000fe200078e0a08 */
[----:B-1----:R-:W-:Y:S01]  /*0b00*/  IADD3 R20, R0, 0xe, RZ ;  /* 0x0000000e00147810 */ /* 0x002fe20007ffe0ff */
[----:B------:R-:W-:-:S02]  /*0b10*/  IMAD R129, R5, R4, R12 ;  /* 0x0000000405817224 */ /* 0x000fc400078e020c */
[C---:B------:R-:W-:Y:S02]  /*0b20*/  IMAD R128, R5.reuse, R7, R128 ;  /* 0x0000000705807224 */ /* 0x040fe400078e0280 */
[C---:B------:R-:W-:Y:S02]  /*0b30*/  IMAD R132, R5.reuse, R8, R132 ;  /* 0x0000000805847224 */ /* 0x040fe400078e0284 */
[----:B------:R-:W-:Y:S01]  /*0b40*/  VIADD R19, R0, 0x9 ;  /* 0x0000000900137836 */ /* 0x000fe20000000000 */
[----:B------:R-:W-:Y:S01]  /*0b50*/  ISETP.GT.U32.AND P3, PT, R5, R128, PT ;  /* 0x000000800500720c */ /* 0x000fe20003f64070 */
[----:B------:R-:W-:Y:S01]  /*0b60*/  IMAD.HI.U32 R8, R3, R14, RZ ;  /* 0x0000000e03087227 */ /* 0x000fe200078e00ff */
[----:B------:R-:W-:Y:S02]  /*0b70*/  ISETP.GT.U32.AND P4, PT, R5, R132, PT ;  /* 0x000000840500720c */ /* 0x000fe40003f84070 */
[----:B------:R-:W-:Y:S01]  /*0b80*/  IABS R126, R19 ;  /* 0x00000013007e7213 */ /* 0x000fe20000000000 */
[--C-:B------:R-:W-:Y:S01]  /*0b90*/  @!P2 IMAD.IADD R135, R135, 0x1, -R5.reuse ;  /* 0x000000018787a824 */ /* 0x100fe200078e0a05 */
[----:B------:R-:W-:Y:S01]  /*0ba0*/  ISETP.GT.U32.AND P2, PT, R5, R129, PT ;  /* 0x000000810500720c */ /* 0x000fe20003f44070 */
[----:B------:R-:W-:Y:S01]  /*0bb0*/  @!P6 IMAD.IADD R134, R134, 0x1, -R5 ;  /* 0x000000018686e824 */ /* 0x000fe200078e0a05 */
[----:B------:R-:W-:Y:S01]  /*0bc0*/  STL [R1+0xa98], R19 ;  /* 0x000a981301007387 */ /* 0x000fe20000100800 */
[----:B------:R-:W-:-:S02]  /*0bd0*/  VIADD R22, R0, 0xc ;  /* 0x0000000c00167836 */ /* 0x000fc40000000000 */
[----:B------:R-:W-:Y:S02]  /*0be0*/  IMAD.MOV R8, RZ, RZ, -R8 ;  /* 0x000000ffff087224 */ /* 0x000fe400078e0a08 */
[----:B------:R-:W-:Y:S01]  /*0bf0*/  @!P1 IMAD.IADD R130, R130, 0x1, -R5 ;  /* 0x0000000182829824 */ /* 0x000fe200078e0a05 */
[C---:B------:R-:W-:Y:S01]  /*0c00*/  ISETP.GT.U32.AND P1, PT, R5.reuse, R134, PT ;  /* 0x000000860500720c */ /* 0x040fe20003f24070 */
[C---:B------:R-:W-:Y:S01]  /*0c10*/  IMAD R127, R5.reuse, R8, R14 ;  /* 0x00000008057f7224 */ /* 0x040fe200078e020e */
[----:B------:R-:W-:Y:S01]  /*0c20*/  IABS R12, R22 ;  /* 0x00000016000c7213 */ /* 0x000fe20000000000 */
[C---:B------:R-:W-:Y:S01]  /*0c30*/  VIADD R23, R0.reuse, 0xb ;  /* 0x0000000b00177836 */ /* 0x040fe20000000000 */
[----:B------:R-:W-:Y:S01]  /*0c40*/  IABS R14, R20 ;  /* 0x00000014000e7213 */ /* 0x000fe20000000000 */
[----:B------:R-:W-:Y:S01]  /*0c50*/  VIADD R16, R0, 0xa ;  /* 0x0000000a00107836 */ /* 0x000fe20000000000 */
[----:B------:R-:W-:Y:S01]  /*0c60*/  ISETP.GT.U32.AND P6, PT, R5, R127, PT ;  /* 0x0000007f0500720c */ /* 0x000fe20003fc4070 */
[----:B------:R-:W-:Y:S01]  /*0c70*/  IMAD.HI.U32 R9, R3, R126, RZ ;  /* 0x0000007e03097227 */ /* 0x000fe200078e00ff */
[----:B------:R-:W-:-:S02]  /*0c80*/  IABS R124, R23 ;  /* 0x00000017007c7213 */ /* 0x000fc40000000000 */
[----:B------:R1:W-:Y:S01]  /*0c90*/  STL [R1+0xaa0], R16 ;  /* 0x000aa01001007387 */ /* 0x0003e20000100800 */
[----:B------:R-:W-:Y:S02]  /*0ca0*/  @!P5 IMAD.IADD R133, R133, 0x1, -R5 ;  /* 0x000000018585d824 */ /* 0x000fe400078e0a05 */
[----:B------:R-:W-:Y:S01]  /*0cb0*/  IMAD.HI.U32 R7, R3, R12, RZ ;  /* 0x0000000c03077227 */ /* 0x000fe200078e00ff */
[----:B------:R-:W-:Y:S03]  /*0cc0*/  STL [R1+0xaa8], R23 ;  /* 0x000aa81701007387 */ /* 0x000fe60000100800 */
[----:B------:R-:W-:Y:S01]  /*0cd0*/  IMAD.MOV R9, RZ, RZ, -R9 ;  /* 0x000000ffff097224 */ /* 0x000fe200078e0a09 */
[----:B------:R2:W-:Y:S01]  /*0ce0*/  STL [R1+0xaac], R22 ;  /* 0x000aac1601007387 */ /* 0x0005e20000100800 */
[--C-:B------:R-:W-:Y:S01]  /*0cf0*/  @!P2 IMAD.IADD R129, R129, 0x1, -R5.reuse ;  /* 0x000000018181a824 */ /* 0x100fe200078e0a05 */
[----:B------:R-:W-:Y:S01]  /*0d00*/  ISETP.GT.U32.AND P2, PT, R5, R133, PT ;  /* 0x000000850500720c */ /* 0x000fe20003f44070 */
[----:B------:R-:W-:Y:S01]  /*0d10*/  @!P3 IMAD.IADD R128, R128, 0x1, -R5 ;  /* 0x000000018080b824 */ /* 0x000fe200078e0a05 */
[----:B-1----:R-:W-:Y:S01]  /*0d20*/  IABS R16, R16 ;  /* 0x0000001000107213 */ /* 0x002fe20000000000 */
[----:B------:R-:W-:-:S02]  /*0d30*/  IMAD.MOV R7, RZ, RZ, -R7 ;  /* 0x000000ffff077224 */ /* 0x000fc400078e0a07 */
[----:B------:R-:W-:Y:S02]  /*0d40*/  IMAD R126, R5, R9, R126 ;  /* 0x00000009057e7224 */ /* 0x000fe400078e027e */
[----:B------:R-:W-:-:S03]  /*0d50*/  IMAD.HI.U32 R4, R3, R124, RZ ;  /* 0x0000007c03047227 */ /* 0x000fc600078e00ff */
[----:B------:R-:W-:Y:S01]  /*0d60*/  ISETP.GT.U32.AND P5, PT, R5, R126, PT ;  /* 0x0000007e0500720c */ /* 0x000fe20003fa4070 */
[C---:B--2---:R-:W-:Y:S02]  /*0d70*/  VIADD R22, R0.reuse, 0x10 ;  /* 0x0000001000167836 */ /* 0x044fe40000000000 */
[----:B------:R-:W-:Y:S01]  /*0d80*/  VIADD R21, R0, 0xd ;  /* 0x0000000d00157836 */ /* 0x000fe20000000000 */
[----:B------:R-:W-:Y:S01]  /*0d90*/  @!P2 IADD3 R133, R133, -R5, RZ ;  /* 0x800000058585a210 */ /* 0x000fe20007ffe0ff */
[----:B------:R-:W-:Y:S01]  /*0da0*/  @!P1 IMAD.IADD R134, R134, 0x1, -R5 ;  /* 0x0000000186869824 */ /* 0x000fe200078e0a05 */
[C---:B------:R-:W-:Y:S01]  /*0db0*/  ISETP.GT.U32.AND P1, PT, R5.reuse, R128, PT ;  /* 0x000000800500720c */ /* 0x040fe20003f24070 */
[----:B------:R-:W-:Y:S01]  /*0dc0*/  IMAD R123, R5, R7, R12 ;  /* 0x00000007057b7224 */ /* 0x000fe200078e020c */
[----:B------:R-:W-:Y:S01]  /*0dd0*/  IABS R12, R22 ;  /* 0x00000016000c7213 */ /* 0x000fe20000000000 */
[----:B------:R-:W-:Y:S01]  /*0de0*/  VIADD R19, R0, 0xf ;  /* 0x0000000f00137836 */ /* 0x000fe20000000000 */
[----:B------:R1:W-:Y:S01]  /*0df0*/  STL [R1+0xab0], R21 ;  /* 0x000ab01501007387 */ /* 0x0003e20000100800 */
[----:B------:R-:W-:Y:S01]  /*0e00*/  IMAD.HI.U32 R9, R3, R14, RZ ;  /* 0x0000000e03097227 */ /* 0x000fe200078e00ff */
[----:B------:R-:W-:-:S02]  /*0e10*/  IABS R122, R21 ;  /* 0x00000015007a7213 */ /* 0x000fc40000000000 */
[----:B------:R-:W-:Y:S01]  /*0e20*/  IABS R120, R19 ;  /* 0x0000001300787213 */ /* 0x000fe20000000000 */
[----:B------:R-:W-:Y:S01]  /*0e30*/  IMAD.MOV R4, RZ, RZ, -R4 ;  /* 0x000000ffff047224 */ /* 0x000fe200078e0a04 */
[----:B------:R-:W-:Y:S01]  /*0e40*/  STL [R1+0xab8], R20 ;  /* 0x000ab81401007387 */ /* 0x000fe20000100800 */
[----:B------:R-:W-:Y:S01]  /*0e50*/  @!P4 IMAD.IADD R132, R132, 0x1, -R5 ;  /* 0x000000018484c824 */ /* 0x000fe200078e0a05 */
[----:B------:R-:W-:Y:S01]  /*0e60*/  ISETP.GT.U32.AND P4, PT, R5, R136, PT ;  /* 0x000000880500720c */ /* 0x000fe20003f84070 */
[----:B------:R-:W-:Y:S01]  /*0e70*/  IMAD.HI.U32 R10, R3, R16, RZ ;  /* 0x00000010030a7227 */ /* 0x000fe200078e00ff */
[----:B------:R-:W-:Y:S02]  /*0e80*/  STL [R1+0xac4], R19 ;  /* 0x000ac41301007387 */ /* 0x000fe40000100800 */
[----:B------:R-:W-:Y:S01]  /*0e90*/  ISETP.GT.U32.AND P3, PT, R5, R132, PT ;  /* 0x000000840500720c */ /* 0x000fe20003f64070 */
[----:B-1----:R-:W-:Y:S01]  /*0ea0*/  VIADD R21, R0, 0x11 ;  /* 0x0000001100157836 */ /* 0x002fe20000000000 */
[----:B------:R1:W-:Y:S01]  /*0eb0*/  STL [R1+0xac0], R22 ;  /* 0x000ac01601007387 */ /* 0x0003e20000100800 */
[----:B------:R-:W-:-:S02]  /*0ec0*/  IMAD.MOV R9, RZ, RZ, -R9 ;  /* 0x000000ffff097224 */ /* 0x000fc400078e0a09 */
[----:B------:R-:W-:Y:S01]  /*0ed0*/  IMAD R124, R5, R4, R124 ;  /* 0x00000004057c7224 */ /* 0x000fe200078e027c */
[----:B------:R-:W-:Y:S01]  /*0ee0*/  IABS R118, R21 ;  /* 0x0000001500767213 */ /* 0x000fe20000000000 */
[----:B------:R-:W-:Y:S01]  /*0ef0*/  VIADD R23, R0, 0x15 ;  /* 0x0000001500177836 */ /* 0x000fe20000000000 */
[----:B------:R-:W-:Y:S01]  /*0f00*/  STL [R1+0xad0], R21 ;  /* 0x000ad01501007387 */ /* 0x000fe20000100800 */
[----:B------:R-:W-:Y:S02]  /*0f10*/  @!P6 IMAD.IADD R127, R127, 0x1, -R5 ;  /* 0x000000017f7fe824 */ /* 0x000fe400078e0a05 */
[----:B------:R-:W-:Y:S01]  /*0f20*/  IMAD.MOV R10, RZ, RZ, -R10 ;  /* 0x000000ffff0a7224 */ /* 0x000fe200078e0a0a */
[----:B------:R-:W-:Y:S01]  /*0f30*/  IABS R114, R23 ;  /* 0x0000001700727213 */ /* 0x000fe20000000000 */
[----:B------:R-:W-:Y:S01]  /*0f40*/  IMAD.HI.U32 R4, R3, R12, RZ ;  /* 0x0000000c03047227 */ /* 0x000fe200078e00ff */
[----:B------:R-:W-:-:S03]  /*0f50*/  ISETP.GT.U32.AND P2, PT, R5, R127, PT ;  /* 0x0000007f0500720c */ /* 0x000fc60003f44070 */
[C---:B------:R-:W-:Y:S02]  /*0f60*/  IMAD R121, R5.reuse, R9, R14 ;  /* 0x0000000905797224 */ /* 0x040fe400078e020e */
[----:B------:R-:W-:Y:S02]  /*0f70*/  IMAD R125, R5, R10, R16 ;  /* 0x0000000a057d7224 */ /* 0x000fe400078e0210 */
[----:B------:R-:W-:Y:S02]  /*0f80*/  IMAD.MOV R4, RZ, RZ, -R4 ;  /* 0x000000ffff047224 */ /* 0x000fe400078e0a04 */
[----:B------:R-:W-:-:S04]  /*0f90*/  IMAD.HI.U32 R10, R3, R120, RZ ;  /* 0x00000078030a7227 */ /* 0x000fc800078e00ff */
[--C-:B------:R-:W-:Y:S01]  /*0fa0*/  @!P0 IMAD.IADD R131, R131, 0x1, -R5.reuse ;  /* 0x0000000183838824 */ /* 0x100fe200078e0a05 */
[C---:B------:R-:W-:Y:S01]  /*0fb0*/  ISETP.GT.U32.AND P0, PT, R5.reuse, R135, PT ;  /* 0x000000870500720c */ /* 0x040fe20003f04070 */
[----:B------:R-:W-:Y:S01]  /*0fc0*/  @!P1 IMAD.IADD R128, R128, 0x1, -R5 ;  /* 0x0000000180809824 */ /* 0x000fe200078e0a05 */
[----:B------:R-:W-:Y:S01]  /*0fd0*/  ISETP.GT.U32.AND P1, PT, R5, R121, PT ;  /* 0x000000790500720c */ /* 0x000fe20003f24070 */
[----:B------:R-:W-:-:S04]  /*0fe0*/  IMAD.HI.U32 R7, R3, R118, RZ ;  /* 0x0000007603077227 */ /* 0x000fc800078e00ff */
[----:B------:R-:W-:Y:S01]  /*0ff0*/  IMAD R119, R5, R4, R12 ;  /* 0x0000000405777224 */ /* 0x000fe200078e020c */
[----:B------:R-:W-:Y:S01]  /*1000*/  IADD3 R7, -R7, RZ, RZ ;  /* 0x000000ff07077210 */ /* 0x000fe20007ffe1ff */
[----:B------:R-:W-:Y:S02]  /*1010*/  IMAD.MOV R10, RZ, RZ, -R10 ;  /* 0x000000ffff0a7224 */ /* 0x000fe400078e0a0a */
[----:B-1----:R-:W-:Y:S02]  /*1020*/  VIADD R22, R0, 0x16 ;  /* 0x0000001600167836 */ /* 0x002fe40000000000 */
[----:B------:R-:W-:-:S03]  /*1030*/  IMAD.HI.U32 R4, R3, R114, RZ ;  /* 0x0000007203047227 */ /* 0x000fc600078e00ff */
[----:B------:R-:W-:Y:S01]  /*1040*/  IABS R12, R22 ;  /* 0x00000016000c7213 */ /* 0x000fe20000000000 */
[--C-:B------:R-:W-:Y:S01]  /*1050*/  @!P5 IMAD.IADD R126, R126, 0x1, -R5.reuse ;  /* 0x000000017e7ed824 */ /* 0x100fe200078e0a05 */
[C---:B------:R-:W-:Y:S01]  /*1060*/  ISETP.GT.U32.AND P5, PT, R5.reuse, R131, PT ;  /* 0x000000830500720c */ /* 0x040fe20003fa4070 */
[C---:B------:R-:W-:Y:S02]  /*1070*/  IMAD R120, R5.reuse, R10, R120 ;  /* 0x0000000a05787224 */ /* 0x040fe400078e0278 */
[----:B------:R-:W-:Y:S01]  /*1080*/  VIADD R20, R0, 0x12 ;  /* 0x0000001200147836 */ /* 0x000fe20000000000 */
[C---:B------:R-:W-:Y:S01]  /*1090*/  ISETP.GT.U32.AND P6, PT, R5.reuse, R126, PT ;  /* 0x0000007e0500720c */ /* 0x040fe20003fc4070 */
[----:B------:R-:W-:Y:S02]  /*10a0*/  IMAD.MOV R4, RZ, RZ, -R4 ;  /* 0x000000ffff047224 */ /* 0x000fe400078e0a04 */
[----:B------:R-:W-:Y:S01]  /*10b0*/  @!P3 IMAD.IADD R132, R132, 0x1, -R5 ;  /* 0x000000018484b824 */ /* 0x000fe200078e0a05 */
[----:B------:R-:W-:Y:S01]  /*10c0*/  ISETP.GT.U32.AND P3, PT, R5, R125, PT ;  /* 0x0000007d0500720c */ /* 0x000fe20003f64070 */
[----:B------:R-:W-:Y:S01]  /*10d0*/  IMAD.HI.U32 R8, R3, R122, RZ ;  /* 0x0000007a03087227 */ /* 0x000fe200078e00ff */
[----:B------:R-:W-:Y:S01]  /*10e0*/  IABS R14, R20 ;  /* 0x00000014000e7213 */ /* 0x000fe20000000000 */
[----:B------:R1:W-:Y:S02]  /*10f0*/  STL [R1+0xacc], R20 ;  /* 0x000acc1401007387 */ /* 0x0003e40000100800 */
[----:B------:R-:W-:-:S02]  /*1100*/  IMAD R114, R5, R4, R114 ;  /* 0x0000000405727224 */ /* 0x000fc400078e0272 */
[--C-:B------:R-:W-:Y:S01]  /*1110*/  @!P2 IMAD.IADD R127, R127, 0x1, -R5.reuse ;  /* 0x000000017f7fa824 */ /* 0x100fe200078e0a05 */
[C---:B------:R-:W-:Y:S01]  /*1120*/  ISETP.GT.U32.AND P2, PT, R5.reuse, R120, PT ;  /* 0x000000780500720c */ /* 0x040fe20003f44070 */
[----:B------:R-:W-:Y:S02]  /*1130*/  IMAD.MOV R8, RZ, RZ, -R8 ;  /* 0x000000ffff087224 */ /* 0x000fe400078e0a08 */
[----:B------:R-:W-:Y:S02]  /*1140*/  VIADD R19, R0, 0x13 ;  /* 0x0000001300137836 */ /* 0x000fe40000000000 */
[----:B------:R-:W-:Y:S02]  /*1150*/  IMAD R118, R5, R7, R118 ;  /* 0x0000000705767224 */ /* 0x000fe400078e0276 */
[----:B------:R-:W-:Y:S01]  /*1160*/  IMAD.HI.U32 R7, R3, R12, RZ ;  /* 0x0000000c03077227 */ /* 0x000fe200078e00ff */
[----:B------:R-:W-:Y:S01]  /*1170*/  IABS R116, R19 ;  /* 0x0000001300747213 */ /* 0x000fe20000000000 */
[----:B------:R-:W-:Y:S02]  /*1180*/  STL [R1+0xad4], R19 ;  /* 0x000ad41301007387 */ /* 0x000fe40000100800 */
[--C-:B------:R-:W-:Y:S01]  /*1190*/  @!P4 IMAD.IADD R136, R136, 0x1, -R5.reuse ;  /* 0x000000018888c824 */ /* 0x100fe200078e0a05 */
[----:B------:R-:W-:Y:S01]  /*11a0*/  ISETP.GT.U32.AND P4, PT, R5, R130, PT ;  /* 0x000000820500720c */ /* 0x000fe20003f84070 */
[----:B------:R-:W-:Y:S01]  /*11b0*/  @!P1 IMAD.IADD R121, R121, 0x1, -R5 ;  /* 0x0000000179799824 */ /* 0x000fe200078e0a05 */
[C---:B------:R-:W-:Y:S01]  /*11c0*/  ISETP.GT.U32.AND P1, PT, R5.reuse, R114, PT ;  /* 0x000000720500720c */ /* 0x040fe20003f24070 */
[----:B------:R-:W-:Y:S01]  /*11d0*/  IMAD R122, R5, R8, R122 ;  /* 0x00000008057a7224 */ /* 0x000fe200078e027a */
[----:B------:R-:W-:Y:S01]  /*11e0*/  @!P2 IADD3 R120, R120, -R5, RZ ;  /* 0x800000057878a210 */ /* 0x000fe20007ffe0ff */
[----:B------:R-:W-:-:S04]  /*11f0*/  IMAD.HI.U32 R8, R3, R14, RZ ;  /* 0x0000000e03087227 */ /* 0x000fc800078e00ff */
[----:B------:R-:W-:Y:S02]  /*1200*/  IMAD.MOV R7, RZ, RZ, -R7 ;  /* 0x000000ffff077224 */ /* 0x000fe400078e0a07 */
[--C-:B------:R-:W-:Y:S01]  /*1210*/  @!P0 IMAD.IADD R135, R135, 0x1, -R5.reuse ;  /* 0x0000000187878824 */ /* 0x100fe200078e0a05 */
[----:B------:R-:W-:Y:S01]  /*1220*/  ISETP.GT.U32.AND P0, PT, R5, R129, PT ;  /* 0x000000810500720c */ /* 0x000fe20003f04070 */
[----:B------:R-:W-:Y:S01]  /*1230*/  @!P5 IMAD.IADD R131, R131, 0x1, -R5 ;  /* 0x000000018383d824 */ /* 0x000fe200078e0a05 */
[C---:B------:R-:W-:Y:S01]  /*1240*/  ISETP.GT.U32.AND P5, PT, R5.reuse, R124, PT ;  /* 0x0000007c0500720c */ /* 0x040fe20003fa4070 */
[C---:B------:R-:W-:Y:S02]  /*1250*/  VIADD R16, R0.reuse, 0x14 ;  /* 0x0000001400107836 */ /* 0x040fe40000000000 */
[----:B------:R-:W-:Y:S02]  /*1260*/  IMAD.MOV R8, RZ, RZ, -R8 ;  /* 0x000000ffff087224 */ /* 0x000fe400078e0a08 */
[----:B-1----:R-:W-:Y:S01]  /*1270*/  VIADD R20, R0, 0x18 ;  /* 0x0000001800147836 */ /* 0x002fe20000000000 */
[----:B------:R1:W-:Y:S01]  /*1280*/  STL [R1+0xad8], R16 ;  /* 0x000ad81001007387 */ /* 0x0003e20000100800 */
[----:B------:R-:W-:-:S02]  /*1290*/  IMAD R113, R5, R7, R12 ;  /* 0x0000000705717224 */ /* 0x000fc400078e020c */
[--C-:B------:R-:W-:Y:S01]  /*12a0*/  @!P6 IMAD.IADD R126, R126, 0x1, -R5.reuse ;  /* 0x000000017e7ee824 */ /* 0x100fe200078e0a05 */
[----:B------:R-:W-:Y:S01]  /*12b0*/  ISETP.GT.U32.AND P6, PT, R5, R119, PT ;  /* 0x000000770500720c */ /* 0x000fe20003fc4070 */
[----:B------:R-:W-:Y:S01]  /*12c0*/  @!P3 IMAD.IADD R125, R125, 0x1, -R5 ;  /* 0x000000017d7db824 */ /* 0x000fe200078e0a05 */
[----:B------:R-:W-:Y:S01]  /*12d0*/  ISETP.GT.U32.AND P3, PT, R5, R118, PT ;  /* 0x000000760500720c */ /* 0x000fe20003f64070 */
[----:B------:R-:W-:Y:S01]  /*12e0*/  IMAD.HI.U32 R9, R3, R116, RZ ;  /* 0x0000007403097227 */ /* 0x000fe200078e00ff */
[C---:B------:R-:W-:Y:S01]  /*12f0*/  ISETP.GT.U32.AND P2, PT, R5.reuse, R113, PT ;  /* 0x000000710500720c */ /* 0x040fe20003f44070 */
[----:B------:R-:W-:Y:S01]  /*1300*/  STL [R1+0xae0], R23 ;  /* 0x000ae01701007387 */ /* 0x000fe20000100800 */
[----:B-1----:R-:W-:Y:S01]  /*1310*/  IABS R16, R16 ;  /* 0x0000001000107213 */ /* 0x002fe20000000000 */
[----:B------:R-:W-:Y:S01]  /*1320*/  IMAD R117, R5, R8, R14 ;  /* 0x0000000805757224 */ /* 0x000fe200078e020e */
[----:B------:R-:W-:Y:S01]  /*1330*/  IABS R14, R20 ;  /* 0x00000014000e7213 */ /* 0x000fe20000000000 */
[----:B------:R-:W-:Y:S01]  /*1340*/  IMAD.MOV R9, RZ, RZ, -R9 ;  /* 0x000000ffff097224 */ /* 0x000fe200078e0a09 */
[----:B------:R-:W-:Y:S01]  /*1350*/  STL [R1+0xadc], R22 ;  /* 0x000adc1601007387 */ /* 0x000fe20000100800 */
[----:B------:R-:W-:-:S02]  /*1360*/  VIADD R21, R0, 0x17 ;  /* 0x0000001700157836 */ /* 0x000fc40000000000 */
[--C-:B------:R-:W-:Y:S01]  /*1370*/  @!P4 IMAD.IADD R130, R130, 0x1, -R5.reuse ;  /* 0x000000018282c824 */ /* 0x100fe200078e0a05 */
[C---:B------:R-:W-:Y:S01]  /*1380*/  ISETP.GT.U32.AND P4, PT, R5.reuse, R123, PT ;  /* 0x0000007b0500720c */ /* 0x040fe20003f84070 */
[----:B------:R-:W-:Y:S01]  /*1390*/  VIADD R19, R0, 0x19 ;  /* 0x0000001900137836 */ /* 0x000fe20000000000 */
[----:B------:R-:W-:Y:S01]  /*13a0*/  IABS R112, R21 ;  /* 0x0000001500707213 */ /* 0x000fe20000000000 */
[----:B------:R-:W-:Y:S01]  /*13b0*/  @!P1 IMAD.IADD R114, R114, 0x1, -R5 ;  /* 0x0000000172729824 */ /* 0x000fe200078e0a05 */
[----:B------:R-:W-:Y:S01]  /*13c0*/  ISETP.GT.U32.AND P1, PT, R5, R120, PT ;  /* 0x000000780500720c */ /* 0x000fe20003f24070 */
[----:B------:R-:W-:Y:S01]  /*13d0*/  IMAD.HI.U32 R10, R3, R16, RZ ;  /* 0x00000010030a7227 */ /* 0x000fe200078e00ff */
[----:B------:R-:W-:Y:S01]  /*13e0*/  STL [R1+0xae8], R21 ;  /* 0x000ae81501007387 */ /* 0x000fe20000100800 */
[----:B------:R-:W-:Y:S02]  /*13f0*/  IABS R110, R19 ;  /* 0x00000013006e7213 */ /* 0x000fe40000000000 */
[----:B------:R-:W-:Y:S01]  /*1400*/  IMAD R116, R5, R9, R116 ;  /* 0x0000000905747224 */ /* 0x000fe200078e0274 */
[----:B------:R-:W-:Y:S01]  /*1410*/  STL [R1+0xaf0], R20 ;  /* 0x000af01401007387 */ /* 0x000fe20000100800 */
[----:B------:R-:W-:-:S03]  /*1420*/  IMAD.HI.U32 R9, R3, R14, RZ ;  /* 0x0000000e03097227 */ /* 0x000fc600078e00ff */
[----:B------:R1:W-:Y:S01]  /*1430*/  STL [R1+0xaf8], R19 ;  /* 0x000af81301007387 */ /* 0x0003e20000100800 */
[--C-:B------:R-:W-:Y:S01]  /*1440*/  @!P0 IMAD.IADD R129, R129, 0x1, -R5.reuse ;  /* 0x0000000181818824 */ /* 0x100fe200078e0a05 */
[C---:B------:R-:W-:Y:S01]  /*1450*/  ISETP.GT.U32.AND P0, PT, R5.reuse, R122, PT ;  /* 0x0000007a0500720c */ /* 0x040fe20003f04070 */
[----:B------:R-:W-:Y:S01]  /*1460*/  @!P5 IMAD.IADD R124, R124, 0x1, -R5 ;  /* 0x000000017c7cd824 */ /* 0x000fe200078e0a05 */
[C---:B------:R-:W-:Y:S01]  /*1470*/  ISETP.GT.U32.AND P5, PT, R5.reuse, R117, PT ;  /* 0x000000750500720c */ /* 0x040fe20003fa4070 */
[----:B------:R-:W-:Y:S01]  /*1480*/  IMAD.MOV R10, RZ, RZ, -R10 ;  /* 0x000000ffff0a7224 */ /* 0x000fe200078e0a0a */
[----:B------:R-:W-:Y:S01]  /*1490*/  @!P1 IADD3 R120, R120, -R5, RZ ;  /* 0x8000000578789210 */ /* 0x000fe20007ffe0ff */
[----:B------:R-:W-:Y:S01]  /*14a0*/  IMAD.MOV R9, RZ, RZ, -R9 ;  /* 0x000000ffff097224 */ /* 0x000fe200078e0a09 */
[----:B------:R-:W-:Y:S01]  /*14b0*/  ISETP.GT.U32.AND P1, PT, R5, R114, PT ;  /* 0x000000720500720c */ /* 0x000fe20003f24070 */
[----:B------:R-:W-:Y:S01]  /*14c0*/  @!P6 IMAD.IADD R119, R119, 0x1, -R5 ;  /* 0x000000017777e824 */ /* 0x000fe200078e0a05 */
[----:B------:R-:W-:Y:S01]  /*14d0*/  ISETP.GT.U32.AND P6, PT, R5, R125, PT ;  /* 0x0000007d0500720c */ /* 0x000fe20003fc4070 */
[----:B-1----:R-:W-:-:S02]  /*14e0*/  VIADD R19, R0, 0x1c ;  /* 0x0000001c00137836 */ /* 0x002fc40000000000 */
[----:B------:R-:W-:Y:S01]  /*14f0*/  @!P3 IMAD.IADD R118, R118, 0x1, -R5 ;  /* 0x000000017676b824 */ /* 0x000fe200078e0a05 */
[----:B------:R-:W-:Y:S01]  /*1500*/  ISETP.GT.U32.AND P3, PT, R5, R124, PT ;  /* 0x0000007c0500720c */ /* 0x000fe20003f64070 */
[----:B------:R-:W-:-:S04]  /*1510*/  IMAD.HI.U32 R8, R3, R112, RZ ;  /* 0x0000007003087227 */ /* 0x000fc800078e00ff */
[C---:B------:R-:W-:Y:S02]  /*1520*/  VIADD R21, R0.reuse, 0x1a ;  /* 0x0000001a00157836 */ /* 0x040fe40000000000 */
[C---:B------:R-:W-:Y:S02]  /*1530*/  VIADD R20, R0.reuse, 0x1b ;  /* 0x0000001b00147836 */ /* 0x040fe40000000000 */
[----:B------:R-:W-:Y:S01]  /*1540*/  IMAD R115, R5, R10, R16 ;  /* 0x0000000a05737224 */ /* 0x000fe200078e0210 */
[----:B------:R-:W-:Y:S01]  /*1550*/  STL [R1+0xaf4], R21 ;  /* 0x000af41501007387 */ /* 0x000fe20000100800 */
[----:B------:R-:W-:Y:S01]  /*1560*/  IMAD.HI.U32 R10, R3, R110, RZ ;  /* 0x0000006e030a7227 */ /* 0x000fe200078e00ff */
[----:B------:R-:W-:Y:S02]  /*1570*/  IABS R12, R21 ;  /* 0x00000015000c7213 */ /* 0x000fe40000000000 */
[----:B------:R-:W-:Y:S01]  /*1580*/  STL [R1+0xb00], R20 ;  /* 0x000b001401007387 */ /* 0x000fe20000100800 */
[----:B------:R-:W-:Y:S01]  /*1590*/  IMAD R111, R5, R9, R14 ;  /* 0x00000009056f7224 */ /* 0x000fe200078e020e */
[----:B------:R-:W-:Y:S01]  /*15a0*/  IABS R14, R19 ;  /* 0x00000013000e7213 */ /* 0x000fe20000000000 */
[----:B------:R-:W-:Y:S01]  /*15b0*/  VIADD R16, R0, 0x1d ;  /* 0x0000001d00107836 */ /* 0x000fe20000000000 */
[----:B------:R-:W-:Y:S01]  /*15c0*/  STL [R1+0xb08], R19 ;  /* 0x000b081301007387 */ /* 0x000fe20000100800 */
[--C-:B------:R-:W-:Y:S01]  /*15d0*/  @!P2 IMAD.IADD R113, R113, 0x1, -R5.reuse ;  /* 0x000000017171a824 */ /* 0x100fe200078e0a05 */
[----:B------:R-:W-:Y:S01]  /*15e0*/  ISETP.GT.U32.AND P2, PT, R5, R119, PT ;  /* 0x000000770500720c */ /* 0x000fe20003f44070 */
[----:B------:R-:W-:Y:S01]  /*15f0*/  IMAD.MOV R8, RZ, RZ, -R8 ;  /* 0x000000ffff087224 */ /* 0x000fe200078e0a08 */
[----:B------:R-:W-:Y:S01]  /*1600*/  IADD3 R10, -R10, RZ, RZ ;  /* 0x000000ff0a0a7210 */ /* 0x000fe20007ffe1ff */
[----:B------:R-:W-:Y:S01]  /*1610*/  VIADD R152, R0, 0x1e ;  /* 0x0000001e00987836 */ /* 0x000fe20000000000 */
[----:B------:R1:W-:Y:S01]  /*1620*/  STL [R1+0xb10], R16 ;  /* 0x000b101001007387 */ /* 0x0003e20000100800 */
[--C-:B------:R-:W-:Y:S01]  /*1630*/  @!P4 IMAD.IADD R123, R123, 0x1, -R5.reuse ;  /* 0x000000017b7bc824 */ /* 0x100fe200078e0a05 */
[C---:B------:R-:W-:Y:S01]  /*1640*/  ISETP.GT.U32.AND P4, PT, R5.reuse, R116, PT ;  /* 0x000000740500720c */ /* 0x040fe20003f84070 */
[----:B------:R-:W-:Y:S01]  /*1650*/  IMAD R112, R5, R8, R112 ;  /* 0x0000000805707224 */ /* 0x000fe200078e0270 */
[----:B------:R-:W-:Y:S01]  /*1660*/  IABS R106, R16 ;  /* 0x00000010006a7213 */ /* 0x000fe20000000000 */
[----:B------:R-:W-:Y:S01]  /*1670*/  IMAD.HI.U32 R8, R3, R14, RZ ;  /* 0x0000000e03087227 */ /* 0x000fe200078e00ff */
[----:B------:R-:W-:Y:S01]  /*1680*/  IABS R108, R20 ;  /* 0x00000014006c7213 */ /* 0x000fe20000000000 */
[----:B------:R-:W-:Y:S02]  /*1690*/  STL [R1+0xb0c], R152 ;  /* 0x000b0c9801007387 */ /* 0x000fe40000100800 */
[--C-:B------:R-:W-:Y:S01]  /*16a0*/  @!P0 IMAD.IADD R122, R122, 0x1, -R5.reuse ;  /* 0x000000017a7a8824 */ /* 0x100fe200078e0a05 */
[----:B-1----:R-:W-:Y:S01]  /*16b0*/  IABS R16, R152 ;  /* 0x0000009800107213 */ /* 0x002fe20000000000 */
[----:B------:R-:W-:Y:S01]  /*16c0*/  @!P5 IMAD.IADD R117, R117, 0x1, -R5 ;  /* 0x000000017575d824 */ /* 0x000fe200078e0a05 */
[C---:B------:R-:W-:Y:S01]  /*16d0*/  ISETP.GT.U32.AND P0, PT, R5.reuse, R115, PT ;  /* 0x000000730500720c */ /* 0x040fe20003f04070 */
[C---:B------:R-:W-:Y:S01]  /*16e0*/  IMAD R110, R5.reuse, R10, R110 ;  /* 0x0000000a056e7224 */ /* 0x040fe200078e026e */
[----:B------:R-:W-:Y:S01]  /*16f0*/  ISETP.GT.U32.AND P5, PT, R5, R123, PT ;  /* 0x0000007b0500720c */ /* 0x000fe20003fa4070 */
[----:B------:R-:W-:Y:S01]  /*1700*/  IMAD.MOV R8, RZ, RZ, -R8 ;  /* 0x000000ffff087224 */ /* 0x000fe200078e0a08 */
[----:B------:R-:W-:Y:S01]  /*1710*/  STL [R1+0xc9c], R152 ;  /* 0x000c9c9801007387 */ /* 0x000fe20000100800 */
[----:B------:R-:W-:-:S02]  /*1720*/  VIADD R248, R0, 0x23 ;  /* 0x0000002300f87836 */ /* 0x000fc40000000000 */
[----:B------:R-:W-:Y:S01]  /*1730*/  @!P3 IMAD.IADD R124, R124, 0x1, -R5 ;  /* 0x000000017c7cb824 */ /* 0x000fe200078e0a05 */
[----:B------:R-:W-:Y:S01]  /*1740*/  ISETP.GT.U32.AND P3, PT, R5, R118, PT ;  /* 0x000000760500720c */ /* 0x000fe20003f64070 */
[----:B------:R-:W-:Y:S01]  /*1750*/  IMAD.HI.U32 R10, R3, R16, RZ ;  /* 0x00000010030a7227 */ /* 0x000fe200078e00ff */
[----:B------:R-:W-:-:S03]  /*1760*/  IABS R100, R248 ;  /* 0x000000f800647213 */ /* 0x000fc60000000000 */
[----:B------:R-:W-:Y:S02]  /*1770*/  IMAD R107, R5, R8, R14 ;  /* 0x00000008056b7224 */ /* 0x000fe400078e020e */
[--C-:B------:R-:W-:Y:S01]  /*1780*/  @!P6 IMAD.IADD R125, R125, 0x1, -R5.reuse ;  /* 0x000000017d7de824 */ /* 0x100fe200078e0a05 */
[----:B------:R-:W-:Y:S01]  /*1790*/  ISETP.GT.U32.AND P6, PT, R5, R113, PT ;  /* 0x000000710500720c */ /* 0x000fe20003fc4070 */
[----:B------:R-:W-:Y:S01]  /*17a0*/  @!P2 IMAD.IADD R119, R119, 0x1, -R5 ;  /* 0x000000017777a824 */ /* 0x000fe200078e0a05 */
[----:B------:R-:W-:Y:S01]  /*17b0*/  ISETP.GT.U32.AND P2, PT, R5, R112, PT ;  /* 0x000000700500720c */ /* 0x000fe20003f44070 */
[----:B------:R-:W-:Y:S02]  /*17c0*/  IMAD.MOV R10, RZ, RZ, -R10 ;  /* 0x000000ffff0a7224 */ /* 0x000fe400078e0a0a */
[----:B------:R-:W-:-:S04]  /*17d0*/  IMAD.HI.U32 R9, R3, R106, RZ ;  /* 0x0000006a03097227 */ /* 0x000fc800078e00ff */
[----:B------:R-:W-:Y:S02]  /*17e0*/  VIADD R252, R0, 0x1f ;  /* 0x0000001f00fc7836 */ /* 0x000fe40000000000 */
[--C-:B------:R-:W-:Y:S01]  /*17f0*/  @!P4 IMAD.IADD R116, R116, 0x1, -R5.reuse ;  /* 0x000000017474c824 */ /* 0x100fe200078e0a05 */
[----:B------:R-:W-:Y:S01]  /*1800*/  ISETP.GT.U32.AND P4, PT, R5, R122, PT ;  /* 0x0000007a0500720c */ /* 0x000fe20003f84070 */
[----:B------:R-:W-:Y:S01]  /*1810*/  IMAD.HI.U32 R4, R3, R12, RZ ;  /* 0x0000000c03047227 */ /* 0x000fe200078e00ff */
[----:B------:R-:W-:Y:S01]  /*1820*/  IABS R104, R252 ;  /* 0x000000fc00687213 */ /* 0x000fe20000000000 */
[----:B------:R-:W-:Y:S02]  /*1830*/  STL [R1+0xb18], R252 ;  /* 0x000b18fc01007387 */ /* 0x000fe40000100800 */
[----:B------:R-:W-:Y:S01]  /*1840*/  @!P1 IMAD.IADD R114, R114, 0x1, -R5 ;  /* 0x0000000172729824 */ /* 0x000fe200078e0a05 */
[C---:B------:R-:W-:Y:S01]  /*1850*/  ISETP.GT.U32.AND P1, PT, R5.reuse, R107, PT ;  /* 0x0000006b0500720c */ /* 0x040fe20003f24070 */
[----:B------:R-:W-:-:S02]  /*1860*/  IMAD R105, R5, R10, R16 ;  /* 0x0000000a05697224 */ /* 0x000fc400078e0210 */
[----:B------:R-:W-:Y:S02]  /*1870*/  IMAD.MOV R9, RZ, RZ, -R9 ;  /* 0x000000ffff097224 */ /* 0x000fe400078e0a09 */
[----:B------:R-:W-:-:S04]  /*1880*/  IMAD.HI.U32 R10, R3, R100, RZ ;  /* 0x00000064030a7227 */ /* 0x000fc800078e00ff */
[--C-:B------:R-:W-:Y:S01]  /*1890*/  @!P0 IMAD.IADD R115, R115, 0x1, -R5.reuse ;  /* 0x0000000173738824 */ /* 0x100fe200078e0a05 */
[----:B------:R-:W-:Y:S01]  /*18a0*/  ISETP.GT.U32.AND P0, PT, R5, R121, PT ;  /* 0x000000790500720c */ /* 0x000fe20003f04070 */
[----:B------:R-:W-:Y:S01]  /*18b0*/  @!P5 IMAD.IADD R123, R123, 0x1, -R5 ;  /* 0x000000017b7bd824 */ /* 0x000fe200078e0a05 */
[C---:B------:R-:W-:Y:S01]  /*18c0*/  ISETP.GT.U32.AND P5, PT, R5.reuse, R117, PT ;  /* 0x000000750500720c */ /* 0x040fe20003fa4070 */
[----:B------:R-:W-:Y:S02]  /*18d0*/  IMAD.MOV R4, RZ, RZ, -R4 ;  /* 0x000000ffff047224 */ /* 0x000fe400078e0a04 */
[----:B------:R-:W-:Y:S02]  /*18e0*/  IMAD R106, R5, R9, R106 ;  /* 0x00000009056a7224 */ /* 0x000fe400078e026a */
[----:B------:R-:W-:Y:S02]  /*18f0*/  VIADD R251, R0, 0x20 ;  /* 0x0000002000fb7836 */ /* 0x000fe40000000000 */
[----:B------:R-:W-:-:S02]  /*1900*/  IMAD.MOV R10, RZ, RZ, -R10 ;  /* 0x000000ffff0a7224 */ /* 0x000fc400078e0a0a */
[--C-:B------:R-:W-:Y:S01]  /*1910*/  @!P3 IMAD.IADD R118, R118, 0x1, -R5.reuse ;  /* 0x000000017676b824 */ /* 0x100fe200078e0a05 */
[----:B------:R-:W-:Y:S01]  /*1920*/  ISETP.GT.U32.AND P3, PT, R5, R111, PT ;  /* 0x0000006f0500720c */ /* 0x000fe20003f64070 */
[----:B------:R-:W-:Y:S01]  /*1930*/  IMAD.HI.U32 R7, R3, R108, RZ ;  /* 0x0000006c03077227 */ /* 0x000fe200078e00ff */
[----:B------:R-:W-:Y:S03]  /*1940*/  STL [R1+0xb20], R251 ;  /* 0x000b20fb01007387 */ /* 0x000fe60000100800 */
[----:B------:R-:W-:Y:S01]  /*1950*/  IMAD R109, R5, R4, R12 ;  /* 0x00000004056d7224 */ /* 0x000fe200078e020c */
[----:B------:R-:W-:Y:S01]  /*1960*/  IABS R12, R251 ;  /* 0x000000fb000c7213 */ /* 0x000fe20000000000 */
[----:B------:R-:W-:Y:S01]  /*1970*/  IMAD.HI.U32 R4, R3, R104, RZ ;  /* 0x0000006803047227 */ /* 0x000fe200078e00ff */
[----:B------:R-:W-:Y:S03]  /*1980*/  STL [R1+0xca0], R252 ;  /* 0x000ca0fc01007387 */ /* 0x000fe60000100800 */
[----:B------:R-:W-:Y:S01]  /*1990*/  IMAD R100, R5, R10, R100 ;  /* 0x0000000a05647224 */ /* 0x000fe200078e0264 */
[----:B------:R-:W-:Y:S01]  /*19a0*/  STL [R1+0xb28], R250 ;  /* 0x000b28fa01007387 */ /* 0x000fe20000100800 */
[--C-:B------:R-:W-:Y:S01]  /*19b0*/  @!P6 IMAD.IADD R113, R113, 0x1, -R5.reuse ;  /* 0x000000017171e824 */ /* 0x100fe200078e0a05 */
[C---:B------:R-:W-:Y:S01]  /*19c0*/  ISETP.GT.U32.AND P6, PT, R5.reuse, R106, PT ;  /* 0x0000006a0500720c */ /* 0x040fe20003fc4070 */
[----:B------:R-:W-:Y:S01]  /*19d0*/  @!P2 IMAD.IADD R112, R112, 0x1, -R5 ;  /* 0x000000017070a824 */ /* 0x000fe200078e0a05 */
[----:B------:R-:W-:Y:S01]  /*19e0*/  ISETP.GT.U32.AND P2, PT, R5, R105, PT ;  /* 0x000000690500720c */ /* 0x000fe20003f44070 */
[----:B------:R-:W-:Y:S01]  /*19f0*/  IMAD.MOV R7, RZ, RZ, -R7 ;  /* 0x000000ffff077224 */ /* 0x000fe200078e0a07 */
[----:B------:R-:W-:Y:S01]  /*1a00*/  STL [R1+0xca4], R251 ;  /* 0x000ca4fb01007387 */ /* 0x000fe20000100800 */
[----:B------:R-:W-:-:S02]  /*1a10*/  VIADD R249, R0, 0x22 ;  /* 0x0000002200f97836 */ /* 0x000fc40000000000 */
[----:B------:R-:W-:Y:S02]  /*1a20*/  IMAD.MOV R4, RZ, RZ, -R4 ;  /* 0x000000ffff047224 */ /* 0x000fe400078e0a04 */
[--C-:B------:R-:W-:Y:S01]  /*1a30*/  @!P4 IMAD.IADD R122, R122, 0x1, -R5.reuse ;  /* 0x000000017a7ac824 */ /* 0x100fe200078e0a05 */
[----:B------:R-:W-:Y:S01]  /*1a40*/  ISETP.GT.U32.AND P4, PT, R5, R116, PT ;  /* 0x000000740500720c */ /* 0x000fe20003f84070 */
[--C-:B------:R-:W-:Y:S01]  /*1a50*/  @!P1 IMAD.IADD R107, R107, 0x1, -R5.reuse ;  /* 0x000000016b6b9824 */ /* 0x100fe200078e0a05 */
[C---:B------:R-:W-:Y:S01]  /*1a60*/  ISETP.GT.U32.AND P1, PT, R5.reuse, R100, PT ;  /* 0x000000640500720c */ /* 0x040fe20003f24070 */
[----:B------:R-:W-:Y:S01]  /*1a70*/  IMAD R108, R5, R7, R108 ;  /* 0x00000007056c7224 */ /* 0x000fe200078e026c */
[----:B------:R-:W-:Y:S01]  /*1a80*/  IABS R14, R249 ;  /* 0x000000f9000e7213 */ /* 0x000fe20000000000 */
[----:B------:R-:W-:Y:S01]  /*1a90*/  IMAD.HI.U32 R7, R3, R12, RZ ;  /* 0x0000000c03077227 */ /* 0x000fe200078e00ff */
[----:B------:R-:W-:Y:S03]  /*1aa0*/  STL [R1+0xb24], R249 ;  /* 0x000b24f901007387 */ /* 0x000fe60000100800 */
[----:B------:R-:W-:Y:S01]  /*1ab0*/  IMAD R104, R5, R4, R104 ;  /* 0x0000000405687224 */ /* 0x000fe200078e0268 */
[----:B------:R-:W-:Y:S01]  /*1ac0*/  STL [R1+0xca8], R250 ;  /* 0x000ca8fa01007387 */ /* 0x000fe20000100800 */
[--C-:B------:R-:W-:Y:S01]  /*1ad0*/  @!P0 IMAD.IADD R121, R121, 0x1, -R5.reuse ;  /* 0x0000000179798824 */ /* 0x100fe200078e0a05 */
[----:B------:R-:W-:Y:S01]  /*1ae0*/  ISETP.GT.U32.AND P0, PT, R5, R115, PT ;  /* 0x000000730500720c */ /* 0x000fe20003f04070 */
[----:B------:R-:W-:Y:S01]  /*1af0*/  @!P5 IMAD.IADD R117, R117, 0x1, -R5 ;  /* 0x000000017575d824 */ /* 0x000fe200078e0a05 */
[----:B------:R-:W-:Y:S01]  /*1b00*/  ISETP.GT.U32.AND P5, PT, R5, R110, PT ;  /* 0x0000006e0500720c */ /* 0x000fe20003fa4070 */
[----:B------:R-:W-:Y:S01]  /*1b10*/  IMAD.MOV R7, RZ, RZ, -R7 ;  /* 0x000000ffff077224 */ /* 0x000fe200078e0a07 */
[----:B------:R-:W-:Y:S01]  /*1b20*/  STL [R1+0xb30], R248 ;  /* 0x000b30f801007387 */ /* 0x000fe20000100800 */
[--C-:B------:R-:W-:Y:S01]  /*1b30*/  @!P3 IMAD.IADD R111, R111, 0x1, -R5.reuse ;  /* 0x000000016f6fb824 */ /* 0x100fe200078e0a05 */
[----:B------:R-:W-:Y:S01]  /*1b40*/  ISETP.GT.U32.AND P3, PT, R5, R104, PT ;  /* 0x000000680500720c */ /* 0x000fe20003f64070 */
[----:B------:R-:W-:Y:S01]  /*1b50*/  IMAD.HI.U32 R9, R3, R14, RZ ;  /* 0x0000000e03097227 */ /* 0x000fe200078e00ff */
[----:B------:R-:W-:Y:S03]  /*1b60*/  STL [R1+0xcac], R249 ;  /* 0x000cacf901007387 */ /* 0x000fe60000100800 */
[C---:B------:R-:W-:Y:S01]  /*1b70*/  IMAD R103, R5.reuse, R7, R12 ;  /* 0x0000000705677224 */ /* 0x040fe200078e020c */
[----:B------:R-:W-:Y:S01]  /*1b80*/  IABS R12, R247 ;  /* 0x000000f7000c7213 */ /* 0x000fe20000000000 */
[--C-:B------:R-:W-:Y:S01]  /*1b90*/  @!P6 IMAD.IADD R106, R106, 0x1, -R5.reuse ;  /* 0x000000016a6ae824 */ /* 0x100fe200078e0a05 */
[----:B------:R-:W-:Y:S01]  /*1ba0*/  ISETP.GT.U32.AND P6, PT, R5, R112, PT ;  /* 0x000000700500720c */ /* 0x000fe20003fc4070 */
[----:B------:R-:W-:Y:S01]  /*1bb0*/  @!P2 IMAD.IADD R105, R105, 0x1, -R5 ;  /* 0x000000016969a824 */ /* 0x000fe200078e0a05 */
[----:B------:R-:W-:Y:S01]  /*1bc0*/  ISETP.GT.U32.AND P2, PT, R5, R111, PT ;  /* 0x0000006f0500720c */ /* 0x000fe20003f44070 */
[----:B------:R-:W-:Y:S01]  /*1bd0*/  IMAD.MOV R9, RZ, RZ, -R9 ;  /* 0x000000ffff097224 */ /* 0x000fe200078e0a09 */
[----:B------:R1:W-:Y:S01]  /*1be0*/  STL [R1+0xcb0], R248 ;  /* 0x000cb0f801007387 */ /* 0x0003e20000100800 */
[----:B------:R-:W-:-:S02]  /*1bf0*/  VIADD R245, R0, 0x26 ;  /* 0x0000002600f57836 */ /* 0x000fc40000000000 */
[----:B------:R-:W-:Y:S01]  /*1c00*/  IMAD.HI.U32 R8, R3, R102, RZ ;  /* 0x0000006603087227 */ /* 0x000fe200078e00ff */
[----:B------:R-:W-:Y:S03]  /*1c10*/  STL [R1+0xb38], R247 ;  /* 0x000b38f701007387 */ /* 0x000fe60000100800 */
[--C-:B------:R-:W-:Y:S01]  /*1c20*/  @!P4 IMAD.IADD R116, R116, 0x1, -R5.reuse ;  /* 0x000000017474c824 */ /* 0x100fe200078e0a05 */
[C---:B------:R-:W-:Y:S01]  /*1c30*/  ISETP.GT.U32.AND P4, PT, R5.reuse, R109, PT ;  /* 0x0000006d0500720c */ /* 0x040fe20003f84070 */
[----:B------:R-:W-:Y:S01]  /*1c40*/  @!P1 IMAD.IADD R100, R100, 0x1, -R5 ;  /* 0x0000000164649824 */ /* 0x000fe200078e0a05 */
[C---:B------:R-:W-:Y:S01]  /*1c50*/  ISETP.GT.U32.AND P1, PT, R5.reuse, R106, PT ;  /* 0x0000006a0500720c */ /* 0x040fe20003f24070 */
[----:B------:R-:W-:Y:S01]  /*1c60*/  IMAD R101, R5, R9, R14 ;  /* 0x0000000905657224 */ /* 0x000fe200078e020e */
[----:B------:R-:W-:Y:S01]  /*1c70*/  IABS R14, R245 ;  /* 0x000000f5000e7213 */ /* 0x000fe20000000000 */
[----:B------:R-:W-:Y:S01]  /*1c80*/  IMAD.MOV R8, RZ, RZ, -R8 ;  /* 0x000000ffff087224 */ /* 0x000fe200078e0a08 */
[----:B-1----:R-:W1:Y:S01]  /*1c90*/  S2R R248, SR_TID.X ;  /* 0x0000000000f87919 */ /* 0x002e620000002100 */
[----:B------:R-:W-:-:S02]  /*1ca0*/  VIADD R246, R0, 0x25 ;  /* 0x0000002500f67836 */ /* 0x000fc40000000000 */
[----:B------:R-:W-:-:S03]  /*1cb0*/  IMAD.HI.U32 R4, R3, R12, RZ ;  /* 0x0000000c03047227 */ /* 0x000fc600078e00ff */
[----:B------:R-:W-:Y:S01]  /*1cc0*/  IABS R98, R246 ;  /* 0x000000f600627213 */ /* 0x000fe20000000000 */
[--C-:B------:R-:W-:Y:S01]  /*1cd0*/  @!P0 IMAD.IADD R115, R115, 0x1, -R5.reuse ;  /* 0x0000000173738824 */ /* 0x100fe200078e0a05 */
[C---:B------:R-:W-:Y:S01]  /*1ce0*/  ISETP.GT.U32.AND P0, PT, R5.reuse, R108, PT ;  /* 0x0000006c0500720c */ /* 0x040fe20003f04070 */
[--C-:B------:R-:W-:Y:S01]  /*1cf0*/  @!P5 IMAD.IADD R110, R110, 0x1, -R5.reuse ;  /* 0x000000016e6ed824 */ /* 0x100fe200078e0a05 */
[C---:B------:R-:W-:Y:S01]  /*1d00*/  ISETP.GT.U32.AND P5, PT, R5.reuse, R103, PT ;  /* 0x000000670500720c */ /* 0x040fe20003fa4070 */
[C---:B------:R-:W-:Y:S01]  /*1d10*/  IMAD R102, R5.reuse, R8, R102 ;  /* 0x0000000805667224 */ /* 0x040fe200078e0266 */
[----:B------:R-:W-:Y:S01]  /*1d20*/  STL [R1+0xb40], R246 ;  /* 0x000b40f601007387 */ /* 0x000fe20000100800 */
[----:B------:R-:W-:Y:S02]  /*1d30*/  IMAD.MOV R4, RZ, RZ, -R4 ;  /* 0x000000ffff047224 */ /* 0x000fe400078e0a04 */
[----:B------:R-:W-:Y:S01]  /*1d40*/  VIADD R240, R0, 0x2b ;  /* 0x0000002b00f07836 */ /* 0x000fe20000000000 */
[----:B------:R1:W-:Y:S01]  /*1d50*/  STL [R1+0xcb4], R247 ;  /* 0x000cb4f701007387 */ /* 0x0003e20000100800 */
[--C-:B------:R-:W-:Y:S01]  /*1d60*/  @!P3 IMAD.IADD R104, R104, 0x1, -R5.reuse ;  /* 0x000000016868b824 */ /* 0x100fe200078e0a05 */
[----:B------:R-:W-:Y:S01]  /*1d70*/  ISETP.GT.U32.AND P3, PT, R5, R110, PT ;  /* 0x0000006e0500720c */ /* 0x000fe20003f64070 */
[----:B------:R-:W-:Y:S01]  /*1d80*/  VIADD R244, R0, 0x27 ;  /* 0x0000002700f47836 */ /* 0x000fe20000000000 */
[----:B------:R-:W-:Y:S01]  /*1d90*/  IABS R92, R240 ;  /* 0x000000f0005c7213 */ /* 0x000fe20000000000 */
[----:B------:R-:W-:Y:S01]  /*1da0*/  IMAD.HI.U32 R8, R3, R14, RZ ;  /* 0x0000000e03087227 */ /* 0x000fe200078e00ff */
[----:B------:R-:W-:Y:S01]  /*1db0*/  @!P0 IADD3 R108, R108, -R5, RZ ;  /* 0x800000056c6c8210 */ /* 0x000fe20007ffe0ff */
[----:B------:R-:W-:Y:S01]  /*1dc0*/  STL [R1+0xb3c], R245 ;  /* 0x000b3cf501007387 */ /* 0x000fe20000100800 */
[----:B------:R-:W-:Y:S01]  /*1dd0*/  IABS R96, R244 ;  /* 0x000000f400607213 */ /* 0x000fe20000000000 */
[C---:B------:R-:W-:Y:S01]  /*1de0*/  IMAD R99, R5.reuse, R4, R12 ;  /* 0x0000000405637224 */ /* 0x040fe200078e020c */
[----:B------:R-:W-:Y:S01]  /*1df0*/  ISETP.GT.U32.AND P0, PT, R5, R101, PT ;  /* 0x000000650500720c */ /* 0x000fe20003f04070 */
[--C-:B------:R-:W-:Y:S01]  /*1e00*/  @!P2 IMAD.IADD R111, R111, 0x1, -R5.reuse ;  /* 0x000000016f6fa824 */ /* 0x100fe200078e0a05 */
[----:B------:R-:W-:Y:S01]  /*1e10*/  ISETP.GT.U32.AND P2, PT, R5, R105, PT ;  /* 0x000000690500720c */ /* 0x000fe20003f44070 */
[----:B------:R-:W-:Y:S01]  /*1e20*/  IMAD.MOV R8, RZ, RZ, -R8 ;  /* 0x000000ffff087224 */ /* 0x000fe200078e0a08 */
[----:B------:R2:W-:Y:S01]  /*1e30*/  STL [R1+0xcb8], R246 ;  /* 0x000cb8f601007387 */ /* 0x0005e20000100800 */
[----:B------:R-:W-:Y:S01]  /*1e40*/  IMAD.HI.U32 R7, R3, R98, RZ ;  /* 0x0000006203077227 */ /* 0x000fe200078e00ff */
[----:B------:R-:W-:Y:S01]  /*1e50*/  ULOP3.LUT UR5, UR5, 0x180, URZ, 0xc0, !UPT ;  /* 0x0000018005057892 */ /* 0x000fe2000f8ec03f */
[----:B-1----:R-:W-:Y:S01]  /*1e60*/  LOP3.LUT R247, R248, 0x7f, RZ, 0xc0, !PT ;  /* 0x0000007ff8f77812 */ /* 0x002fe200078ec0ff */
[----:B------:R-:W-:Y:S01]  /*1e70*/  STL [R1+0xb48], R244 ;  /* 0x000b48f401007387 */ /* 0x000fe20000100800 */
[--C-:B------:R-:W-:Y:S01]  /*1e80*/  @!P4 IMAD.IADD R109, R109, 0x1, -R5.reuse ;  /* 0x000000016d6dc824 */ /* 0x100fe200078e0a05 */
[C---:B------:R-:W-:Y:S01]  /*1e90*/  ISETP.GT.U32.AND P4, PT, R5.reuse, R102, PT ;  /* 0x000000660500720c */ /* 0x040fe20003f84070 */
[----:B------:R-:W-:Y:S01]  /*1ea0*/  @!P1 IMAD.IADD R106, R106, 0x1, -R5 ;  /* 0x000000016a6a9824 */ /* 0x000fe200078e0a05 */
[C---:B------:R-:W-:Y:S01]  /*1eb0*/  ISETP.GT.U32.AND P1, PT, R5.reuse, R99, PT ;  /* 0x000000630500720c */ /* 0x040fe20003f24070 */
[----:B------:R-:W-:Y:S01]  /*1ec0*/  IMAD R97, R5, R8, R14 ;  /* 0x0000000805617224 */ /* 0x000fe200078e020e */
[----:B------:R-:W-:Y:S01]  /*1ed0*/  IABS R14, R239 ;  /* 0x000000ef000e7213 */ /* 0x000fe20000000000 */
[----:B------:R-:W-:Y:S01]  /*1ee0*/  IMAD.MOV R7, RZ, RZ, -R7 ;  /* 0x000000ffff077224 */ /* 0x000fe200078e0a07 */
[----:B------:R1:W-:Y:S01]  /*1ef0*/  STL [R1+0xcbc], R245 ;  /* 0x000cbcf501007387 */ /* 0x0003e20000100800 */
[----:B------:R-:W-:-:S04]  /*1f00*/  IMAD.HI.U32 R8, R3, R92, RZ ;  /* 0x0000005c03087227 */ /* 0x000fc800078e00ff */
[----:B------:R-:W-:Y:S01]  /*1f10*/  @!P5 IMAD.IADD R103, R103, 0x1, -R5 ;  /* 0x000000016767d824 */ /* 0x000fe200078e0a05 */
[----:B------:R-:W-:Y:S01]  /*1f20*/  ISETP.GT.U32.AND P5, PT, R5, R109, PT ;  /* 0x0000006d0500720c */ /* 0x000fe20003fa4070 */
[----:B------:R-:W-:Y:S02]  /*1f30*/  VIADD R243, R0, 0x28 ;  /* 0x0000002800f37836 */ /* 0x000fe40000000000 */
[----:B------:R-:W-:-:S03]  /*1f40*/  IMAD.HI.U32 R9, R3, R96, RZ ;  /* 0x0000006003097227 */ /* 0x000fc600078e00ff */
[----:B------:R-:W-:Y:S01]  /*1f50*/  IABS R16, R243 ;  /* 0x000000f300107213 */ /* 0x000fe20000000000 */
[C---:B------:R-:W-:Y:S01]  /*1f60*/  IMAD R98, R5.reuse, R7, R98 ;  /* 0x0000000705627224 */ /* 0x040fe200078e0262 */
[----:B------:R-:W-:Y:S01]  /*1f70*/  STL [R1+0xb50], R243 ;  /* 0x000b50f301007387 */ /* 0x000fe20000100800 */
[----:B------:R-:W-:Y:S02]  /*1f80*/  IMAD.MOV R8, RZ, RZ, -R8 ;  /* 0x000000ffff087224 */ /* 0x000fe400078e0a08 */
[----:B------:R-:W-:Y:S01]  /*1f90*/  @!P3 IMAD.IADD R110, R110, 0x1, -R5 ;  /* 0x000000016e6eb824 */ /* 0x000fe200078e0a05 */
[C---:B------:R-:W-:Y:S01]  /*1fa0*/  ISETP.GT.U32.AND P3, PT, R5.reuse, R104, PT ;  /* 0x000000680500720c */ /* 0x040fe20003f64070 */
[----:B------:R-:W-:Y:S02]  /*1fb0*/  IMAD.MOV R9, RZ, RZ, -R9 ;  /* 0x000000ffff097224 */ /* 0x000fe400078e0a09 */
[----:B------:R-:W-:Y:S02]  /*1fc0*/  VIADD R241, R0, 0x2a ;  /* 0x0000002a00f17836 */ /* 0x000fe40000000000 */
[----:B------:R-:W-:-:S02]  /*1fd0*/  IMAD R92, R5, R8, R92 ;  /* 0x00000008055c7224 */ /* 0x000fc400078e025c */
[----:B------:R-:W-:Y:S01]  /*1fe0*/  @!P2 IMAD.IADD R105, R105, 0x1, -R5 ;  /* 0x000000016969a824 */ /* 0x000fe200078e0a05 */
[C---:B------:R-:W-:Y:S01]  /*1ff0*/  ISETP.GT.U32.AND P2, PT, R5.reuse, R98, PT ;  /* 0x000000620500720c */ /* 0x040fe20003f44070 */
[----:B------:R-:W-:Y:S01]  /*2000*/  IMAD R96, R5, R9, R96 ;  /* 0x0000000905607224 */ /* 0x000fe200078e0260 */
[----:B------:R-:W-:Y:S01]  /*2010*/  IABS R12, R241 ;  /* 0x000000f1000c7213 */ /* 0x000fe20000000000 */
[----:B------:R-:W-:Y:S02]  /*2020*/  VIADD R238, R0, 0x2d ;  /* 0x0000002d00ee7836 */ /* 0x000fe40000000000 */
[----:B------:R-:W-:-:S03]  /*2030*/  IMAD.HI.U32 R9, R3, R14, RZ ;  /* 0x0000000e03097227 */ /* 0x000fc600078e00ff */
[----:B------:R-:W-:Y:S01]  /*2040*/  IABS R90, R238 ;  /* 0x000000ee005a7213 */ /* 0x000fe20000000000 */
[----:B------:R-:W-:Y:S01]  /*2050*/  @!P4 IMAD.IADD R102, R102, 0x1, -R5 ;  /* 0x000000016666c824 */ /* 0x000fe200078e0a05 */
[----:B------:R-:W-:Y:S01]  /*2060*/  ISETP.GT.U32.AND P4, PT, R5, R108, PT ;  /* 0x0000006c0500720c */ /* 0x000fe20003f84070 */
[----:B------:R-:W-:-:S04]  /*2070*/  IMAD.HI.U32 R10, R3, R16, RZ ;  /* 0x00000010030a7227 */ /* 0x000fc800078e00ff */
[----:B------:R-:W-:Y:S02]  /*2080*/  VIADD R242, R0, 0x29 ;  /* 0x0000002900f27836 */ /* 0x000fe40000000000 */
[----:B------:R-:W-:Y:S01]  /*2090*/  @!P1 IMAD.IADD R99, R99, 0x1, -R5 ;  /* 0x0000000163639824 */ /* 0x000fe200078e0a05 */
[----:B------:R-:W-:Y:S01]  /*20a0*/  ISETP.GT.U32.AND P1, PT, R5, R92, PT ;  /* 0x0000005c0500720c */ /* 0x000fe20003f24070 */
[----:B------:R-:W-:Y:S01]  /*20b0*/  IMAD.MOV R9, RZ, RZ, -R9 ;  /* 0x000000ffff097224 */ /* 0x000fe200078e0a09 */
[----:B------:R-:W-:Y:S01]  /*20c0*/  IABS R94, R242 ;  /* 0x000000f2005e7213 */ /* 0x000fe20000000000 */
[--C-:B------:R-:W-:Y:S01]  /*20d0*/  @!P0 IMAD.IADD R101, R101, 0x1, -R5.reuse ;  /* 0x0000000165658824 */ /* 0x100fe200078e0a05 */
[----:B------:R-:W-:Y:S01]  /*20e0*/  ISETP.GT.U32.AND P0, PT, R5, R107, PT ;  /* 0x0000006b0500720c */ /* 0x000fe20003f04070 */
[----:B------:R-:W-:Y:S01]  /*20f0*/  @!P5 IMAD.IADD R109, R109, 0x1, -R5 ;  /* 0x000000016d6dd824 */ /* 0x000fe200078e0a05 */
[----:B------:R-:W-:Y:S01]  /*2100*/  ISETP.GT.U32.AND P5, PT, R5, R103, PT ;  /* 0x000000670500720c */ /* 0x000fe20003fa4070 */
[----:B------:R-:W-:Y:S01]  /*2110*/  IMAD.MOV R10, RZ, RZ, -R10 ;  /* 0x000000ffff0a7224 */ /* 0x000fe200078e0a0a */
[----:B------:R-:W-:Y:S01]  /*2120*/  @!P4 IADD3 R108, R108, -R5, RZ ;  /* 0x800000056c6cc210 */ /* 0x000fe20007ffe0ff */
[----:B------:R-:W-:Y:S01]  /*2130*/  IMAD.HI.U32 R7, R3, R12, RZ ;  /* 0x0000000c03077227 */ /* 0x000fe200078e00ff */
[C---:B------:R-:W-:Y:S01]  /*2140*/  ISETP.GT.U32.AND P4, PT, R5.reuse, R102, PT ;  /* 0x000000660500720c */ /* 0x040fe20003f84070 */
[----:B------:R-:W-:Y:S02]  /*2150*/  STL [R1+0xb58], R242 ;  /* 0x000b58f201007387 */ /* 0x000fe40000100800 */
[----:B------:R-:W-:-:S02]  /*2160*/  IMAD R91, R5, R9, R14 ;  /* 0x00000009055b7224 */ /* 0x000fc400078e020e */
[----:B------:R-:W-:Y:S01]  /*2170*/  @!P3 IMAD.IADD R104, R104, 0x1, -R5 ;  /* 0x000000016868b824 */ /* 0x000fe200078e0a05 */
[C---:B------:R-:W-:Y:S01]  /*2180*/  ISETP.GT.U32.AND P3, PT, R5.reuse, R97, PT ;  /* 0x000000610500720c */ /* 0x040fe20003f64070 */
[----:B------:R-:W-:Y:S01]  /*2190*/  IMAD R95, R5, R10, R16 ;  /* 0x0000000a055f7224 */ /* 0x000fe200078e0210 */
[----:B------:R-:W-:Y:S01]  /*21a0*/  STL [R1+0xb54], R241 ;  /* 0x000b54f101007387 */ /* 0x000fe20000100800 */
[----:B------:R-:W-:-:S03]  /*21b0*/  IMAD.HI.U32 R10, R3, R90, RZ ;  /* 0x0000005a030a7227 */ /* 0x000fc600078e00ff */
[----:B------:R-:W-:Y:S01]  /*21c0*/  STL [R1+0xb60], R240 ;  /* 0x000b60f001007387 */ /* 0x000fe20000100800 */
[----:B------:R-:W-:Y:S02]  /*21d0*/  IMAD.MOV R7, RZ, RZ, -R7 ;  /* 0x000000ffff077224 */ /* 0x000fe400078e0a07 */
[----:B------:R-:W-:Y:S01]  /*21e0*/  VIADD R237, R0, 0x2e ;  /* 0x0000002e00ed7836 */ /* 0x000fe20000000000 */
[----:B------:R-:W-:Y:S01]  /*21f0*/  STL [R1+0xb68], R239 ;  /* 0x000b68ef01007387 */ /* 0x000fe20000100800 */
[----:B------:R-:W-:-:S03]  /*2200*/  IMAD.HI.U32 R4, R3, R94, RZ ;  /* 0x0000005e03047227 */ /* 0x000fc600078e00ff */
[----:B------:R-:W-:Y:S01]  /*2210*/  STL [R1+0xb70], R238 ;  /* 0x000b70ee01007387 */ /* 0x000fe20000100800 */
[--C-:B------:R-:W-:Y:S01]  /*2220*/  @!P2 IMAD.IADD R98, R98, 0x1, -R5.reuse ;  /* 0x000000016262a824 */ /* 0x100fe200078e0a05 */
[C---:B------:R-:W-:Y:S01]  /*2230*/  ISETP.GT.U32.AND P2, PT, R5.reuse, R91, PT ;  /* 0x0000005b0500720c */ /* 0x040fe20003f44070 */
[----:B------:R-:W-:Y:S01]  /*2240*/  IMAD.MOV R10, RZ, RZ, -R10 ;  /* 0x000000ffff0a7224 */ /* 0x000fe200078e0a0a */
[----:B------:R-:W-:Y:S01]  /*2250*/  STL [R1+0xb6c], R237 ;  /* 0x000b6ced01007387 */ /* 0x000fe20000100800 */
[C---:B------:R-:W-:Y:S01]  /*2260*/  IMAD R93, R5.reuse, R7, R12 ;  /* 0x00000007055d7224 */ /* 0x040fe200078e020c */
[----:B------:R-:W-:Y:S01]  /*2270*/  IABS R12, R237 ;  /* 0x000000ed000c7213 */ /* 0x000fe20000000000 */
[----:B------:R-:W-:Y:S02]  /*2280*/  IMAD.MOV R4, RZ, RZ, -R4 ;  /* 0x000000ffff047224 */ /* 0x000fe400078e0a04 */
[----:B------:R-:W-:Y:S02]  /*2290*/  VIADD R236, R0, 0x2f ;  /* 0x0000002f00ec7836 */ /* 0x000fe40000000000 */
[--C-:B------:R-:W-:Y:S01]  /*22a0*/  @!P1 IMAD.IADD R92, R92, 0x1, -R5.reuse ;  /* 0x000000015c5c9824 */ /* 0x100fe200078e0a05 */
[C---:B------:R-:W-:Y:S01]  /*22b0*/  ISETP.GT.U32.AND P1, PT, R5.reuse, R98, PT ;  /* 0x000000620500720c */ /* 0x040fe20003f24070 */
[----:B------:R-:W-:Y:S01]  /*22c0*/  IMAD R90, R5, R10, R90 ;  /* 0x0000000a055a7224 */ /* 0x000fe200078e025a */
[----:B------:R-:W-:Y:S01]  /*22d0*/  IABS R88, R236 ;  /* 0x000000ec00587213 */ /* 0x000fe20000000000 */
[C---:B------:R-:W-:Y:S01]  /*22e0*/  VIADD R235, R0.reuse, 0x30 ;  /* 0x0000003000eb7836 */ /* 0x040fe20000000000 */
[----:B------:R-:W-:Y:S01]  /*22f0*/  STL [R1+0xb78], R236 ;  /* 0x000b78ec01007387 */ /* 0x000fe20000100800 */
[--C-:B------:R-:W-:Y:S01]  /*2300*/  @!P0 IMAD.IADD R107, R107, 0x1, -R5.reuse ;  /* 0x000000016b6b8824 */ /* 0x100fe200078e0a05 */
[----:B------:R-:W-:Y:S01]  /*2310*/  ISETP.GT.U32.AND P0, PT, R5, R101, PT ;  /* 0x000000650500720c */ /* 0x000fe20003f04070 */
[----:B------:R-:W-:Y:S01]  /*2320*/  @!P5 IMAD.IADD R103, R103, 0x1, -R5 ;  /* 0x000000016767d824 */ /* 0x000fe200078e0a05 */
[C---:B------:R-:W-:Y:S01]  /*2330*/  ISETP.GT.U32.AND P5, PT, R5.reuse, R96, PT ;  /* 0x000000600500720c */ /* 0x040fe20003fa4070 */
[----:B------:R-:W-:Y:S01]  /*2340*/  IMAD R94, R5, R4, R94 ;  /* 0x00000004055e7224 */ /* 0x000fe200078e025e */
[----:B------:R-:W-:Y:S01]  /*2350*/  IABS R14, R235 ;  /* 0x000000eb000e7213 */ /* 0x000fe20000000000 */
[----:B------:R-:W-:Y:S01]  /*2360*/  IMAD.HI.U32 R4, R3, R12, RZ ;  /* 0x0000000c03047227 */ /* 0x000fe200078e00ff */
[----:B------:R-:W-:Y:S03]  /*2370*/  STL [R1+0xb7c], R235 ;  /* 0x000b7ceb01007387 */ /* 0x000fe60000100800 */
[----:B------:R-:W-:-:S02]  /*2380*/  VIADD R233, R0, 0x32 ;  /* 0x0000003200e97836 */ /* 0x000fc40000000000 */
[--C-:B------:R-:W-:Y:S01]  /*2390*/  @!P3 IMAD.IADD R97, R97, 0x1, -R5.reuse ;  /* 0x000000016161b824 */ /* 0x100fe200078e0a05 */
[----:B------:R-:W-:Y:S01]  /*23a0*/  ISETP.GT.U32.AND P3, PT, R5, R90, PT ;  /* 0x0000005a0500720c */ /* 0x000fe20003f64070 */
[C---:B------:R-:W-:Y:S01]  /*23b0*/  VIADD R234, R0.reuse, 0x31 ;  /* 0x0000003100ea7836 */ /* 0x040fe20000000000 */
[----:B------:R-:W-:Y:S01]  /*23c0*/  IABS R16, R233 ;  /* 0x000000e900107213 */ /* 0x000fe20000000000 */
[----:B------:R-:W-:Y:S02]  /*23d0*/  IMAD.MOV R4, RZ, RZ, -R4 ;  /* 0x000000ffff047224 */ /* 0x000fe400078e0a04 */
[----:B------:R-:W-:Y:S01]  /*23e0*/  IMAD.HI.U32 R7, R3, R88, RZ ;  /* 0x0000005803077227 */ /* 0x000fe200078e00ff */
[----:B------:R-:W-:Y:S01]  /*23f0*/  IABS R86, R234 ;  /* 0x000000ea00567213 */ /* 0x000fe20000000000 */
[----:B------:R-:W-:Y:S02]  /*2400*/  STL [R1+0xb74], R234 ;  /* 0x000b74ea01007387 */ /* 0x000fe40000100800 */
[--C-:B------:R-:W-:Y:S01]  /*2410*/  @!P2 IMAD.IADD R91, R91, 0x1, -R5.reuse ;  /* 0x000000015b5ba824 */ /* 0x100fe200078e0a05 */
[----:B------:R-:W-:Y:S01]  /*2420*/  ISETP.GT.U32.AND P2, PT, R5, R97, PT ;  /* 0x000000610500720c */ /* 0x000fe20003f44070 */
[----:B------:R-:W-:Y:S01]  /*2430*/  VIADD R231, R0, 0x34 ;  /* 0x0000003400e77836 */ /* 0x000fe20000000000 */
[----:B------:R-:W-:Y:S01]  /*2440*/  IADD3 R7, -R7, RZ, RZ ;  /* 0x000000ff07077210 */ /* 0x000fe20007ffe1ff */
[----:B------:R-:W-:Y:S01]  /*2450*/  IMAD.HI.U32 R8, R3, R14, RZ ;  /* 0x0000000e03087227 */ /* 0x000fe200078e00ff */
[----:B------:R-:W-:Y:S03]  /*2460*/  STL [R1+0xb64], R233 ;  /* 0x000b64e901007387 */ /* 0x000fe60000100800 */
[C---:B------:R-:W-:Y:S01]  /*2470*/  IMAD R89, R5.reuse, R4, R12 ;  /* 0x0000000405597224 */ /* 0x040fe200078e020c */
[----:B------:R-:W-:Y:S01]  /*2480*/  IABS R12, R231 ;  /* 0x000000e7000c7213 */ /* 0x000fe20000000000 */
[--C-:B------:R-:W-:Y:S01]  /*2490*/  @!P6 IMAD.IADD R112, R112, 0x1, -R5.reuse ;  /* 0x000000017070e824 */ /* 0x100fe200078e0a05 */
[C---:B------:R-:W-:Y:S01]  /*24a0*/  ISETP.GT.U32.AND P6, PT, R5.reuse, R100, PT ;  /* 0x000000640500720c */ /* 0x040fe20003fc4070 */
[--C-:B------:R-:W-:Y:S01]  /*24b0*/  @!P4 IMAD.IADD R102, R102, 0x1, -R5.reuse ;  /* 0x000000016666c824 */ /* 0x100fe200078e0a05 */
[C---:B------:R-:W-:Y:S01]  /*24c0*/  ISETP.GT.U32.AND P4, PT, R5.reuse, R95, PT ;  /* 0x0000005f0500720c */ /* 0x040fe20003f84070 */
[----:B------:R-:W-:Y:S01]  /*24d0*/  @!P1 IMAD.IADD R98, R98, 0x1, -R5 ;  /* 0x0000000162629824 */ /* 0x000fe200078e0a05 */
[----:B------:R-:W-:Y:S01]  /*24e0*/  ISETP.GT.U32.AND P1, PT, R5, R92, PT ;  /* 0x0000005c0500720c */ /* 0x000fe20003f24070 */
[----:B------:R-:W-:-:S04]  /*24f0*/  IMAD.HI.U32 R10, R3, R16, RZ ;  /* 0x00000010030a7227 */ /* 0x000fc800078e00ff */
[----:B------:R-:W-:Y:S02]  /*2500*/  IMAD.MOV R8, RZ, RZ, -R8 ;  /* 0x000000ffff087224 */ /* 0x000fe400078e0a08 */
[C---:B------:R-:W-:Y:S02]  /*2510*/  VIADD R232, R0.reuse, 0x33 ;  /* 0x0000003300e87836 */ /* 0x040fe40000000000 */
[----:B------:R-:W-:Y:S02]  /*2520*/  VIADD R229, R0, 0x36 ;  /* 0x0000003600e57836 */ /* 0x000fe40000000000 */
[--C-:B------:R-:W-:Y:S01]  /*2530*/  @!P0 IMAD.IADD R101, R101, 0x1, -R5.reuse ;  /* 0x0000000165658824 */ /* 0x100fe200078e0a05 */
[C---:B------:R-:W-:Y:S01]  /*2540*/  ISETP.GT.U32.AND P0, PT, R5.reuse, R94, PT ;  /* 0x0000005e0500720c */ /* 0x040fe20003f04070 */
[----:B------:R-:W-:Y:S01]  /*2550*/  @!P5 IMAD.IADD R96, R96, 0x1, -R5 ;  /* 0x000000016060d824 */ /* 0x000fe200078e0a05 */
[----:B------:R-:W-:Y:S01]  /*2560*/  ISETP.GT.U32.AND P5, PT, R5, R89, PT ;  /* 0x000000590500720c */ /* 0x000fe20003fa4070 */
[----:B------:R-:W-:Y:S01]  /*2570*/  IMAD.HI.U32 R9, R3, R86, RZ ;  /* 0x0000005603097227 */ /* 0x000fe200078e00ff */
[----:B------:R-:W-:Y:S01]  /*2580*/  IABS R84, R232 ;  /* 0x000000e800547213 */ /* 0x000fe20000000000 */
[----:B------:R-:W-:Y:S01]  /*2590*/  STL [R1+0xb5c], R232 ;  /* 0x000b5ce801007387 */ /* 0x000fe20000100800 */
[----:B------:R-:W-:Y:S01]  /*25a0*/  @!P4 IADD3 R95, R95, -R5, RZ ;  /* 0x800000055f5fc210 */ /* 0x000fe20007ffe0ff */
[----:B------:R-:W-:-:S02]  /*25b0*/  IMAD.MOV R10, RZ, RZ, -R10 ;  /* 0x000000ffff0a7224 */ /* 0x000fc400078e0a0a */
[C---:B------:R-:W-:Y:S01]  /*25c0*/  IMAD R88, R5.reuse, R7, R88 ;  /* 0x0000000705587224 */ /* 0x040fe200078e0258 */
[----:B------:R-:W-:Y:S01]  /*25d0*/  STL [R1+0xb4c], R231 ;  /* 0x000b4ce701007387 */ /* 0x000fe20000100800 */
[C---:B------:R-:W-:Y:S01]  /*25e0*/  IMAD R87, R5.reuse, R8, R14 ;  /* 0x0000000805577224 */ /* 0x040fe200078e020e */
[----:B------:R-:W-:Y:S01]  /*25f0*/  IABS R14, R229 ;  /* 0x000000e5000e7213 */ /* 0x000fe20000000000 */
[----:B------:R-:W-:Y:S01]  /*2600*/  VIADD R226, R0, 0x39 ;  /* 0x0000003900e27836 */ /* 0x000fe20000000000 */
[C---:B------:R-:W-:Y:S01]  /*2610*/  ISETP.GT.U32.AND P4, PT, R5.reuse, R88, PT ;  /* 0x000000580500720c */ /* 0x040fe20003f84070 */
[----:B------:R-:W-:Y:S01]  /*2620*/  @!P3 IMAD.IADD R90, R90, 0x1, -R5 ;  /* 0x000000015a5ab824 */ /* 0x000fe200078e0a05 */
[----:B------:R-:W-:Y:S01]  /*2630*/  ISETP.GT.U32.AND P3, PT, R5, R96, PT ;  /* 0x000000600500720c */ /* 0x000fe20003f64070 */
[----:B------:R-:W-:Y:S01]  /*2640*/  IMAD.MOV R9, RZ, RZ, -R9 ;  /* 0x000000ffff097224 */ /* 0x000fe200078e0a09 */
[----:B------:R-:W-:Y:S01]  /*2650*/  IABS R78, R226 ;  /* 0x000000e2004e7213 */ /* 0x000fe20000000000 */
[----:B------:R-:W-:-:S02]  /*2660*/  VIADD R230, R0, 0x35 ;  /* 0x0000003500e67836 */ /* 0x000fc40000000000 */
[----:B------:R-:W-:-:S03]  /*2670*/  IMAD.HI.U32 R7, R3, R12, RZ ;  /* 0x0000000c03077227 */ /* 0x000fc600078e00ff */
[----:B------:R-:W-:Y:S01]  /*2680*/  IABS R82, R230 ;  /* 0x000000e600527213 */ /* 0x000fe20000000000 */
[----:B------:R-:W-:Y:S01]  /*2690*/  IMAD R85, R5, R10, R16 ;  /* 0x0000000a05557224 */ /* 0x000fe200078e0210 */
[----:B------:R-:W-:Y:S01]  /*26a0*/  STL [R1+0xb44], R230 ;  /* 0x000b44e601007387 */ /* 0x000fe20000100800 */
[----:B------:R-:W-:Y:S01]  /*26b0*/  @!P2 IMAD.IADD R97, R97, 0x1, -R5 ;  /* 0x000000016161a824 */ /* 0x000fe200078e0a05 */
[C---:B------:R-:W-:Y:S01]  /*26c0*/  ISETP.GT.U32.AND P2, PT, R5.reuse, R91, PT ;  /* 0x0000005b0500720c */ /* 0x040fe20003f44070 */
[----:B------:R-:W-:Y:S01]  /*26d0*/  IMAD R86, R5, R9, R86 ;  /* 0x0000000905567224 */ /* 0x000fe200078e0256 */
[----:B------:R-:W-:Y:S01]  /*26e0*/  STL [R1+0xb34], R229 ;  /* 0x000b34e501007387 */ /* 0x000fe20000100800 */
[----:B------:R-:W-:Y:S02]  /*26f0*/  IMAD.MOV R7, RZ, RZ, -R7 ;  /* 0x000000ffff077224 */ /* 0x000fe400078e0a07 */
[----:B------:R-:W-:-:S04]  /*2700*/  IMAD.HI.U32 R4, R3, R84, RZ ;  /* 0x0000005403047227 */ /* 0x000fc800078e00ff */
[----:B------:R-:W-:-:S04]  /*2710*/  IMAD.HI.U32 R9, R3, R14, RZ ;  /* 0x0000000e03097227 */ /* 0x000fc800078e00ff */
[--C-:B------:R-:W-:Y:S01]  /*2720*/  @!P6 IMAD.IADD R100, R100, 0x1, -R5.reuse ;  /* 0x000000016464e824 */ /* 0x100fe200078e0a05 */
[C---:B------:R-:W-:Y:S01]  /*2730*/  ISETP.GT.U32.AND P6, PT, R5.reuse, R93, PT ;  /* 0x0000005d0500720c */ /* 0x040fe20003fc4070 */
[----:B------:R-:W-:Y:S01]  /*2740*/  @!P1 IMAD.IADD R92, R92, 0x1, -R5 ;  /* 0x000000015c5c9824 */ /* 0x000fe200078e0a05 */
[C---:B------:R-:W-:Y:S01]  /*2750*/  ISETP.GT.U32.AND P1, PT, R5.reuse, R85, PT ;  /* 0x000000550500720c */ /* 0x040fe20003f24070 */
[----:B------:R-:W-:Y:S02]  /*2760*/  IMAD R83, R5, R7, R12 ;  /* 0x0000000705537224 */ /* 0x000fe400078e020c */
[----:B------:R-:W-:Y:S02]  /*2770*/  IMAD.MOV R4, RZ, RZ, -R4 ;  /* 0x000000ffff047224 */ /* 0x000fe400078e0a04 */
[----:B------:R-:W-:Y:S02]  /*2780*/  IMAD.MOV R9, RZ, RZ, -R9 ;  /* 0x000000ffff097224 */ /* 0x000fe400078e0a09 */
[----:B------:R-:W-:-:S02]  /*2790*/  VIADD R225, R0, 0x3a ;  /* 0x0000003a00e17836 */ /* 0x000fc40000000000 */
[----:B------:R-:W-:-:S04]  /*27a0*/  IMAD.HI.U32 R7, R3, R78, RZ ;  /* 0x0000004e03077227 */ /* 0x000fc800078e00ff */
[--C-:B------:R-:W-:Y:S01]  /*27b0*/  @!P0 IMAD.IADD R94, R94, 0x1, -R5.reuse ;  /* 0x000000015e5e8824 */ /* 0x100fe200078e0a05 */
[----:B------:R-:W-:Y:S01]  /*27c0*/  ISETP.GT.U32.AND P0, PT, R5, R87, PT ;  /* 0x000000570500720c */ /* 0x000fe20003f04070 */
[----:B------:R-:W-:Y:S01]  /*27d0*/  @!P5 IMAD.IADD R89, R89, 0x1, -R5 ;  /* 0x000000015959d824 */ /* 0x000fe200078e0a05 */
[----:B------:R-:W-:Y:S01]  /*27e0*/  ISETP.GT.U32.AND P5, PT, R5, R95, PT ;  /* 0x0000005f0500720c */ /* 0x000fe20003fa4070 */
[----:B------:R-:W-:-:S04]  /*27f0*/  IMAD.HI.U32 R8, R3, R82, RZ ;  /* 0x0000005203087227 */ /* 0x000fc800078e00ff */
[C---:B------:R-:W-:Y:S02]  /*2800*/  IMAD R84, R5.reuse, R4, R84 ;  /* 0x0000000405547224 */ /* 0x040fe400078e0254 */
[C---:B------:R-:W-:Y:S01]  /*2810*/  IMAD R81, R5.reuse, R9, R14 ;  /* 0x0000000905517224 */ /* 0x040fe200078e020e */
[----:B------:R-:W-:Y:S01]  /*2820*/  IABS R14, R225 ;  /* 0x000000e1000e7213 */ /* 0x000fe20000000000 */
[----:B------:R-:W-:Y:S02]  /*2830*/  IMAD.MOV R7, RZ, RZ, -R7 ;  /* 0x000000ffff077224 */ /* 0x000fe400078e0a07 */
[----:B------:R-:W-:Y:S01]  /*2840*/  @!P3 IMAD.IADD R96, R96, 0x1, -R5 ;  /* 0x000000016060b824 */ /* 0x000fe200078e0a05 */
[----:B------:R-:W-:Y:S01]  /*2850*/  ISETP.GT.U32.AND P3, PT, R5, R90, PT ;  /* 0x0000005a0500720c */ /* 0x000fe20003f64070 */
[----:B------:R-:W-:Y:S01]  /*2860*/  IMAD.MOV R8, RZ, RZ, -R8 ;  /* 0x000000ffff087224 */ /* 0x000fe200078e0a08 */
[----:B------:R-:W-:Y:S01]  /*2870*/  @!P5 IADD3 R95, R95, -R5, RZ ;  /* 0x800000055f5fd210 */ /* 0x000fe20007ffe0ff */
[----:B------:R-:W-:Y:S01]  /*2880*/  VIADD R227, R0, 0x38 ;  /* 0x0000003800e37836 */ /* 0x000fe20000000000 */
[C---:B------:R-:W-:Y:S01]  /*2890*/  ISETP.GT.U32.AND P5, PT, R5.reuse, R89, PT ;  /* 0x000000590500720c */ /* 0x040fe20003fa4070 */
[----:B------:R-:W-:-:S02]  /*28a0*/  IMAD R78, R5, R7, R78 ;  /* 0x00000007054e7224 */ /* 0x000fc400078e024e */
[--C-:B------:R-:W-:Y:S01]  /*28b0*/  @!P2 IMAD.IADD R91, R91, 0x1, -R5.reuse ;  /* 0x000000015b5ba824 */ /* 0x100fe200078e0a05 */
[C---:B------:R-:W-:Y:S01]  /*28c0*/  ISETP.GT.U32.AND P2, PT, R5.reuse, R84, PT ;  /* 0x000000540500720c */ /* 0x040fe20003f44070 */
[C---:B------:R-:W-:Y:S01]  /*28d0*/  VIADD R228, R0.reuse, 0x37 ;  /* 0x0000003700e47836 */ /* 0x040fe20000000000 */
[----:B------:R-:W-:Y:S01]  /*28e0*/  IABS R12, R227 ;  /* 0x000000e3000c7213 */ /* 0x000fe20000000000 */
[----:B------:R-:W-:Y:S02]  /*28f0*/  IMAD R82, R5, R8, R82 ;  /* 0x0000000805527224 */ /* 0x000fe400078e0252 */
[----:B------:R-:W-:Y:S01]  /*2900*/  VIADD R224, R0, 0x3b ;  /* 0x0000003b00e07836 */ /* 0x000fe20000000000 */
[----:B------:R-:W-:Y:S01]  /*2910*/  IABS R80, R228 ;  /* 0x000000e400507213 */ /* 0x000fe20000000000 */
[----:B------:R-:W-:Y:S01]  /*2920*/  IMAD.HI.U32 R8, R3, R14, RZ ;  /* 0x0000000e03087227 */ /* 0x000fe200078e00ff */
[----:B------:R-:W-:Y:S02]  /*2930*/  STL [R1+0xb2c], R228 ;  /* 0x000b2ce401007387 */ /* 0x000fe40000100800 */
[----:B------:R-:W-:Y:S01]  /*2940*/  IABS R76, R224 ;  /* 0x000000e0004c7213 */ /* 0x000fe20000000000 */
[--C-:B------:R-:W-:Y:S01]  /*2950*/  @!P6 IMAD.IADD R93, R93, 0x1, -R5.reuse ;  /* 0x000000015d5de824 */ /* 0x100fe200078e0a05 */
[C---:B------:R-:W-:Y:S01]  /*2960*/  ISETP.GT.U32.AND P6, PT, R5.reuse, R99, PT ;  /* 0x000000630500720c */ /* 0x040fe20003fc4070 */
[--C-:B------:R-:W-:Y:S01]  /*2970*/  @!P4 IMAD.IADD R88, R88, 0x1, -R5.reuse ;  /* 0x000000015858c824 */ /* 0x100fe200078e0a05 */
[----:B------:R-:W-:Y:S01]  /*2980*/  ISETP.GT.U32.AND P4, PT, R5, R94, PT ;  /* 0x0000005e0500720c */ /* 0x000fe20003f84070 */
[--C-:B------:R-:W-:Y:S01]  /*2990*/  @!P1 IMAD.IADD R85, R85, 0x1, -R5.reuse ;  /* 0x0000000155559824 */ /* 0x100fe200078e0a05 */
        /* <DEDUP_REMOVED lines=8> */
[----:B------:R-:W-:Y:S01]  /*2a20*/  STL [R1+0xb04], R225 ;  /* 0x000b04e101007387 */ /* 0x000fe20000100800 */
[----:B------:R-:W-:Y:S01]  /*2a30*/  @!P3 IMAD.IADD R90, R90, 0x1, -R5 ;  /* 0x000000015a5ab824 */ /* 0x000fe200078e0a05 */
[----:B------:R-:W-:Y:S01]  /*2a40*/  ISETP.GT.U32.AND P3, PT, R5, R83, PT ;  /* 0x000000530500720c */ /* 0x000fe20003f64070 */
[C---:B------:R-:W-:Y:S01]  /*2a50*/  IMAD.HI.U32 R10, R3.reuse, R80, RZ ;  /* 0x00000050030a7227 */ /* 0x040fe200078e00ff */
[----:B------:R-:W-:Y:S03]  /*2a60*/  STL [R1+0xafc], R224 ;  /* 0x000afce001007387 */ /* 0x000fe60000100800 */
[----:B------:R-:W-:Y:S01]  /*2a70*/  VIADD R223, R0, 0x3c ;  /* 0x0000003c00df7836 */ /* 0x000fe20000000000 */
[----:B------:R-:W-:Y:S01]  /*2a80*/  IADD3 R10, -R10, RZ, RZ ;  /* 0x000000ff0a0a7210 */ /* 0x000fe20007ffe1ff */
[----:B------:R-:W-:-:S03]  /*2a90*/  IMAD.HI.U32 R9, R3, R76, RZ ;  /* 0x0000004c03097227 */ /* 0x000fc600078e00ff */
[----:B------:R-:W-:Y:S01]  /*2aa0*/  IABS R16, R223 ;  /* 0x000000df00107213 */ /* 0x000fe20000000000 */
[----:B------:R-:W-:Y:S01]  /*2ab0*/  IMAD.MOV R4, RZ, RZ, -R4 ;  /* 0x000000ffff047224 */ /* 0x000fe200078e0a04 */
[----:B------:R-:W-:Y:S01]  /*2ac0*/  STL [R1+0xaec], R223 ;  /* 0x000aecdf01007387 */ /* 0x000fe20000100800 */
[----:B------:R-:W-:Y:S02]  /*2ad0*/  VIADD R221, R0, 0x3e ;  /* 0x0000003e00dd7836 */ /* 0x000fe40000000000 */
[----:B------:R-:W-:Y:S01]  /*2ae0*/  @!P2 IMAD.IADD R84, R84, 0x1, -R5 ;  /* 0x000000015454a824 */ /* 0x000fe200078e0a05 */
[C---:B------:R-:W-:Y:S01]  /*2af0*/  ISETP.GT.U32.AND P2, PT, R5.reuse, R77, PT ;  /* 0x0000004d0500720c */ /* 0x040fe20003f44070 */
[----:B------:R-:W-:Y:S02]  /*2b00*/  IMAD.MOV R9, RZ, RZ, -R9 ;  /* 0x000000ffff097224 */ /* 0x000fe400078e0a09 */
[----:B------:R-:W-:Y:S01]  /*2b10*/  @!P4 IMAD.IADD R94, R94, 0x1, -R5 ;  /* 0x000000015e5ec824 */ /* 0x000fe200078e0a05 */
[C---:B------:R-:W-:Y:S01]  /*2b20*/  ISETP.GT.U32.AND P4, PT, R5.reuse, R88, PT ;  /* 0x000000580500720c */ /* 0x040fe20003f84070 */
[----:B------:R-:W-:Y:S01]  /*2b30*/  IMAD R79, R5, R4, R12 ;  /* 0x00000004054f7224 */ /* 0x000fe200078e020c */
[----:B------:R-:W-:Y:S01]  /*2b40*/  IABS R12, R221 ;  /* 0x000000dd000c7213 */ /* 0x000fe20000000000 */
[----:B------:R-:W-:-:S02]  /*2b50*/  VIADD R222, R0, 0x3d ;  /* 0x0000003d00de7836 */ /* 0x000fc40000000000 */
[--C-:B------:R-:W-:Y:S01]  /*2b60*/  @!P1 IMAD.IADD R78, R78, 0x1, -R5.reuse ;  /* 0x000000014e4e9824 */ /* 0x100fe200078e0a05 */
[C---:B------:R-:W-:Y:S01]  /*2b70*/  ISETP.GT.U32.AND P1, PT, R5.reuse, R84, PT ;  /* 0x000000540500720c */ /* 0x040fe20003f24070 */
[----:B------:R-:W-:Y:S01]  /*2b80*/  IMAD R76, R5, R9, R76 ;  /* 0x00000009054c7224 */ /* 0x000fe200078e024c */
[----:B------:R-:W-:Y:S01]  /*2b90*/  IABS R74, R222 ;  /* 0x000000de004a7213 */ /* 0x000fe20000000000 */
[--C-:B------:R-:W-:Y:S01]  /*2ba0*/  @!P0 IMAD.IADD R93, R93, 0x1, -R5.reuse ;  /* 0x000000015d5d8824 */ /* 0x100fe200078e0a05 */
[----:B------:R-:W-:Y:S01]  /*2bb0*/  ISETP.GT.U32.AND P0, PT, R5, R86, PT ;  /* 0x000000560500720c */ /* 0x000fe20003f04070 */
[----:B------:R-:W-:Y:S01]  /*2bc0*/  @!P5 IMAD.IADD R89, R89, 0x1, -R5 ;  /* 0x000000015959d824 */ /* 0x000fe200078e0a05 */
[C---:B------:R-:W-:Y:S01]  /*2bd0*/  ISETP.GT.U32.AND P5, PT, R5.reuse, R82, PT ;  /* 0x000000520500720c */ /* 0x040fe20003fa4070 */
[----:B------:R-:W-:Y:S01]  /*2be0*/  IMAD R80, R5, R10, R80 ;  /* 0x0000000a05507224 */ /* 0x000fe200078e0250 */
[----:B------:R-:W-:Y:S01]  /*2bf0*/  STL [R1+0xae4], R222 ;  /* 0x000ae4de01007387 */ /* 0x000fe20000100800 */
[----:B------:R-:W-:-:S03]  /*2c00*/  IMAD.HI.U32 R10, R3, R16, RZ ;  /* 0x00000010030a7227 */ /* 0x000fc600078e00ff */
[----:B------:R-:W-:Y:S01]  /*2c10*/  STL [R1+0xac8], R221 ;  /* 0x000ac8dd01007387 */ /* 0x000fe20000100800 */
[----:B------:R-:W-:-:S03]  /*2c20*/  IMAD.HI.U32 R7, R3, R12, RZ ;  /* 0x0000000c03077227 */ /* 0x000fc600078e00ff */
[----:B------:R-:W-:Y:S01]  /*2c30*/  STL [R1+0xabc], R220 ;  /* 0x000abcdc01007387 */ /* 0x000fe20000100800 */
[----:B------:R-:W-:Y:S02]  /*2c40*/  VIADD R219, R0, 0x40 ;  /* 0x0000004000db7836 */ /* 0x000fe40000000000 */
[--C-:B------:R-:W-:Y:S01]  /*2c50*/  @!P6 IMAD.IADD R99, R99, 0x1, -R5.reuse ;  /* 0x000000016363e824 */ /* 0x100fe200078e0a05 */
[----:B------:R-:W-:Y:S01]  /*2c60*/  ISETP.GT.U32.AND P6, PT, R5, R87, PT ;  /* 0x000000570500720c */ /* 0x000fe20003fc4070 */
[----:B------:R-:W-:Y:S01]  /*2c70*/  @!P3 IMAD.IADD R83, R83, 0x1, -R5 ;  /* 0x000000015353b824 */ /* 0x000fe200078e0a05 */
[----:B------:R-:W-:Y:S01]  /*2c80*/  ISETP.GT.U32.AND P3, PT, R5, R76, PT ;  /* 0x0000004c0500720c */ /* 0x000fe20003f64070 */
[----:B------:R-:W-:Y:S01]  /*2c90*/  IMAD.MOV R10, RZ, RZ, -R10 ;  /* 0x000000ffff0a7224 */ /* 0x000fe200078e0a0a */
[----:B------:R-:W-:Y:S01]  /*2ca0*/  IABS R14, R219 ;  /* 0x000000db000e7213 */ /* 0x000fe20000000000 */
[----:B------:R-:W-:Y:S01]  /*2cb0*/  IMAD.MOV R7, RZ, RZ, -R7 ;  /* 0x000000ffff077224 */ /* 0x000fe200078e0a07 */
[----:B------:R-:W-:Y:S01]  /*2cc0*/  @!P5 IADD3 R82, R82, -R5, RZ ;  /* 0x800000055252d210 */ /* 0x000fe20007ffe0ff */
[----:B------:R-:W-:Y:S01]  /*2cd0*/  VIADD R217, R0, 0x42 ;  /* 0x0000004200d97836 */ /* 0x000fe20000000000 */
[----:B------:R-:W-:Y:S01]  /*2ce0*/  STL [R1+0xab4], R219 ;  /* 0x000ab4db01007387 */ /* 0x000fe20000100800 */
[----:B------:R-:W-:-:S04]  /*2cf0*/  IMAD.HI.U32 R4, R3, R74, RZ ;  /* 0x0000004a03047227 */ /* 0x000fc800078e00ff */
[--C-:B------:R-:W-:Y:S01]  /*2d00*/  @!P2 IMAD.IADD R77, R77, 0x1, -R5.reuse ;  /* 0x000000014d4da824 */ /* 0x100fe200078e0a05 */
[C---:B------:R-:W-:Y:S01]  /*2d10*/  ISETP.GT.U32.AND P2, PT, R5.reuse, R83, PT ;  /* 0x000000530500720c */ /* 0x040fe20003f44070 */
[C---:B------:R-:W-:Y:S02]  /*2d20*/  IMAD R75, R5.reuse, R10, R16 ;  /* 0x0000000a054b7224 */ /* 0x040fe400078e0210 */
[--C-:B------:R-:W-:Y:S01]  /*2d30*/  @!P4 IMAD.IADD R88, R88, 0x1, -R5.reuse ;  /* 0x000000015858c824 */ /* 0x100fe200078e0a05 */
[C---:B------:R-:W-:Y:S01]  /*2d40*/  ISETP.GT.U32.AND P4, PT, R5.reuse, R81, PT ;  /* 0x000000510500720c */ /* 0x040fe20003f84070 */
[C---:B------:R-:W-:Y:S01]  /*2d50*/  IMAD R73, R5.reuse, R7, R12 ;  /* 0x0000000705497224 */ /* 0x040fe200078e020c */
[----:B------:R-:W-:Y:S01]  /*2d60*/  IABS R12, R217 ;  /* 0x000000d9000c7213 */ /* 0x000fe20000000000 */
[----:B------:R-:W-:Y:S01]  /*2d70*/  IMAD.MOV R4, RZ, RZ, -R4 ;  /* 0x000000ffff047224 */ /* 0x000fe200078e0a04 */
[C---:B------:R-:W-:Y:S01]  /*2d80*/  ISETP.GT.U32.AND P5, PT, R5.reuse, R75, PT ;  /* 0x0000004b0500720c */ /* 0x040fe20003fa4070 */
[----:B------:R-:W-:Y:S01]  /*2d90*/  @!P1 IMAD.IADD R84, R84, 0x1, -R5 ;  /* 0x0000000154549824 */ /* 0x000fe200078e0a05 */
[----:B------:R-:W-:Y:S01]  /*2da0*/  ISETP.GT.U32.AND P1, PT, R5, R78, PT ;  /* 0x0000004e0500720c */ /* 0x000fe20003f24070 */
[----:B------:R-:W-:-:S02]  /*2db0*/  VIADD R218, R0, 0x41 ;  /* 0x0000004100da7836 */ /* 0x000fc40000000000 */
[----:B------:R-:W-:-:S03]  /*2dc0*/  IMAD.HI.U32 R9, R3, R14, RZ ;  /* 0x0000000e03097227 */ /* 0x000fc600078e00ff */
[----:B------:R-:W-:Y:S01]  /*2dd0*/  IABS R70, R218 ;  /* 0x000000da00467213 */ /* 0x000fe20000000000 */
[----:B------:R-:W-:Y:S01]  /*2de0*/  @!P0 IMAD.IADD R86, R86, 0x1, -R5 ;  /* 0x0000000156568824 */ /* 0x000fe200078e0a05 */
[C---:B------:R-:W-:Y:S01]  /*2df0*/  ISETP.GT.U32.AND P0, PT, R5.reuse, R79, PT ;  /* 0x0000004f0500720c */ /* 0x040fe20003f04070 */
[----:B------:R-:W-:Y:S01]  /*2e00*/  IMAD R74, R5, R4, R74 ;  /* 0x00000004054a7224 */ /* 0x000fe200078e024a */
[----:B------:R-:W-:Y:S01]  /*2e10*/  STL [R1+0xaa4], R218 ;  /* 0x000aa4da01007387 */ /* 0x000fe20000100800 */
[----:B------:R-:W-:-:S03]  /*2e20*/  IMAD.HI.U32 R4, R3, R12, RZ ;  /* 0x0000000c03047227 */ /* 0x000fc600078e00ff */
[----:B------:R-:W-:Y:S01]  /*2e30*/  STL [R1+0xa9c], R217 ;  /* 0x000a9cd901007387 */ /* 0x000fe20000100800 */
[----:B------:R-:W-:Y:S01]  /*2e40*/  IMAD.MOV R9, RZ, RZ, -R9 ;  /* 0x000000ffff097224 */ /* 0x000fe200078e0a09 */
[----:B------:R-:W-:Y:S01]  /*2e50*/  IADD3 R4, -R4, RZ, RZ ;  /* 0x000000ff04047210 */ /* 0x000fe20007ffe1ff */
[----:B------:R-:W-:Y:S02]  /*2e60*/  VIADD R212, R0, 0x47 ;  /* 0x0000004700d47836 */ /* 0x000fe40000000000 */
[--C-:B------:R-:W-:Y:S01]  /*2e70*/  @!P6 IMAD.IADD R87, R87, 0x1, -R5.reuse ;  /* 0x000000015757e824 */ /* 0x100fe200078e0a05 */
[C---:B------:R-:W-:Y:S01]  /*2e80*/  ISETP.GT.U32.AND P6, PT, R5.reuse, R80, PT ;  /* 0x000000500500720c */ /* 0x040fe20003fc4070 */
[----:B------:R-:W-:Y:S01]  /*2e90*/  @!P3 IMAD.IADD R76, R76, 0x1, -R5 ;  /* 0x000000014c4cb824 */ /* 0x000fe200078e0a05 */
[C---:B------:R-:W-:Y:S01]  /*2ea0*/  ISETP.GT.U32.AND P3, PT, R5.reuse, R82, PT ;  /* 0x000000520500720c */ /* 0x040fe20003f64070 */
[----:B------:R-:W-:Y:S01]  /*2eb0*/  VIADD R216, R0, 0x43 ;  /* 0x0000004300d87836 */ /* 0x000fe20000000000 */
[----:B------:R-:W-:Y:S01]  /*2ec0*/  IABS R64, R212 ;  /* 0x000000d400407213 */ /* 0x000fe20000000000 */
[----:B------:R-:W-:-:S02]  /*2ed0*/  IMAD R71, R5, R9, R14 ;  /* 0x0000000905477224 */ /* 0x000fc400078e020e */
[--C-:B------:R-:W-:Y:S01]  /*2ee0*/  @!P2 IMAD.IADD R83, R83, 0x1, -R5.reuse ;  /* 0x000000015353a824 */ /* 0x100fe200078e0a05 */
[----:B------:R-:W-:Y:S01]  /*2ef0*/  ISETP.GT.U32.AND P2, PT, R5, R77, PT ;  /* 0x0000004d0500720c */ /* 0x000fe20003f44070 */
[----:B------:R-:W-:Y:S01]  /*2f00*/  IMAD.HI.U32 R10, R3, R70, RZ ;  /* 0x00000046030a7227 */ /* 0x000fe200078e00ff */
[----:B------:R-:W-:Y:S01]  /*2f10*/  IABS R68, R216 ;  /* 0x000000d800447213 */ /* 0x000fe20000000000 */
[----:B------:R-:W-:Y:S02]  /*2f20*/  STL [R1+0xa8c], R216 ;  /* 0x000a8cd801007387 */ /* 0x000fe40000100800 */
[--C-:B------:R-:W-:Y:S01]  /*2f30*/  @!P4 IMAD.IADD R81, R81, 0x1, -R5.reuse ;  /* 0x000000015151c824 */ /* 0x100fe200078e0a05 */
[C---:B------:R-:W-:Y:S01]  /*2f40*/  ISETP.GT.U32.AND P4, PT, R5.reuse, R74, PT ;  /* 0x0000004a0500720c */ /* 0x040fe20003f84070 */
[----:B------:R-:W-:Y:S01]  /*2f50*/  @!P1 IMAD.IADD R78, R78, 0x1, -R5 ;  /* 0x000000014e4e9824 */ /* 0x000fe200078e0a05 */
[C---:B------:R-:W-:Y:S01]  /*2f60*/  ISETP.GT.U32.AND P1, PT, R5.reuse, R71, PT ;  /* 0x000000470500720c */ /* 0x040fe20003f24070 */
[C---:B------:R-:W-:Y:S01]  /*2f70*/  IMAD R69, R5.reuse, R4, R12 ;  /* 0x0000000405457224 */ /* 0x040fe200078e020c */
[----:B------:R-:W-:Y:S01]  /*2f80*/  @!P3 IADD3 R82, R82, -R5, RZ ;  /* 0x800000055252b210 */ /* 0x000fe20007ffe0ff */
[----:B------:R-:W-:Y:S01]  /*2f90*/  IMAD.MOV R10, RZ, RZ, -R10 ;  /* 0x000000ffff0a7224 */ /* 0x000fe200078e0a0a */
[----:B------:R-:W-:Y:S01]  /*2fa0*/  ISETP.GT.U32.AND P3, PT, R5, R76, PT ;  /* 0x0000004c0500720c */ /* 0x000fe20003f64070 */
[----:B------:R-:W-:-:S02]  /*2fb0*/  VIADD R211, R0, 0x48 ;  /* 0x0000004800d37836 */ /* 0x000fc40000000000 */
[----:B------:R-:W-:-:S03]  /*2fc0*/  IMAD.HI.U32 R4, R3, R64, RZ ;  /* 0x0000004003047227 */ /* 0x000fc600078e00ff */
[----:B------:R-:W-:Y:S01]  /*2fd0*/  IABS R12, R211 ;  /* 0x000000d3000c7213 */ /* 0x000fe20000000000 */
[--C-:B------:R-:W-:Y:S01]  /*2fe0*/  @!P0 IMAD.IADD R79, R79, 0x1, -R5.reuse ;  /* 0x000000014f4f8824 */ /* 0x100fe200078e0a05 */
[----:B------:R-:W-:Y:S01]  /*2ff0*/  ISETP.GT.U32.AND P0, PT, R5, R85, PT ;  /* 0x000000550500720c */ /* 0x000fe20003f04070 */
[----:B------:R-:W-:Y:S01]  /*3000*/  @!P5 IMAD.IADD R75, R75, 0x1, -R5 ;  /* 0x000000014b4bd824 */ /* 0x000fe200078e0a05 */
[----:B------:R-:W-:Y:S01]  /*3010*/  ISETP.GT.U32.AND P5, PT, R5, R81, PT ;  /* 0x000000510500720c */ /* 0x000fe20003fa4070 */
[----:B------:R-:W-:Y:S02]  /*3020*/  VIADD R215, R0, 0x44 ;  /* 0x0000004400d77836 */ /* 0x000fe40000000000 */
[----:B------:R-:W-:-:S03]  /*3030*/  IMAD.HI.U32 R7, R3, R68, RZ ;  /* 0x0000004403077227 */ /* 0x000fc600078e00ff */
[----:B------:R-:W-:Y:S01]  /*3040*/  IABS R14, R215 ;  /* 0x000000d7000e7213 */ /* 0x000fe20000000000 */
[----:B------:R-:W-:Y:S01]  /*3050*/  IMAD.HI.U32 R8, R3, R72, RZ ;  /* 0x0000004803087227 */ /* 0x000fe200078e00ff */
[----:B------:R-:W-:Y:S03]  /*3060*/  STL [R1+0xa84], R215 ;  /* 0x000a84d701007387 */ /* 0x000fe60000100800 */
[C---:B------:R-:W-:Y:S02]  /*3070*/  IMAD R70, R5.reuse, R10, R70 ;  /* 0x0000000a05467224 */ /* 0x040fe400078e0246 */
[----:B------:R-:W-:Y:S02]  /*3080*/  IMAD.MOV R4, RZ, RZ, -R4 ;  /* 0x000000ffff047224 */ /* 0x000fe400078e0a04 */
[----:B------:R-:W-:Y:S01]  /*3090*/  @!P6 IMAD.IADD R80, R80, 0x1, -R5 ;  /* 0x000000015050e824 */ /* 0x000fe200078e0a05 */
[----:B------:R-:W-:Y:S01]  /*30a0*/  ISETP.GT.U32.AND P6, PT, R5, R86, PT ;  /* 0x000000560500720c */ /* 0x000fe20003fc4070 */
[----:B------:R-:W-:-:S02]  /*30b0*/  IMAD.MOV R7, RZ, RZ, -R7 ;  /* 0x000000ffff077224 */ /* 0x000fc400078e0a07 */
[----:B------:R-:W-:Y:S02]  /*30c0*/  IMAD.MOV R8, RZ, RZ, -R8 ;  /* 0x000000ffff087224 */ /* 0x000fe400078e0a08 */
[C---:B------:R-:W-:Y:S02]  /*30d0*/  VIADD R214, R0.reuse, 0x45 ;  /* 0x0000004500d67836 */ /* 0x040fe40000000000 */
[----:B------:R-:W-:Y:S02]  /*30e0*/  IMAD R64, R5, R4, R64 ;  /* 0x0000000405407224 */ /* 0x000fe400078e0240 */
[----:B------:R-:W-:Y:S01]  /*30f0*/  @!P2 IMAD.IADD R77, R77, 0x1, -R5 ;  /* 0x000000014d4da824 */ /* 0x000fe200078e0a05 */
[C---:B------:R-:W-:Y:S01]  /*3100*/  ISETP.GT.U32.AND P2, PT, R5.reuse, R70, PT ;  /* 0x000000460500720c */ /* 0x040fe20003f44070 */
[C---:B------:R-:W-:Y:S01]  /*3110*/  IMAD R68, R5.reuse, R7, R68 ;  /* 0x0000000705447224 */ /* 0x040fe200078e0244 */
[----:B------:R-:W-:Y:S01]  /*3120*/  IABS R66, R214 ;  /* 0x000000d600427213 */ /* 0x000fe20000000000 */
[----:B------:R-:W-:Y:S01]  /*3130*/  IMAD R72, R5, R8, R72 ;  /* 0x0000000805487224 */ /* 0x000fe200078e0248 */
[----:B------:R-:W-:Y:S01]  /*3140*/  STL [R1+0xa7c], R214 ;  /* 0x000a7cd601007387 */ /* 0x000fe20000100800 */
[----:B------:R-:W-:-:S02]  /*3150*/  VIADD R210, R0, 0x49 ;  /* 0x0000004900d27836 */ /* 0x000fc40000000000 */
[----:B------:R-:W-:-:S03]  /*3160*/  IMAD.HI.U32 R7, R3, R12, RZ ;  /* 0x0000000c03077227 */ /* 0x000fc600078e00ff */
[----:B------:R-:W-:Y:S01]  /*3170*/  IABS R62, R210 ;  /* 0x000000d2003e7213 */ /* 0x000fe20000000000 */
[----:B------:R-:W-:-:S04]  /*3180*/  IMAD.HI.U32 R8, R3, R14, RZ ;  /* 0x0000000e03087227 */ /* 0x000fc800078e00ff */
[----:B------:R-:W-:Y:S01]  /*3190*/  @!P1 IMAD.IADD R71, R71, 0x1, -R5 ;  /* 0x0000000147479824 */ /* 0x000fe200078e0a05 */
[C---:B------:R-:W-:Y:S01]  /*31a0*/  ISETP.GT.U32.AND P1, PT, R5.reuse, R64, PT ;  /* 0x000000400500720c */ /* 0x040fe20003f24070 */
[----:B------:R-:W-:Y:S02]  /*31b0*/  IMAD.MOV R7, RZ, RZ, -R7 ;  /* 0x000000ffff077224 */ /* 0x000fe400078e0a07 */
[--C-:B------:R-:W-:Y:S01]  /*31c0*/  @!P4 IMAD.IADD R74, R74, 0x1, -R5.reuse ;  /* 0x000000014a4ac824 */ /* 0x100fe200078e0a05 */
[----:B------:R-:W-:Y:S01]  /*31d0*/  ISETP.GT.U32.AND P4, PT, R5, R80, PT ;  /* 0x000000500500720c */ /* 0x000fe20003f84070 */
[--C-:B------:R-:W-:Y:S01]  /*31e0*/  @!P0 IMAD.IADD R85, R85, 0x1, -R5.reuse ;  /* 0x0000000155558824 */ /* 0x100fe200078e0a05 */
[----:B------:R-:W-:Y:S01]  /*31f0*/  ISETP.GT.U32.AND P0, PT, R5, R79, PT ;  /* 0x0000004f0500720c */ /* 0x000fe20003f04070 */
[----:B------:R-:W-:Y:S01]  /*3200*/  @!P5 IMAD.IADD R81, R81, 0x1, -R5 ;  /* 0x000000015151d824 */ /* 0x000fe200078e0a05 */
[----:B------:R-:W-:Y:S01]  /*3210*/  ISETP.GT.U32.AND P5, PT, R5, R75, PT ;  /* 0x0000004b0500720c */ /* 0x000fe20003fa4070 */
[----:B------:R-:W-:-:S02]  /*3220*/  IMAD.MOV R8, RZ, RZ, -R8 ;  /* 0x000000ffff087224 */ /* 0x000fc400078e0a08 */
[----:B------:R-:W-:Y:S02]  /*3230*/  VIADD R209, R0, 0x4a ;  /* 0x0000004a00d17836 */ /* 0x000fe40000000000 */
[----:B------:R-:W-:-:S04]  /*3240*/  IMAD.HI.U32 R9, R3, R66, RZ ;  /* 0x0000004203097227 */ /* 0x000fc800078e00ff */
[C---:B------:R-:W-:Y:S02]  /*3250*/  IMAD R63, R5.reuse, R7, R12 ;  /* 0x00000007053f7224 */ /* 0x040fe400078e020c */
[--C-:B------:R-:W-:Y:S01]  /*3260*/  @!P6 IMAD.IADD R86, R86, 0x1, -R5.reuse ;  /* 0x000000015656e824 */ /* 0x100fe200078e0a05 */
[C---:B------:R-:W-:Y:S01]  /*3270*/  ISETP.GT.U32.AND P6, PT, R5.reuse, R74, PT ;  /* 0x0000004a0500720c */ /* 0x040fe20003fc4070 */
[----:B------:R-:W-:Y:S01]  /*3280*/  @!P3 IMAD.IADD R76, R76, 0x1, -R5 ;  /* 0x000000014c4cb824 */ /* 0x000fe200078e0a05 */
[C---:B------:R-:W-:Y:S01]  /*3290*/  ISETP.GT.U32.AND P3, PT, R5.reuse, R69, PT ;  /* 0x000000450500720c */ /* 0x040fe20003f64070 */
[----:B------:R-:W-:Y:S02]  /*32a0*/  VIADD R213, R0, 0x46 ;  /* 0x0000004600d57836 */ /* 0x000fe40000000000 */
[----:B------:R-:W-:Y:S01]  /*32b0*/  IMAD R67, R5, R8, R14 ;  /* 0x0000000805437224 */ /* 0x000fe200078e020e */
[----:B------:R-:W-:Y:S01]  /*32c0*/  IABS R14, R209 ;  /* 0x000000d1000e7213 */ /* 0x000fe20000000000 */
[----:B------:R-:W-:Y:S01]  /*32d0*/  IMAD.HI.U32 R8, R3, R62, RZ ;  /* 0x0000003e03087227 */ /* 0x000fe200078e00ff */
[----:B------:R-:W-:Y:S01]  /*32e0*/  IABS R16, R213 ;  /* 0x000000d500107213 */ /* 0x000fe20000000000 */
[----:B------:R-:W-:Y:S02]  /*32f0*/  STL [R1+0xa78], R213 ;  /* 0x000a78d501007387 */ /* 0x000fe40000100800 */
[----:B------:R-:W-:-:S02]  /*3300*/  IMAD.MOV R9, RZ, RZ, -R9 ;  /* 0x000000ffff097224 */ /* 0x000fc400078e0a09 */
[----:B------:R-:W-:Y:S01]  /*3310*/  @!P2 IMAD.IADD R70, R70, 0x1, -R5 ;  /* 0x000000014646a824 */ /* 0x000fe200078e0a05 */
[----:B------:R-:W-:Y:S01]  /*3320*/  ISETP.GT.U32.AND P2, PT, R5, R63, PT ;  /* 0x0000003f0500720c */ /* 0x000fe20003f44070 */
[----:B------:R-:W-:Y:S01]  /*3330*/  IMAD.MOV R8, RZ, RZ, -R8 ;  /* 0x000000ffff087224 */ /* 0x000fe200078e0a08 */
[----:B------:R-:W-:Y:S01]  /*3340*/  @!P3 IADD3 R69, R69, -R5, RZ ;  /* 0x800000054545b210 */ /* 0x000fe20007ffe0ff */
[----:B------:R-:W-:Y:S01]  /*3350*/  IMAD R66, R5, R9, R66 ;  /* 0x0000000905427224 */ /* 0x000fe200078e0242 */
[----:B------:R-:W-:Y:S01]  /*3360*/  STL [R1+0xa74], R212 ;  /* 0x000a74d401007387 */ /* 0x000fe20000100800 */
[----:B------:R-:W-:-:S03]  /*3370*/  IMAD.HI.U32 R9, R3, R14, RZ ;  /* 0x0000000e03097227 */ /* 0x000fc600078e00ff */
[----:B------:R-:W-:Y:S01]  /*3380*/  STL [R1+0xa70], R211 ;  /* 0x000a70d301007387 */ /* 0x000fe20000100800 */
[--C-:B------:R-:W-:Y:S01]  /*3390*/  @!P1 IMAD.IADD R64, R64, 0x1, -R5.reuse ;  /* 0x0000000140409824 */ /* 0x100fe200078e0a05 */
[----:B------:R-:W-:Y:S01]  /*33a0*/  ISETP.GT.U32.AND P1, PT, R5, R70, PT ;  /* 0x000000460500720c */ /* 0x000fe20003f24070 */
[C---:B------:R-:W-:Y:S01]  /*33b0*/  VIADD R208, R0.reuse, 0x4b ;  /* 0x0000004b00d07836 */ /* 0x040fe20000000000 */
[----:B------:R-:W-:Y:S01]  /*33c0*/  IADD3 R9, -R9, RZ, RZ ;  /* 0x000000ff09097210 */ /* 0x000fe20007ffe1ff */
[C---:B------:R-:W-:Y:S01]  /*33d0*/  IMAD R62, R5.reuse, R8, R62 ;  /* 0x00000008053e7224 */ /* 0x040fe200078e023e */
[----:B------:R-:W-:Y:S01]  /*33e0*/  STL [R1+0xa6c], R210 ;  /* 0x000a6cd201007387 */ /* 0x000fe20000100800 */
[----:B------:R-:W-:Y:S01]  /*33f0*/  VIADD R207, R0, 0x4c ;  /* 0x0000004c00cf7836 */ /* 0x000fe20000000000 */
[----:B------:R-:W-:Y:S01]  /*3400*/  IABS R60, R208 ;  /* 0x000000d0003c7213 */ /* 0x000fe20000000000 */
[--C-:B------:R-:W-:Y:S01]  /*3410*/  @!P4 IMAD.IADD R80, R80, 0x1, -R5.reuse ;  /* 0x000000015050c824 */ /* 0x100fe200078e0a05 */
[----:B------:R-:W-:Y:S01]  /*3420*/  ISETP.GT.U32.AND P4, PT, R5, R73, PT ;  /* 0x000000490500720c */ /* 0x000fe20003f84070 */
[--C-:B------:R-:W-:Y:S01]  /*3430*/  @!P0 IMAD.IADD R79, R79, 0x1, -R5.reuse ;  /* 0x000000014f4f8824 */ /* 0x100fe200078e0a05 */
[----:B------:R-:W-:Y:S01]  /*3440*/  ISETP.GT.U32.AND P0, PT, R5, R72, PT ;  /* 0x000000480500720c */ /* 0x000fe20003f04070 */
[----:B------:R-:W-:Y:S01]  /*3450*/  @!P5 IMAD.IADD R75, R75, 0x1, -R5 ;  /* 0x000000014b4bd824 */ /* 0x000fe200078e0a05 */
[----:B------:R-:W-:Y:S01]  /*3460*/  ISETP.GT.U32.AND P5, PT, R5, R68, PT ;  /* 0x000000440500720c */ /* 0x000fe20003fa4070 */
[----:B------:R-:W-:Y:S01]  /*3470*/  IMAD.HI.U32 R10, R3, R16, RZ ;  /* 0x00000010030a7227 */ /* 0x000fe200078e00ff */
[----:B------:R-:W-:Y:S01]  /*3480*/  IABS R12, R207 ;  /* 0x000000cf000c7213 */ /* 0x000fe20000000000 */
[----:B------:R-:W-:Y:S01]  /*3490*/  STL [R1+0xa68], R209 ;  /* 0x000a68d101007387 */ /* 0x000fe20000100800 */
[----:B------:R-:W-:Y:S01]  /*34a0*/  ISETP.GT.U32.AND P3, PT, R5, R62, PT ;  /* 0x0000003e0500720c */ /* 0x000fe20003f64070 */
[----:B------:R-:W-:-:S02]  /*34b0*/  VIADD R205, R0, 0x4e ;  /* 0x0000004e00cd7836 */ /* 0x000fc40000000000 */
[--C-:B------:R-:W-:Y:S01]  /*34c0*/  @!P6 IMAD.IADD R74, R74, 0x1, -R5.reuse ;  /* 0x000000014a4ae824 */ /* 0x100fe200078e0a05 */
[C---:B------:R-:W-:Y:S01]  /*34d0*/  ISETP.GT.U32.AND P6, PT, R5.reuse, R67, PT ;  /* 0x000000430500720c */ /* 0x040fe20003fc4070 */
[----:B------:R-:W-:Y:S01]  /*34e0*/  IMAD.MOV R10, RZ, RZ, -R10 ;  /* 0x000000ffff0a7224 */ /* 0x000fe200078e0a0a */
[----:B------:R-:W-:Y:S01]  /*34f0*/  STL [R1+0xa64], R208 ;  /* 0x000a64d001007387 */ /* 0x000fe20000100800 */
[C---:B------:R-:W-:Y:S02]  /*3500*/  VIADD R206, R0.reuse, 0x4d ;  /* 0x0000004d00ce7836 */ /* 0x040fe40000000000 */
[----:B------:R-:W-:Y:S01]  /*3510*/  IMAD R61, R5, R9, R14 ;  /* 0x00000009053d7224 */ /* 0x000fe200078e020e */
[----:B------:R-:W-:Y:S01]  /*3520*/  IABS R14, R205 ;  /* 0x000000cd000e7213 */ /* 0x000fe20000000000 */
[----:B------:R-:W-:Y:S01]  /*3530*/  @!P2 IMAD.IADD R63, R63, 0x1, -R5 ;  /* 0x000000013f3fa824 */ /* 0x000fe200078e0a05 */
[C---:B------:R-:W-:Y:S01]  /*3540*/  ISETP.GT.U32.AND P2, PT, R5.reuse, R69, PT ;  /* 0x000000450500720c */ /* 0x040fe20003f44070 */
[----:B------:R-:W-:Y:S01]  /*3550*/  IMAD R65, R5, R10, R16 ;  /* 0x0000000a05417224 */ /* 0x000fe200078e0210 */
[----:B------:R-:W-:Y:S01]  /*3560*/  IABS R58, R206 ;  /* 0x000000ce003a7213 */ /* 0x000fe20000000000 */
[----:B------:R-:W-:Y:S01]  /*3570*/  VIADD R203, R0, 0x50 ;  /* 0x0000005000cb7836 */ /* 0x000fe20000000000 */
[----:B------:R-:W-:Y:S01]  /*3580*/  STL [R1+0xa60], R207 ;  /* 0x000a60cf01007387 */ /* 0x000fe20000100800 */
[----:B------:R-:W-:-:S03]  /*3590*/  IMAD.HI.U32 R10, R3, R60, RZ ;  /* 0x0000003c030a7227 */ /* 0x000fc600078e00ff */
[----:B------:R-:W-:Y:S01]  /*35a0*/  IABS R16, R203 ;  /* 0x000000cb00107213 */ /* 0x000fe20000000000 */
[----:B------:R-:W-:Y:S01]  /*35b0*/  IMAD.HI.U32 R4, R3, R12, RZ ;  /* 0x0000000c03047227 */ /* 0x000fe200078e00ff */
[----:B------:R-:W-:Y:S03]  /*35c0*/  STL [R1+0xa5c], R206 ;  /* 0x000a5cce01007387 */ /* 0x000fe60000100800 */
[--C-:B------:R-:W-:Y:S01]  /*35d0*/  @!P1 IMAD.IADD R70, R70, 0x1, -R5.reuse ;  /* 0x0000000146469824 */ /* 0x100fe200078e0a05 */
[----:B------:R-:W-:Y:S01]  /*35e0*/  ISETP.GT.U32.AND P1, PT, R5, R64, PT ;  /* 0x000000400500720c */ /* 0x000fe20003f24070 */
[----:B------:R-:W-:Y:S01]  /*35f0*/  IMAD.MOV R10, RZ, RZ, -R10 ;  /* 0x000000ffff0a7224 */ /* 0x000fe200078e0a0a */
[----:B------:R-:W-:Y:S01]  /*3600*/  @!P2 IADD3 R69, R69, -R5, RZ ;  /* 0x800000054545a210 */ /* 0x000fe20007ffe0ff */
[----:B------:R-:W-:Y:S01]  /*3610*/  VIADD R204, R0, 0x4f ;  /* 0x0000004f00cc7836 */ /* 0x000fe20000000000 */
[----:B------:R-:W-:Y:S01]  /*3620*/  ISETP.GT.U32.AND P2, PT, R5, R63, PT ;  /* 0x0000003f0500720c */ /* 0x000fe20003f44070 */
[----:B------:R-:W-:Y:S01]  /*3630*/  IMAD.HI.U32 R8, R3, R14, RZ ;  /* 0x0000000e03087227 */ /* 0x000fe200078e00ff */
[----:B------:R-:W-:Y:S02]  /*3640*/  STL [R1+0xa58], R205 ;  /* 0x000a58cd01007387 */ /* 0x000fe40000100800 */
[----:B------:R-:W-:Y:S01]  /*3650*/  IABS R56, R204 ;  /* 0x000000cc00387213 */ /* 0x000fe20000000000 */
[----:B------:R-:W-:Y:S01]  /*3660*/  IMAD.MOV R4, RZ, RZ, -R4 ;  /* 0x000000ffff047224 */ /* 0x000fe200078e0a04 */
[----:B------:R-:W-:Y:S01]  /*3670*/  STL [R1+0xa54], R204 ;  /* 0x000a54cc01007387 */ /* 0x000fe20000100800 */
[--C-:B------:R-:W-:Y:S01]  /*3680*/  @!P4 IMAD.IADD R73, R73, 0x1, -R5.reuse ;  /* 0x000000014949c824 */ /* 0x100fe200078e0a05 */
[C---:B------:R-:W-:Y:S01]  /*3690*/  ISETP.GT.U32.AND P4, PT, R5.reuse, R66, PT ;  /* 0x000000420500720c */ /* 0x040fe20003f84070 */
[--C-:B------:R-:W-:Y:S01]  /*36a0*/  @!P0 IMAD.IADD R72, R72, 0x1, -R5.reuse ;  /* 0x0000000148488824 */ /* 0x100fe200078e0a05 */
[C---:B------:R-:W-:Y:S01]  /*36b0*/  ISETP.GT.U32.AND P0, PT, R5.reuse, R65, PT ;  /* 0x000000410500720c */ /* 0x040fe20003f04070 */
[----:B------:R-:W-:Y:S01]  /*36c0*/  @!P5 IMAD.IADD R68, R68, 0x1, -R5 ;  /* 0x000000014444d824 */ /* 0x000fe200078e0a05 */
[----:B------:R-:W-:Y:S01]  /*36d0*/  ISETP.GT.U32.AND P5, PT, R5, R61, PT ;  /* 0x0000003d0500720c */ /* 0x000fe20003fa4070 */
[----:B------:R-:W-:Y:S01]  /*36e0*/  IMAD.HI.U32 R7, R3, R58, RZ ;  /* 0x0000003a03077227 */ /* 0x000fe200078e00ff */
[----:B------:R-:W-:Y:S03]  /*36f0*/  STL [R1+0xa50], R203 ;  /* 0x000a50cb01007387 */ /* 0x000fe60000100800 */
[----:B------:R-:W-:-:S02]  /*3700*/  IMAD R60, R5, R10, R60 ;  /* 0x0000000a053c7224 */ /* 0x000fc400078e023c */
[----:B------:R-:W-:Y:S02]  /*3710*/  IMAD.MOV R8, RZ, RZ, -R8 ;  /* 0x000000ffff087224 */ /* 0x000fe400078e0a08 */
[----:B------:R-:W-:Y:S01]  /*3720*/  IMAD R59, R5, R4, R12 ;  /* 0x00000004053b7224 */ /* 0x000fe200078e020c */
[----:B------:R-:W-:Y:S01]  /*3730*/  IABS R12, R201 ;  /* 0x000000c9000c7213 */ /* 0x000fe20000000000 */
[----:B------:R-:W-:Y:S02]  /*3740*/  VIADD R198, R0, 0x55 ;  /* 0x0000005500c67836 */ /* 0x000fe40000000000 */
[--C-:B------:R-:W-:Y:S01]  /*3750*/  @!P6 IMAD.IADD R67, R67, 0x1, -R5.reuse ;  /* 0x000000014343e824 */ /* 0x100fe200078e0a05 */
[C---:B------:R-:W-:Y:S01]  /*3760*/  ISETP.GT.U32.AND P6, PT, R5.reuse, R73, PT ;  /* 0x000000490500720c */ /* 0x040fe20003fc4070 */
[----:B------:R-:W-:Y:S01]  /*3770*/  @!P3 IMAD.IADD R62, R62, 0x1, -R5 ;  /* 0x000000013e3eb824 */ /* 0x000fe200078e0a05 */
[----:B------:R-:W-:Y:S01]  /*3780*/  ISETP.GT.U32.AND P3, PT, R5, R68, PT ;  /* 0x000000440500720c */ /* 0x000fe20003f64070 */
[----:B------:R-:W-:Y:S01]  /*3790*/  IMAD.HI.U32 R10, R3, R16, RZ ;  /* 0x00000010030a7227 */ /* 0x000fe200078e00ff */
[----:B------:R-:W-:-:S03]  /*37a0*/  IABS R50, R198 ;  /* 0x000000c600327213 */ /* 0x000fc60000000000 */
[----:B------:R-:W-:Y:S02]  /*37b0*/  IMAD.MOV R7, RZ, RZ, -R7 ;  /* 0x000000ffff077224 */ /* 0x000fe400078e0a07 */
[----:B------:R-:W-:Y:S02]  /*37c0*/  VIADD R202, R0, 0x51 ;  /* 0x0000005100ca7836 */ /* 0x000fe40000000000 */
[C---:B------:R-:W-:Y:S02]  /*37d0*/  IMAD R57, R5.reuse, R8, R14 ;  /* 0x0000000805397224 */ /* 0x040fe400078e020e */
[----:B------:R-:W-:Y:S01]  /*37e0*/  IMAD.MOV R10, RZ, RZ, -R10 ;  /* 0x000000ffff0a7224 */ /* 0x000fe200078e0a0a */
[----:B------:R-:W-:Y:S01]  /*37f0*/  IABS R54, R202 ;  /* 0x000000ca00367213 */ /* 0x000fe20000000000 */
[----:B------:R-:W-:Y:S01]  /*3800*/  IMAD R58, R5, R7, R58 ;  /* 0x00000007053a7224 */ /* 0x000fe200078e023a */
[----:B------:R-:W-:Y:S01]  /*3810*/  STL [R1+0xa4c], R202 ;  /* 0x000a4cca01007387 */ /* 0x000fe20000100800 */
[----:B------:R-:W-:-:S03]  /*3820*/  IMAD.HI.U32 R9, R3, R56, RZ ;  /* 0x0000003803097227 */ /* 0x000fc600078e00ff */
[----:B------:R-:W-:Y:S01]  /*3830*/  STL [R1+0xa48], R201 ;  /* 0x000a48c901007387 */ /* 0x000fe20000100800 */
[----:B------:R-:W-:-:S04]  /*3840*/  IMAD.HI.U32 R7, R3, R12, RZ ;  /* 0x0000000c03077227 */ /* 0x000fc800078e00ff */
[----:B------:R-:W-:Y:S01]  /*3850*/  @!P1 IMAD.IADD R64, R64, 0x1, -R5 ;  /* 0x0000000140409824 */ /* 0x000fe200078e0a05 */
[C---:B------:R-:W-:Y:S01]  /*3860*/  ISETP.GT.U32.AND P1, PT, R5.reuse, R57, PT ;  /* 0x000000390500720c */ /* 0x040fe20003f24070 */
[----:B------:R-:W-:Y:S01]  /*3870*/  IMAD R55, R5, R10, R16 ;  /* 0x0000000a05377224 */ /* 0x000fe200078e0210 */
[----:B------:R-:W-:Y:S01]  /*3880*/  IABS R16, R193 ;  /* 0x000000c100107213 */ /* 0x000fe20000000000 */
[----:B------:R-:W-:Y:S02]  /*3890*/  IMAD.MOV R9, RZ, RZ, -R9 ;  /* 0x000000ffff097224 */ /* 0x000fe400078e0a09 */
[----:B------:R-:W-:-:S04]  /*38a0*/  IMAD.HI.U32 R10, R3, R50, RZ ;  /* 0x00000032030a7227 */ /* 0x000fc800078e00ff */
[----:B------:R-:W-:Y:S02]  /*38b0*/  IMAD.MOV R7, RZ, RZ, -R7 ;  /* 0x000000ffff077224 */ /* 0x000fe400078e0a07 */
[----:B------:R-:W-:Y:S02]  /*38c0*/  VIADD R197, R0, 0x56 ;  /* 0x0000005600c57836 */ /* 0x000fe40000000000 */
[--C-:B------:R-:W-:Y:S01]  /*38d0*/  @!P4 IMAD.IADD R66, R66, 0x1, -R5.reuse ;  /* 0x000000014242c824 */ /* 0x100fe200078e0a05 */
[----:B------:R-:W-:Y:S01]  /*38e0*/  ISETP.GT.U32.AND P4, PT, R5, R72, PT ;  /* 0x000000480500720c */ /* 0x000fe20003f84070 */
[----:B------:R-:W-:Y:S01]  /*38f0*/  @!P0 IMAD.IADD R65, R65, 0x1, -R5 ;  /* 0x0000000141418824 */ /* 0x000fe200078e0a05 */
[----:B------:R-:W-:Y:S01]  /*3900*/  ISETP.GT.U32.AND P0, PT, R5, R71, PT ;  /* 0x000000470500720c */ /* 0x000fe20003f04070 */
[----:B------:R-:W-:-:S04]  /*3910*/  IMAD.HI.U32 R4, R3, R54, RZ ;  /* 0x0000003603047227 */ /* 0x000fc800078e00ff */
[C---:B------:R-:W-:Y:S02]  /*3920*/  IMAD R56, R5.reuse, R9, R56 ;  /* 0x0000000905387224 */ /* 0x040fe400078e0238 */
[----:B------:R-:W-:Y:S02]  /*3930*/  IMAD.MOV R10, RZ, RZ, -R10 ;  /* 0x000000ffff0a7224 */ /* 0x000fe400078e0a0a */
[----:B------:R-:W-:Y:S01]  /*3940*/  IMAD R53, R5, R7, R12 ;  /* 0x0000000705357224 */ /* 0x000fe200078e020c */
[----:B------:R-:W-:Y:S01]  /*3950*/  IABS R12, R197 ;  /* 0x000000c5000c7213 */ /* 0x000fe20000000000 */
[--C-:B------:R-:W-:Y:S01]  /*3960*/  @!P6 IMAD.IADD R73, R73, 0x1, -R5.reuse ;  /* 0x000000014949e824 */ /* 0x100fe200078e0a05 */
[C---:B------:R-:W-:Y:S01]  /*3970*/  ISETP.GT.U32.AND P6, PT, R5.reuse, R66, PT ;  /* 0x000000420500720c */ /* 0x040fe20003fc4070 */
[----:B------:R-:W-:Y:S01]  /*3980*/  @!P3 IMAD.IADD R68, R68, 0x1, -R5 ;  /* 0x000000014444b824 */ /* 0x000fe200078e0a05 */
[----:B------:R-:W-:Y:S01]  /*3990*/  ISETP.GT.U32.AND P3, PT, R5, R62, PT ;  /* 0x0000003e0500720c */ /* 0x000fe20003f64070 */
[----:B------:R-:W-:-:S02]  /*39a0*/  IMAD.MOV R4, RZ, RZ, -R4 ;  /* 0x000000ffff047224 */ /* 0x000fc400078e0a04 */
[----:B------:R-:W-:Y:S02]  /*39b0*/  IMAD R50, R5, R10, R50 ;  /* 0x0000000a05327224 */ /* 0x000fe400078e0232 */
[----:B------:R-:W-:Y:S01]  /*39c0*/  @!P2 IMAD.IADD R63, R63, 0x1, -R5 ;  /* 0x000000013f3fa824 */ /* 0x000fe200078e0a05 */
[C---:B------:R-:W-:Y:S01]  /*39d0*/  ISETP.GT.U32.AND P2, PT, R5.reuse, R56, PT ;  /* 0x000000380500720c */ /* 0x040fe20003f44070 */
[C---:B------:R-:W-:Y:S02]  /*39e0*/  VIADD R199, R0.reuse, 0x54 ;  /* 0x0000005400c77836 */ /* 0x040fe40000000000 */
[----:B------:R-:W-:Y:S02]  /*39f0*/  IMAD R54, R5, R4, R54 ;  /* 0x0000000405367224 */ /* 0x000fe400078e0236 */
[C---:B------:R-:W-:Y:S01]  /*3a00*/  VIADD R200, R0.reuse, 0x53 ;  /* 0x0000005300c87836 */ /* 0x040fe20000000000 */
[----:B------:R-:W-:Y:S01]  /*3a10*/  IABS R14, R199 ;  /* 0x000000c7000e7213 */ /* 0x000fe20000000000 */
[----:B------:R-:W-:-:S02]  /*3a20*/  VIADD R196, R0, 0x57 ;  /* 0x0000005700c47836 */ /* 0x000fc40000000000 */
[----:B------:R-:W-:Y:S01]  /*3a30*/  IMAD.HI.U32 R4, R3, R12, RZ ;  /* 0x0000000c03047227 */ /* 0x000fe200078e00ff */
[----:B------:R-:W-:Y:S01]  /*3a40*/  IABS R52, R200 ;  /* 0x000000c800347213 */ /* 0x000fe20000000000 */
[----:B------:R-:W-:Y:S01]  /*3a50*/  STL [R1+0xa44], R200 ;  /* 0x000a44c801007387 */ /* 0x000fe20000100800 */
[----:B------:R-:W-:Y:S01]  /*3a60*/  IABS R48, R196 ;  /* 0x000000c400307213 */ /* 0x000fe20000000000 */
[--C-:B------:R-:W-:Y:S01]  /*3a70*/  @!P5 IMAD.IADD R61, R61, 0x1, -R5.reuse ;  /* 0x000000013d3dd824 */ /* 0x100fe200078e0a05 */
[----:B------:R-:W-:Y:S01]  /*3a80*/  ISETP.GT.U32.AND P5, PT, R5, R67, PT ;  /* 0x000000430500720c */ /* 0x000fe20003fa4070 */
[--C-:B------:R-:W-:Y:S01]  /*3a90*/  @!P1 IMAD.IADD R57, R57, 0x1, -R5.reuse ;  /* 0x0000000139399824 */ /* 0x100fe200078e0a05 */
[C---:B------:R-:W-:Y:S01]  /*3aa0*/  ISETP.GT.U32.AND P1, PT, R5.reuse, R50, PT ;  /* 0x000000320500720c */ /* 0x040fe20003f24070 */
[----:B------:R-:W-:Y:S01]  /*3ab0*/  IMAD.MOV R4, RZ, RZ, -R4 ;  /* 0x000000ffff047224 */ /* 0x000fe200078e0a04 */
[----:B------:R-:W-:Y:S01]  /*3ac0*/  STL [R1+0xa40], R199 ;  /* 0x000a40c701007387 */ /* 0x000fe20000100800 */
[--C-:B------:R-:W-:Y:S01]  /*3ad0*/  @!P4 IMAD.IADD R72, R72, 0x1, -R5.reuse ;  /* 0x000000014848c824 */ /* 0x100fe200078e0a05 */
[----:B------:R-:W-:Y:S01]  /*3ae0*/  ISETP.GT.U32.AND P4, PT, R5, R61, PT ;  /* 0x0000003d0500720c */ /* 0x000fe20003f84070 */
[--C-:B------:R-:W-:Y:S01]  /*3af0*/  @!P0 IMAD.IADD R71, R71, 0x1, -R5.reuse ;  /* 0x0000000147478824 */ /* 0x100fe200078e0a05 */
[C---:B------:R-:W-:Y:S01]  /*3b00*/  ISETP.GT.U32.AND P0, PT, R5.reuse, R65, PT ;  /* 0x000000410500720c */ /* 0x040fe20003f04070 */
[C---:B------:R-:W-:Y:S01]  /*3b10*/  IMAD R49, R5.reuse, R4, R12 ;  /* 0x0000000405317224 */ /* 0x040fe200078e020c */
[----:B------:R-:W-:Y:S01]  /*3b20*/  STL [R1+0xa3c], R198 ;  /* 0x000a3cc601007387 */ /* 0x000fe20000100800 */
[--C-:B------:R-:W-:Y:S01]  /*3b30*/  @!P6 IMAD.IADD R66, R66, 0x1, -R5.reuse ;  /* 0x000000014242e824 */ /* 0x100fe200078e0a05 */
[C---:B------:R-:W-:Y:S01]  /*3b40*/  ISETP.GT.U32.AND P6, PT, R5.reuse, R59, PT ;  /* 0x0000003b0500720c */ /* 0x040fe20003fc4070 */
[----:B------:R-:W-:Y:S01]  /*3b50*/  @!P3 IMAD.IADD R62, R62, 0x1, -R5 ;  /* 0x000000013e3eb824 */ /* 0x000fe200078e0a05 */
[----:B------:R-:W-:Y:S01]  /*3b60*/  ISETP.GT.U32.AND P3, PT, R5, R55, PT ;  /* 0x000000370500720c */ /* 0x000fe20003f64070 */
[C---:B------:R-:W-:Y:S01]  /*3b70*/  IMAD.HI.U32 R9, R3.reuse, R14, RZ ;  /* 0x0000000e03097227 */ /* 0x040fe200078e00ff */
[----:B------:R-:W-:Y:S03]  /*3b80*/  STL [R1+0xa38], R197 ;  /* 0x000a38c501007387 */ /* 0x000fe60000100800 */
[C---:B------:R-:W-:Y:S01]  /*3b90*/  IMAD.HI.U32 R8, R3.reuse, R52, RZ ;  /* 0x0000003403087227 */ /* 0x040fe200078e00ff */
[----:B------:R-:W-:Y:S03]  /*3ba0*/  STL [R1+0xa34], R196 ;  /* 0x000a34c401007387 */ /* 0x000fe60000100800 */
[----:B------:R-:W-:-:S04]  /*3bb0*/  IMAD.HI.U32 R7, R3, R48, RZ ;  /* 0x0000003003077227 */ /* 0x000fc800078e00ff */
[----:B------:R-:W-:Y:S01]  /*3bc0*/  @!P2 IMAD.IADD R56, R56, 0x1, -R5 ;  /* 0x000000013838a824 */ /* 0x000fe200078e0a05 */
[----:B------:R-:W-:Y:S01]  /*3bd0*/  ISETP.GT.U32.AND P2, PT, R5, R49, PT ;  /* 0x000000310500720c */ /* 0x000fe20003f44070 */
[----:B------:R-:W-:Y:S02]  /*3be0*/  IMAD.MOV R9, RZ, RZ, -R9 ;  /* 0x000000ffff097224 */ /* 0x000fe400078e0a09 */
[----:B------:R-:W-:Y:S02]  /*3bf0*/  VIADD R195, R0, 0x58 ;  /* 0x0000005800c37836 */ /* 0x000fe40000000000 */
[----:B------:R-:W-:Y:S02]  /*3c00*/  IMAD.MOV R8, RZ, RZ, -R8 ;  /* 0x000000ffff087224 */ /* 0x000fe400078e0a08 */
[----:B------:R-:W-:Y:S01]  /*3c10*/  IMAD.MOV R7, RZ, RZ, -R7 ;  /* 0x000000ffff077224 */ /* 0x000fe200078e0a07 */
[----:B------:R-:W-:Y:S01]  /*3c20*/  STL [R1+0xa30], R195 ;  /* 0x000a30c301007387 */ /* 0x000fe20000100800 */
[--C-:B------:R-:W-:Y:S01]  /*3c30*/  @!P5 IMAD.IADD R67, R67, 0x1, -R5.reuse ;  /* 0x000000014343d824 */ /* 0x100fe200078e0a05 */
[C---:B------:R-:W-:Y:S01]  /*3c40*/  ISETP.GT.U32.AND P5, PT, R5.reuse, R60, PT ;  /* 0x0000003c0500720c */ /* 0x040fe20003fa4070 */
[----:B------:R-:W-:Y:S01]  /*3c50*/  @!P1 IMAD.IADD R50, R50, 0x1, -R5 ;  /* 0x0000000132329824 */ /* 0x000fe200078e0a05 */
[C---:B------:R-:W-:Y:S01]  /*3c60*/  ISETP.GT.U32.AND P1, PT, R5.reuse, R56, PT ;  /* 0x000000380500720c */ /* 0x040fe20003f24070 */
[C---:B------:R-:W-:Y:S01]  /*3c70*/  IMAD R51, R5.reuse, R9, R14 ;  /* 0x0000000905337224 */ /* 0x040fe200078e020e */
[----:B------:R-:W-:Y:S01]  /*3c80*/  IABS R14, R195 ;  /* 0x000000c3000e7213 */ /* 0x000fe20000000000 */
[----:B------:R-:W-:-:S02]  /*3c90*/  IMAD R52, R5, R8, R52 ;  /* 0x0000000805347224 */ /* 0x000fc400078e0234 */
[C---:B------:R-:W-:Y:S02]  /*3ca0*/  VIADD R194, R0.reuse, 0x59 ;  /* 0x0000005900c27836 */ /* 0x040fe40000000000 */
[----:B------:R-:W-:Y:S02]  /*3cb0*/  IMAD R48, R5, R7, R48 ;  /* 0x0000000705307224 */ /* 0x000fe400078e0230 */
[--C-:B------:R-:W-:Y:S01]  /*3cc0*/  @!P0 IMAD.IADD R65, R65, 0x1, -R5.reuse ;  /* 0x0000000141418824 */ /* 0x100fe200078e0a05 */
[----:B------:R-:W-:Y:S01]  /*3cd0*/  ISETP.GT.U32.AND P0, PT, R5, R58, PT ;  /* 0x0000003a0500720c */ /* 0x000fe20003f04070 */
[--C-:B------:R-:W-:Y:S01]  /*3ce0*/  @!P4 IMAD.IADD R61, R61, 0x1, -R5.reuse ;  /* 0x000000013d3dc824 */ /* 0x100fe200078e0a05 */
[----:B------:R-:W-:Y:S01]  /*3cf0*/  ISETP.GT.U32.AND P4, PT, R5, R54, PT ;  /* 0x000000360500720c */ /* 0x000fe20003f84070 */
[----:B------:R-:W-:Y:S01]  /*3d00*/  VIADD R191, R0, 0x5c ;  /* 0x0000005c00bf7836 */ /* 0x000fe20000000000 */
[----:B------:R-:W-:Y:S01]  /*3d10*/  IABS R46, R194 ;  /* 0x000000c2002e7213 */ /* 0x000fe20000000000 */
[--C-:B------:R-:W-:Y:S01]  /*3d20*/  @!P6 IMAD.IADD R59, R59, 0x1, -R5.reuse ;  /* 0x000000013b3be824 */ /* 0x100fe200078e0a05 */
[----:B------:R-:W-:Y:S01]  /*3d30*/  ISETP.GT.U32.AND P6, PT, R5, R52, PT ;  /* 0x000000340500720c */ /* 0x000fe20003fc4070 */
[--C-:B------:R-:W-:Y:S01]  /*3d40*/  @!P3 IMAD.IADD R55, R55, 0x1, -R5.reuse ;  /* 0x000000013737b824 */ /* 0x100fe200078e0a05 */
[----:B------:R-:W-:Y:S01]  /*3d50*/  ISETP.GT.U32.AND P3, PT, R5, R48, PT ;  /* 0x000000300500720c */ /* 0x000fe20003f64070 */
[----:B------:R-:W-:Y:S01]  /*3d60*/  IMAD.HI.U32 R8, R3, R14, RZ ;  /* 0x0000000e03087227 */ /* 0x000fe200078e00ff */
[----:B------:R-:W-:Y:S01]  /*3d70*/  IABS R12, R191 ;  /* 0x000000bf000c7213 */ /* 0x000fe20000000000 */
[----:B------:R-:W-:Y:S02]  /*3d80*/  STL [R1+0xa2c], R194 ;  /* 0x000a2cc201007387 */ /* 0x000fe40000100800 */
[----:B------:R-:W-:Y:S01]  /*3d90*/  @!P2 IMAD.IADD R49, R49, 0x1, -R5 ;  /* 0x000000013131a824 */ /* 0x000fe200078e0a05 */
[C---:B------:R-:W-:Y:S01]  /*3da0*/  ISETP.GT.U32.AND P2, PT, R5.reuse, R55, PT ;  /* 0x000000370500720c */ /* 0x040fe20003f44070 */
[----:B------:R-:W-:Y:S01]  /*3db0*/  IMAD.MOV R8, RZ, RZ, -R8 ;  /* 0x000000ffff087224 */ /* 0x000fe200078e0a08 */
[----:B------:R-:W-:Y:S01]  /*3dc0*/  @!P5 IADD3 R60, R60, -R5, RZ ;  /* 0x800000053c3cd210 */ /* 0x000fe20007ffe0ff */
[C---:B------:R-:W-:Y:S01]  /*3dd0*/  VIADD R189, R0.reuse, 0x5e ;  /* 0x0000005e00bd7836 */ /* 0x040fe20000000000 */
[----:B------:R-:W-:Y:S01]  /*3de0*/  ISETP.GT.U32.AND P5, PT, R5, R53, PT ;  /* 0x000000350500720c */ /* 0x000fe20003fa4070 */
[----:B------:R-:W-:Y:S01]  /*3df0*/  IMAD.HI.U32 R9, R3, R46, RZ ;  /* 0x0000002e03097227 */ /* 0x000fe200078e00ff */
[----:B------:R-:W-:Y:S03]  /*3e00*/  STL [R1+0xa28], R193 ;  /* 0x000a28c101007387 */ /* 0x000fe60000100800 */
[----:B------:R-:W-:-:S02]  /*3e10*/  VIADD R190, R0, 0x5d ;  /* 0x0000005d00be7836 */ /* 0x000fc40000000000 */
[----:B------:R-:W-:Y:S01]  /*3e20*/  @!P1 IMAD.IADD R56, R56, 0x1, -R5 ;  /* 0x0000000138389824 */ /* 0x000fe200078e0a05 */
[C---:B------:R-:W-:Y:S01]  /*3e30*/  ISETP.GT.U32.AND P1, PT, R5.reuse, R50, PT ;  /* 0x000000320500720c */ /* 0x040fe20003f24070 */
[----:B------:R-:W-:Y:S01]  /*3e40*/  IMAD R47, R5, R8, R14 ;  /* 0x00000008052f7224 */ /* 0x000fe200078e020e */
[----:B------:R-:W-:Y:S01]  /*3e50*/  IABS R14, R189 ;  /* 0x000000bd000e7213 */ /* 0x000fe20000000000 */
[----:B------:R-:W-:Y:S01]  /*3e60*/  IMAD.MOV R9, RZ, RZ, -R9 ;  /* 0x000000ffff097224 */ /* 0x000fe200078e0a09 */
[----:B------:R-:W-:Y:S01]  /*3e70*/  IABS R42, R190 ;  /* 0x000000be002a7213 */ /* 0x000fe20000000000 */
[----:B------:R-:W-:-:S04]  /*3e80*/  IMAD.HI.U32 R7, R3, R12, RZ ;  /* 0x0000000c03077227 */ /* 0x000fc800078e00ff */
[--C-:B------:R-:W-:Y:S02]  /*3e90*/  @!P0 IMAD.IADD R58, R58, 0x1, -R5.reuse ;  /* 0x000000013a3a8824 */ /* 0x100fe400078e0a05 */
[----:B------:R-:W-:Y:S01]  /*3ea0*/  @!P4 IMAD.IADD R54, R54, 0x1, -R5 ;  /* 0x000000013636c824 */ /* 0x000fe200078e0a05 */
[C---:B------:R-:W-:Y:S01]  /*3eb0*/  ISETP.GT.U32.AND P4, PT, R5.reuse, R60, PT ;  /* 0x0000003c0500720c */ /* 0x040fe20003f84070 */
[C---:B------:R-:W-:Y:S02]  /*3ec0*/  IMAD R46, R5.reuse, R9, R46 ;  /* 0x00000009052e7224 */ /* 0x040fe400078e022e */
[----:B------:R-:W-:Y:S02]  /*3ed0*/  IMAD.MOV R7, RZ, RZ, -R7 ;  /* 0x000000ffff077224 */ /* 0x000fe400078e0a07 */
[----:B------:R-:W-:Y:S02]  /*3ee0*/  VIADD R182, R0, 0x63 ;  /* 0x0000006300b67836 */ /* 0x000fe40000000000 */
[--C-:B------:R-:W-:Y:S01]  /*3ef0*/  @!P6 IMAD.IADD R52, R52, 0x1, -R5.reuse ;  /* 0x000000013434e824 */ /* 0x100fe200078e0a05 */
[C---:B------:R-:W-:Y:S01]  /*3f00*/  ISETP.GT.U32.AND P6, PT, R5.reuse, R58, PT ;  /* 0x0000003a0500720c */ /* 0x040fe20003fc4070 */
[----:B------:R-:W-:Y:S01]  /*3f10*/  @!P3 IMAD.IADD R48, R48, 0x1, -R5 ;  /* 0x000000013030b824 */ /* 0x000fe200078e0a05 */
[----:B------:R-:W-:Y:S01]  /*3f20*/  ISETP.GT.U32.AND P3, PT, R5, R54, PT ;  /* 0x000000360500720c */ /* 0x000fe20003f64070 */
[----:B------:R-:W-:Y:S01]  /*3f30*/  VIADD R188, R0, 0x5f ;  /* 0x0000005f00bc7836 */ /* 0x000fe20000000000 */
[----:B------:R-:W-:Y:S01]  /*3f40*/  IABS R36, R182 ;  /* 0x000000b600247213 */ /* 0x000fe20000000000 */
[----:B------:R-:W-:-:S03]  /*3f50*/  IMAD.HI.U32 R9, R3, R14, RZ ;  /* 0x0000000e03097227 */ /* 0x000fc600078e00ff */
[----:B------:R-:W-:Y:S01]  /*3f60*/  IABS R40, R188 ;  /* 0x000000bc00287213 */ /* 0x000fe20000000000 */
[----:B------:R-:W-:-:S04]  /*3f70*/  IMAD.HI.U32 R10, R3, R16, RZ ;  /* 0x00000010030a7227 */ /* 0x000fc800078e00ff */
[----:B------:R-:W-:-:S04]  /*3f80*/  IMAD.HI.U32 R8, R3, R42, RZ ;  /* 0x0000002a03087227 */ /* 0x000fc800078e00ff */
[----:B------:R-:W-:Y:S01]  /*3f90*/  IMAD R43, R5, R7, R12 ;  /* 0x00000007052b7224 */ /* 0x000fe200078e020c */
[----:B------:R-:W-:Y:S01]  /*3fa0*/  IADD3 R8, -R8, RZ, RZ ;  /* 0x000000ff08087210 */ /* 0x000fe20007ffe1ff */
[----:B------:R-:W-:Y:S01]  /*3fb0*/  @!P2 IMAD.IADD R55, R55, 0x1, -R5 ;  /* 0x000000013737a824 */ /* 0x000fe200078e0a05 */
[----:B------:R-:W-:Y:S01]  /*3fc0*/  ISETP.GT.U32.AND P2, PT, R5, R49, PT ;  /* 0x000000310500720c */ /* 0x000fe20003f44070 */
[----:B------:R-:W-:Y:S02]  /*3fd0*/  IMAD.MOV R9, RZ, RZ, -R9 ;  /* 0x000000ffff097224 */ /* 0x000fe400078e0a09 */
[----:B------:R-:W-:Y:S02]  /*3fe0*/  IMAD.MOV R10, RZ, RZ, -R10 ;  /* 0x000000ffff0a7224 */ /* 0x000fe400078e0a0a */
[--C-:B------:R-:W-:Y:S02]  /*3ff0*/  @!P5 IMAD.IADD R53, R53, 0x1, -R5.reuse ;  /* 0x000000013535d824 */ /* 0x100fe400078e0a05 */
[----:B------:R-:W-:Y:S01]  /*4000*/  @!P1 IMAD.IADD R50, R50, 0x1, -R5 ;  /* 0x0000000132329824 */ /* 0x000fe200078e0a05 */
[C---:B------:R-:W-:Y:S01]  /*4010*/  ISETP.GT.U32.AND P1, PT, R5.reuse, R43, PT ;  /* 0x0000002b0500720c */ /* 0x040fe20003f24070 */
[C---:B------:R-:W-:Y:S01]  /*4020*/  IMAD R41, R5.reuse, R9, R14 ;  /* 0x0000000905297224 */ /* 0x040fe200078e020e */
[----:B------:R-:W-:Y:S01]  /*4030*/  @!P4 IADD3 R60, R60, -R5, RZ ;  /* 0x800000053c3cc210 */ /* 0x000fe20007ffe0ff */
[C---:B------:R-:W-:Y:S01]  /*4040*/  IMAD R45, R5.reuse, R10, R16 ;  /* 0x0000000a052d7224 */ /* 0x040fe200078e0210 */
[----:B------:R-:W-:Y:S01]  /*4050*/  ISETP.GT.U32.AND P4, PT, R5, R53, PT ;  /* 0x000000350500720c */ /* 0x000fe20003f84070 */
[----:B------:R-:W-:Y:S01]  /*4060*/  VIADD R181, R0, 0x64 ;  /* 0x0000006400b57836 */ /* 0x000fe20000000000 */
[----:B------:R-:W-:Y:S01]  /*4070*/  IABS R16, R172 ;  /* 0x000000ac00107213 */ /* 0x000fe20000000000 */
[----:B------:R-:W-:-:S03]  /*4080*/  IMAD.HI.U32 R9, R3, R36, RZ ;  /* 0x0000002403097227 */ /* 0x000fc600078e00ff */
[----:B------:R-:W-:Y:S01]  /*4090*/  IABS R34, R181 ;  /* 0x000000b500227213 */ /* 0x000fe20000000000 */
[----:B------:R-:W-:-:S04]  /*40a0*/  IMAD.HI.U32 R10, R3, R40, RZ ;  /* 0x00000028030a7227 */ /* 0x000fc800078e00ff */
[C---:B------:R-:W-:Y:S02]  /*40b0*/  IMAD R42, R5.reuse, R8, R42 ;  /* 0x00000008052a7224 */ /* 0x040fe400078e022a */
[----:B------:R-:W-:Y:S02]  /*40c0*/  IMAD.MOV R9, RZ, RZ, -R9 ;  /* 0x000000ffff097224 */ /* 0x000fe400078e0a09 */
[--C-:B------:R-:W-:Y:S01]  /*40d0*/  @!P6 IMAD.IADD R58, R58, 0x1, -R5.reuse ;  /* 0x000000013a3ae824 */ /* 0x100fe200078e0a05 */
[C---:B------:R-:W-:Y:S01]  /*40e0*/  ISETP.GT.U32.AND P6, PT, R5.reuse, R48, PT ;  /* 0x000000300500720c */ /* 0x040fe20003fc4070 */
[----:B------:R-:W-:Y:S01]  /*40f0*/  @!P3 IMAD.IADD R54, R54, 0x1, -R5 ;  /* 0x000000013636b824 */ /* 0x000fe200078e0a05 */
[----:B------:R-:W-:Y:S01]  /*4100*/  ISETP.GT.U32.AND P3, PT, R5, R47, PT ;  /* 0x0000002f0500720c */ /* 0x000fe20003f64070 */
[----:B------:R-:W-:Y:S02]  /*4110*/  VIADD R192, R0, 0x5b ;  /* 0x0000005b00c07836 */ /* 0x000fe40000000000 */
[----:B------:R-:W-:-:S02]  /*4120*/  IMAD.MOV R10, RZ, RZ, -R10 ;  /* 0x000000ffff0a7224 */ /* 0x000fc400078e0a0a */
[----:B------:R-:W-:Y:S01]  /*4130*/  IMAD R36, R5, R9, R36 ;  /* 0x0000000905247224 */ /* 0x000fe200078e0224 */
[----:B------:R-:W-:Y:S01]  /*4140*/  IABS R44, R192 ;  /* 0x000000c0002c7213 */ /* 0x000fe20000000000 */
[----:B------:R-:W-:Y:S01]  /*4150*/  @!P2 IMAD.IADD R49, R49, 0x1, -R5 ;  /* 0x000000013131a824 */ /* 0x000fe200078e0a05 */
[C---:B------:R-:W-:Y:S01]  /*4160*/  ISETP.GT.U32.AND P2, PT, R5.reuse, R42, PT ;  /* 0x0000002a0500720c */ /* 0x040fe20003f44070 */
[----:B------:R-:W-:Y:S01]  /*4170*/  IMAD R40, R5, R10, R40 ;  /* 0x0000000a05287224 */ /* 0x000fe200078e0228 */
[----:B------:R-:W-:Y:S01]  /*4180*/  STL [R1+0xa24], R192 ;  /* 0x000a24c001007387 */ /* 0x000fe20000100800 */
[----:B------:R-:W-:-:S04]  /*4190*/  IMAD.HI.U32 R10, R3, R34, RZ ;  /* 0x00000022030a7227 */ /* 0x000fc800078e00ff */
[--C-:B------:R-:W-:Y:S01]  /*41a0*/  @!P1 IMAD.IADD R43, R43, 0x1, -R5.reuse ;  /* 0x000000012b2b9824 */ /* 0x100fe200078e0a05 */
[----:B------:R-:W-:Y:S01]  /*41b0*/  ISETP.GT.U32.AND P1, PT, R5, R36, PT ;  /* 0x000000240500720c */ /* 0x000fe20003f24070 */
[C---:B------:R-:W-:Y:S02]  /*41c0*/  VIADD R187, R0.reuse, 0x60 ;  /* 0x0000006000bb7836 */ /* 0x040fe40000000000 */
[----:B------:R-:W-:Y:S02]  /*41d0*/  VIADD R183, R0, 0x62 ;  /* 0x0000006200b77836 */ /* 0x000fe40000000000 */
[--C-:B------:R-:W-:Y:S01]  /*41e0*/  @!P4 IMAD.IADD R53, R53, 0x1, -R5.reuse ;  /* 0x000000013535c824 */ /* 0x100fe200078e0a05 */
[----:B------:R-:W-:Y:S01]  /*41f0*/  ISETP.GT.U32.AND P4, PT, R5, R46, PT ;  /* 0x0000002e0500720c */ /* 0x000fe20003f84070 */
[----:B------:R-:W-:Y:S01]  /*4200*/  IMAD.MOV R10, RZ, RZ, -R10 ;  /* 0x000000ffff0a7224 */ /* 0x000fe200078e0a0a */
[----:B------:R-:W-:Y:S01]  /*4210*/  @!P3 IADD3 R47, R47, -R5, RZ ;  /* 0x800000052f2fb210 */ /* 0x000fe20007ffe0ff */
[----:B------:R-:W-:Y:S01]  /*4220*/  IMAD.HI.U32 R4, R3, R44, RZ ;  /* 0x0000002c03047227 */ /* 0x000fe200078e00ff */
[----:B------:R-:W-:Y:S01]  /*4230*/  IABS R12, R187 ;  /* 0x000000bb000c7213 */ /* 0x000fe20000000000 */
[----:B------:R-:W-:Y:S01]  /*4240*/  STL [R1+0xa20], R191 ;  /* 0x000a20bf01007387 */ /* 0x000fe20000100800 */
[----:B------:R-:W-:Y:S01]  /*4250*/  IABS R14, R183 ;  /* 0x000000b7000e7213 */ /* 0x000fe20000000000 */
[C---:B------:R-:W-:Y:S01]  /*4260*/  IMAD R34, R5.reuse, R10, R34 ;  /* 0x0000000a05227224 */ /* 0x040fe200078e0222 */
[C---:B------:R-:W-:Y:S01]  /*4270*/  ISETP.GT.U32.AND P3, PT, R5.reuse, R40, PT ;  /* 0x000000280500720c */ /* 0x040fe20003f64070 */
[--C-:B------:R-:W-:Y:S01]  /*4280*/  @!P6 IMAD.IADD R48, R48, 0x1, -R5.reuse ;  /* 0x000000013030e824 */ /* 0x100fe200078e0a05 */
[C---:B------:R-:W-:Y:S01]  /*4290*/  ISETP.GT.U32.AND P6, PT, R5.reuse, R41, PT ;  /* 0x000000290500720c */ /* 0x040fe20003fc4070 */
[----:B------:R-:W-:Y:S01]  /*42a0*/  IMAD.MOV R4, RZ, RZ, -R4 ;  /* 0x000000ffff047224 */ /* 0x000fe200078e0a04 */
[----:B------:R-:W-:Y:S01]  /*42b0*/  STL [R1+0xa1c], R190 ;  /* 0x000a1cbe01007387 */ /* 0x000fe20000100800 */
[----:B------:R-:W-:Y:S01]  /*42c0*/  @!P2 IMAD.IADD R42, R42, 0x1, -R5 ;  /* 0x000000012a2aa824 */ /* 0x000fe200078e0a05 */
[C---:B------:R-:W-:Y:S01]  /*42d0*/  ISETP.GT.U32.AND P2, PT, R5.reuse, R34, PT ;  /* 0x000000220500720c */ /* 0x040fe20003f44070 */
[----:B------:R-:W-:Y:S01]  /*42e0*/  IMAD R44, R5, R4, R44 ;  /* 0x00000004052c7224 */ /* 0x000fe200078e022c */
[----:B------:R-:W-:Y:S01]  /*42f0*/  STL [R1+0xa18], R189 ;  /* 0x000a18bd01007387 */ /* 0x000fe20000100800 */
[----:B------:R-:W-:-:S02]  /*4300*/  VIADD R178, R0, 0x67 ;  /* 0x0000006700b27836 */ /* 0x000fc40000000000 */
[----:B------:R-:W-:Y:S01]  /*4310*/  VIADD R186, R0, 0x61 ;  /* 0x0000006100ba7836 */ /* 0x000fe20000000000 */
[----:B------:R-:W-:Y:S01]  /*4320*/  STL [R1+0xa14], R188 ;  /* 0x000a14bc01007387 */ /* 0x000fe20000100800 */
[C---:B------:R-:W-:Y:S01]  /*4330*/  IMAD.HI.U32 R4, R3.reuse, R12, RZ ;  /* 0x0000000c03047227 */ /* 0x040fe200078e00ff */
[----:B------:R-:W-:Y:S02]  /*4340*/  IABS R28, R178 ;  /* 0x000000b2001c7213 */ /* 0x000fe40000000000 */
[----:B------:R-:W-:Y:S01]  /*4350*/  IABS R38, R186 ;  /* 0x000000ba00267213 */ /* 0x000fe20000000000 */
[----:B------:R-:W-:Y:S01]  /*4360*/  IMAD.HI.U32 R8, R3, R14, RZ ;  /* 0x0000000e03087227 */ /* 0x000fe200078e00ff */
[----:B------:R-:W-:Y:S03]  /*4370*/  STL [R1+0xa10], R187 ;  /* 0x000a10bb01007387 */ /* 0x000fe60000100800 */
[----:B------:R-:W-:Y:S01]  /*4380*/  @!P1 IMAD.IADD R36, R36, 0x1, -R5 ;  /* 0x0000000124249824 */ /* 0x000fe200078e0a05 */
[----:B------:R-:W-:Y:S01]  /*4390*/  ISETP.GT.U32.AND P1, PT, R5, R42, PT ;  /* 0x0000002a0500720c */ /* 0x000fe20003f24070 */
[----:B------:R-:W-:Y:S01]  /*43a0*/  IMAD.MOV R4, RZ, RZ, -R4 ;  /* 0x000000ffff047224 */ /* 0x000fe200078e0a04 */
[----:B------:R-:W-:Y:S01]  /*43b0*/  STL [R1+0xa0c], R186 ;  /* 0x000a0cba01007387 */ /* 0x000fe20000100800 */
[----:B------:R-:W-:-:S02]  /*43c0*/  IMAD.MOV R8, RZ, RZ, -R8 ;  /* 0x000000ffff087224 */ /* 0x000fc400078e0a08 */
[--C-:B------:R-:W-:Y:S01]  /*43d0*/  @!P4 IMAD.IADD R46, R46, 0x1, -R5.reuse ;  /* 0x000000012e2ec824 */ /* 0x100fe200078e0a05 */
[----:B------:R-:W-:Y:S01]  /*43e0*/  STL [R1+0xa08], R183 ;  /* 0x000a08b701007387 */ /* 0x000fe20000100800 */
[C---:B------:R-:W-:Y:S02]  /*43f0*/  IMAD R39, R5.reuse, R4, R12 ;  /* 0x0000000405277224 */ /* 0x040fe400078e020c */
[----:B------:R-:W-:Y:S01]  /*4400*/  IMAD R37, R5, R8, R14 ;  /* 0x0000000805257224 */ /* 0x000fe200078e020e */
[----:B------:R-:W-:Y:S01]  /*4410*/  STL [R1+0xa04], R182 ;  /* 0x000a04b601007387 */ /* 0x000fe20000100800 */
[C---:B------:R-:W-:Y:S02]  /*4420*/  VIADD R175, R0.reuse, 0x6a ;  /* 0x0000006a00af7836 */ /* 0x040fe40000000000 */
[----:B------:R-:W-:Y:S01]  /*4430*/  VIADD R173, R0, 0x6c ;  /* 0x0000006c00ad7836 */ /* 0x000fe20000000000 */
[----:B------:R-:W-:Y:S01]  /*4440*/  STL [R1+0xa00], R181 ;  /* 0x000a00b501007387 */ /* 0x000fe20000100800 */
[--C-:B------:R-:W-:Y:S01]  /*4450*/  @!P6 IMAD.IADD R41, R41, 0x1, -R5.reuse ;  /* 0x000000012929e824 */ /* 0x100fe200078e0a05 */
[----:B------:R-:W-:Y:S01]  /*4460*/  IABS R22, R175 ;  /* 0x000000af00167213 */ /* 0x000fe20000000000 */
[----:B------:R-:W-:Y:S01]  /*4470*/  @!P3 IMAD.IADD R40, R40, 0x1, -R5 ;  /* 0x000000012828b824 */ /* 0x000fe200078e0a05 */
[----:B------:R-:W-:Y:S01]  /*4480*/  ISETP.GT.U32.AND P3, PT, R5, R46, PT ;  /* 0x0000002e0500720c */ /* 0x000fe20003f64070 */
[----:B------:R-:W-:-:S02]  /*4490*/  VIADD R179, R0, 0x66 ;  /* 0x0000006600b37836 */ /* 0x000fc40000000000 */
[----:B------:R-:W-:-:S04]  /*44a0*/  IMAD.HI.U32 R4, R3, R32, RZ ;  /* 0x0000002003047227 */ /* 0x000fc800078e00ff */
[----:B------:R-:W-:Y:S01]  /*44b0*/  IMAD.HI.U32 R8, R3, R28, RZ ;  /* 0x0000001c03087227 */ /* 0x000fe200078e00ff */
[----:B------:R-:W-:Y:S01]  /*44c0*/  ISETP.GT.U32.AND P6, PT, R5, R47, PT ;  /* 0x0000002f0500720c */ /* 0x000fe20003fc4070 */
[----:B------:R-:W-:Y:S01]  /*44d0*/  STL [R1+0x9fc], R180 ;  /* 0x0009fcb401007387 */ /* 0x000fe20000100800 */
[----:B------:R-:W-:Y:S01]  /*44e0*/  IABS R30, R179 ;  /* 0x000000b3001e7213 */ /* 0x000fe20000000000 */
[----:B------:R-:W-:Y:S02]  /*44f0*/  IMAD.HI.U32 R7, R3, R38, RZ ;  /* 0x0000002603077227 */ /* 0x000fe400078e00ff */
[----:B------:R-:W-:Y:S02]  /*4500*/  STL [R1+0x9f8], R179 ;  /* 0x0009f8b301007387 */ /* 0x000fe40000100800 */
[----:B------:R-:W-:Y:S01]  /*4510*/  IMAD.MOV.U32 R251, RZ, RZ, R18 ;  /* 0x000000fffffb7224 */ /* 0x000fe200078e0012 */
[----:B------:R-:W-:Y:S01]  /*4520*/  IABS R18, R173 ;  /* 0x000000ad00127213 */ /* 0x000fe20000000000 */
[----:B------:R-:W-:Y:S01]  /*4530*/  @!P2 IMAD.IADD R34, R34, 0x1, -R5 ;  /* 0x000000012222a824 */ /* 0x000fe200078e0a05 */
[----:B------:R-:W-:Y:S01]  /*4540*/  ISETP.GT.U32.AND P2, PT, R5, R41, PT ;  /* 0x000000290500720c */ /* 0x000fe20003f44070 */
[----:B------:R-:W-:Y:S01]  /*4550*/  IMAD.MOV R4, RZ, RZ, -R4 ;  /* 0x000000ffff047224 */ /* 0x000fe200078e0a04 */
[----:B------:R-:W-:Y:S01]  /*4560*/  STL [R1+0x9e4], R178 ;  /* 0x0009e4b201007387 */ /* 0x000fe20000100800 */
[----:B------:R-:W-:-:S02]  /*4570*/  IMAD.MOV R8, RZ, RZ, -R8 ;  /* 0x000000ffff087224 */ /* 0x000fc400078e0a08 */
[----:B------:R-:W-:Y:S02]  /*4580*/  IMAD.MOV R7, RZ, RZ, -R7 ;  /* 0x000000ffff077224 */ /* 0x000fe400078e0a07 */
[----:B------:R-:W-:Y:S01]  /*4590*/  @!P1 IMAD.IADD R42, R42, 0x1, -R5 ;  /* 0x000000012a2a9824 */ /* 0x000fe200078e0a05 */
[C---:B------:R-:W-:Y:S01]  /*45a0*/  ISETP.GT.U32.AND P1, PT, R5.reuse, R36, PT ;  /* 0x000000240500720c */ /* 0x040fe20003f24070 */
[C---:B------:R-:W-:Y:S02]  /*45b0*/  IMAD R32, R5.reuse, R4, R32 ;  /* 0x0000000405207224 */ /* 0x040fe400078e0220 */
[C---:B------:R-:W-:Y:S02]  /*45c0*/  IMAD R28, R5.reuse, R8, R28 ;  /* 0x00000008051c7224 */ /* 0x040fe400078e021c */
[----:B------:R-:W-:Y:S02]  /*45d0*/  IMAD R38, R5, R7, R38 ;  /* 0x0000000705267224 */ /* 0x000fe400078e0226 */
[----:B------:R-:W-:-:S02]  /*45e0*/  VIADD R174, R0, 0x6b ;  /* 0x0000006b00ae7836 */ /* 0x000fc40000000000 */
[----:B------:R-:W-:-:S03]  /*45f0*/  IMAD.HI.U32 R4, R3, R22, RZ ;  /* 0x0000001603047227 */ /* 0x000fc600078e00ff */
[----:B------:R-:W-:Y:S01]  /*4600*/  IABS R20, R174 ;  /* 0x000000ae00147213 */ /* 0x000fe20000000000 */
[----:B------:R-:W-:-:S04]  /*4610*/  IMAD.HI.U32 R8, R3, R18, RZ ;  /* 0x0000001203087227 */ /* 0x000fc800078e00ff */
[----:B------:R-:W-:-:S04]  /*4620*/  IMAD.HI.U32 R7, R3, R30, RZ ;  /* 0x0000001e03077227 */ /* 0x000fc800078e00ff */
[C---:B------:R-:W-:Y:S02]  /*4630*/  VIADD R176, R0.reuse, 0x69 ;  /* 0x0000006900b07836 */ /* 0x040fe40000000000 */
[----:B------:R-:W-:Y:S02]  /*4640*/  IMAD.MOV R4, RZ, RZ, -R4 ;  /* 0x000000ffff047224 */ /* 0x000fe400078e0a04 */
[----:B------:R-:W-:Y:S01]  /*4650*/  IMAD.MOV R8, RZ, RZ, -R8 ;  /* 0x000000ffff087224 */ /* 0x000fe200078e0a08 */
[----:B------:R-:W-:Y:S01]  /*4660*/  IABS R24, R176 ;  /* 0x000000b000187213 */ /* 0x000fe20000000000 */
[----:B------:R-:W-:Y:S02]  /*4670*/  VIADD R168, R0, 0x71 ;  /* 0x0000007100a87836 */ /* 0x000fe40000000000 */
[----:B------:R-:W-:Y:S01]  /*4680*/  @!P3 IMAD.IADD R46, R46, 0x1, -R5 ;  /* 0x000000012e2eb824 */ /* 0x000fe200078e0a05 */
[----:B------:R-:W-:Y:S01]  /*4690*/  ISETP.GT.U32.AND P3, PT, R5, R40, PT ;  /* 0x000000280500720c */ /* 0x000fe20003f64070 */
[----:B------:R-:W-:Y:S01]  /*46a0*/  IMAD.MOV R7, RZ, RZ, -R7 ;  /* 0x000000ffff077224 */ /* 0x000fe200078e0a07 */
[----:B------:R-:W-:Y:S01]  /*46b0*/  @!P6 IADD3 R47, R47, -R5, RZ ;  /* 0x800000052f2fe210 */ /* 0x000fe20007ffe0ff */
[----:B------:R-:W-:Y:S01]  /*46c0*/  VIADD R177, R0, 0x68 ;  /* 0x0000006800b17836 */ /* 0x000fe20000000000 */
[C---:B------:R-:W-:Y:S01]  /*46d0*/  ISETP.GT.U32.AND P6, PT, R5.reuse, R34, PT ;  /* 0x000000220500720c */ /* 0x040fe20003fc4070 */
[----:B------:R-:W-:-:S02]  /*46e0*/  IMAD R22, R5, R4, R22 ;  /* 0x0000000405167224 */ /* 0x000fc400078e0216 */
[----:B------:R-:W-:Y:S01]  /*46f0*/  IMAD R18, R5, R8, R18 ;  /* 0x0000000805127224 */ /* 0x000fe200078e0212 */
[----:B------:R-:W-:Y:S01]  /*4700*/  IABS R8, R168 ;  /* 0x000000a800087213 */ /* 0x000fe20000000000 */
[----:B------:R-:W-:Y:S01]  /*4710*/  @!P2 IMAD.IADD R41, R41, 0x1, -R5 ;  /* 0x000000012929a824 */ /* 0x000fe200078e0a05 */
[C---:B------:R-:W-:Y:S01]  /*4720*/  ISETP.GT.U32.AND P2, PT, R5.reuse, R32, PT ;  /* 0x000000200500720c */ /* 0x040fe20003f44070 */
[----:B------:R-:W-:Y:S01]  /*4730*/  IMAD R30, R5, R7, R30 ;  /* 0x00000007051e7224 */ /* 0x000fe200078e021e */
[----:B------:R-:W-:Y:S01]  /*4740*/  IABS R26, R177 ;  /* 0x000000b1001a7213 */ /* 0x000fe20000000000 */
[----:B------:R-:W-:Y:S01]  /*4750*/  IMAD.HI.U32 R7, R3, R20, RZ ;  /* 0x0000001403077227 */ /* 0x000fe200078e00ff */
[----:B------:R-:W-:Y:S03]  /*4760*/  STL [R1+0x9e0], R177 ;  /* 0x0009e0b101007387 */ /* 0x000fe60000100800 */
[----:B------:R-:W-:-:S02]  /*4770*/  VIADD R171, R0, 0x6e ;  /* 0x0000006e00ab7836 */ /* 0x000fc40000000000 */
[----:B------:R-:W-:-:S04]  /*4780*/  IMAD.HI.U32 R10, R3, R24, RZ ;  /* 0x00000018030a7227 */ /* 0x000fc800078e00ff */
[----:B------:R-:W-:Y:S01]  /*4790*/  @!P1 IMAD.IADD R36, R36, 0x1, -R5 ;  /* 0x0000000124249824 */ /* 0x000fe200078e0a05 */
[----:B------:R-:W-:Y:S01]  /*47a0*/  ISETP.GT.U32.AND P1, PT, R5, R22, PT ;  /* 0x000000160500720c */ /* 0x000fe20003f24070 */
[----:B------:R-:W-:Y:S01]  /*47b0*/  IMAD.MOV.U32 R152, RZ, RZ, R11 ;  /* 0x000000ffff987224 */ /* 0x000fe200078e000b */
[----:B------:R-:W-:Y:S01]  /*47c0*/  IABS R14, R171 ;  /* 0x000000ab000e7213 */ /* 0x000fe20000000000 */
[----:B------:R-:W-:Y:S02]  /*47d0*/  IMAD.MOV R7, RZ, RZ, -R7 ;  /* 0x000000ffff077224 */ /* 0x000fe400078e0a07 */
[----:B------:R-:W-:Y:S01]  /*47e0*/  @!P3 IMAD.IADD R40, R40, 0x1, -R5 ;  /* 0x000000012828b824 */ /* 0x000fe200078e0a05 */
[----:B------:R-:W-:Y:S01]  /*47f0*/  @!P6 IADD3 R34, R34, -R5, RZ ;  /* 0x800000052222e210 */ /* 0x000fe20007ffe0ff */
[----:B------:R-:W-:Y:S01]  /*4800*/  IMAD.HI.U32 R11, R3, R8, RZ ;  /* 0x00000008030b7227 */ /* 0x000fe200078e00ff */
[----:B------:R-:W-:Y:S01]  /*4810*/  ISETP.GT.U32.AND P3, PT, R5, R30, PT ;  /* 0x0000001e0500720c */ /* 0x000fe20003f64070 */
[----:B------:R-:W-:Y:S02]  /*4820*/  STL [R1+0x9dc], R176 ;  /* 0x0009dcb001007387 */ /* 0x000fe40000100800 */
[----:B------:R-:W-:-:S02]  /*4830*/  IMAD.MOV R10, RZ, RZ, -R10 ;  /* 0x000000ffff0a7224 */ /* 0x000fc400078e0a0a */
[----:B------:R-:W-:Y:S01]  /*4840*/  IMAD.HI.U32 R9, R3, R26, RZ ;  /* 0x0000001a03097227 */ /* 0x000fe200078e00ff */
[----:B------:R-:W-:Y:S03]  /*4850*/  STL [R1+0x9d8], R175 ;  /* 0x0009d8af01007387 */ /* 0x000fe60000100800 */
[C---:B------:R-:W-:Y:S01]  /*4860*/  IMAD R20, R5.reuse, R7, R20 ;  /* 0x0000000705147224 */ /* 0x040fe200078e0214 */
[----:B------:R-:W-:Y:S01]  /*4870*/  STL [R1+0x9d4], R174 ;  /* 0x0009d4ae01007387 */ /* 0x000fe20000100800 */
[----:B------:R-:W-:Y:S02]  /*4880*/  IMAD.MOV R11, RZ, RZ, -R11 ;  /* 0x000000ffff0b7224 */ /* 0x000fe400078e0a0b */
[C---:B------:R-:W-:Y:S02]  /*4890*/  IMAD R24, R5.reuse, R10, R24 ;  /* 0x0000000a05187224 */ /* 0x040fe400078e0218 */
[----:B------:R-:W-:Y:S01]  /*48a0*/  IMAD.MOV R9, RZ, RZ, -R9 ;  /* 0x000000ffff097224 */ /* 0x000fe200078e0a09 */
[----:B------:R-:W-:Y:S01]  /*48b0*/  ISETP.GT.U32.AND P6, PT, R5, R20, PT ;  /* 0x000000140500720c */ /* 0x000fe20003fc4070 */
[----:B------:R-:W-:-:S04]  /*48c0*/  IMAD.HI.U32 R10, R3, R14, RZ ;  /* 0x0000000e030a7227 */ /* 0x000fc800078e00ff */
[C---:B------:R-:W-:Y:S02]  /*48d0*/  VIADD R170, R0.reuse, 0x6f ;  /* 0x0000006f00aa7836 */ /* 0x040fe40000000000 */
[C---:B------:R-:W-:Y:S02]  /*48e0*/  VIADD R166, R0.reuse, 0x73 ;  /* 0x0000007300a67836 */ /* 0x040fe40000000000 */
[----:B------:R-:W-:Y:S01]  /*48f0*/  VIADD R169, R0, 0x70 ;  /* 0x0000007000a97836 */ /* 0x000fe20000000000 */
[----:B------:R-:W-:Y:S01]  /*4900*/  IABS R12, R170 ;  /* 0x000000aa000c7213 */ /* 0x000fe20000000000 */
[C---:B------:R-:W-:Y:S01]  /*4910*/  IMAD R8, R5.reuse, R11, R8 ;  /* 0x0000000b05087224 */ /* 0x040fe200078e0208 */
[----:B------:R-:W-:Y:S01]  /*4920*/  IABS R4, R166 ;  /* 0x000000a600047213 */ /* 0x000fe20000000000 */
[----:B------:R-:W-:Y:S01]  /*4930*/  @!P2 IMAD.IADD R32, R32, 0x1, -R5 ;  /* 0x000000012020a824 */ /* 0x000fe200078e0a05 */
[C---:B------:R-:W-:Y:S01]  /*4940*/  ISETP.GT.U32.AND P2, PT, R5.reuse, R18, PT ;  /* 0x000000120500720c */ /* 0x040fe20003f44070 */
[----:B------:R-:W-:-:S02]  /*4950*/  IMAD R26, R5, R9, R26 ;  /* 0x00000009051a7224 */ /* 0x000fc400078e021a */
[C---:B------:R-:W-:Y:S02]  /*4960*/  VIADD R167, R0.reuse, 0x72 ;  /* 0x0000007200a77836 */ /* 0x040fe40000000000 */
[----:B------:R-:W-:Y:S02]  /*4970*/  IMAD.MOV.U32 R252, RZ, RZ, R13 ;  /* 0x000000fffffc7224 */ /* 0x000fe400078e000d */
[----:B------:R-:W-:Y:S01]  /*4980*/  IMAD.MOV.U32 R249, RZ, RZ, R15 ;  /* 0x000000fffff97224 */ /* 0x000fe200078e000f */
[----:B------:R-:W-:Y:S01]  /*4990*/  IABS R138, R167 ;  /* 0x000000a7008a7213 */ /* 0x000fe20000000000 */
[----:B------:R-:W-:Y:S02]  /*49a0*/  IMAD.MOV R10, RZ, RZ, -R10 ;  /* 0x000000ffff0a7224 */ /* 0x000fe400078e0a0a */
[C---:B------:R-:W-:Y:S02]  /*49b0*/  VIADD R165, R0.reuse, 0x74 ;  /* 0x0000007400a57836 */ /* 0x040fe40000000000 */
[----:B------:R-:W-:-:S02]  /*49c0*/  VIADD R162, R0, 0x77 ;  /* 0x0000007700a27836 */ /* 0x000fc40000000000 */
[C---:B------:R-:W-:Y:S02]  /*49d0*/  VIADD R161, R0.reuse, 0x78 ;  /* 0x0000007800a17836 */ /* 0x040fe40000000000 */
[----:B------:R-:W-:Y:S01]  /*49e0*/  VIADD R163, R0, 0x76 ;  /* 0x0000007600a37836 */ /* 0x000fe20000000000 */
[----:B------:R-:W-:Y:S01]  /*49f0*/  IABS R19, R162 ;  /* 0x000000a200137213 */ /* 0x000fe20000000000 */
[----:B------:R-:W-:Y:S01]  /*4a00*/  IMAD.HI.U32 R9, R3, R16, RZ ;  /* 0x0000001003097227 */ /* 0x000fe200078e00ff */
[----:B------:R-:W-:-:S03]  /*4a10*/  IABS R21, R161 ;  /* 0x000000a100157213 */ /* 0x000fc60000000000 */
[----:B------:R-:W-:Y:S02]  /*4a20*/  VIADD R164, R0, 0x75 ;  /* 0x0000007500a47836 */ /* 0x000fe40000000000 */
[----:B------:R-:W-:Y:S01]  /*4a30*/  IMAD.MOV.U32 R250, RZ, RZ, R17 ;  /* 0x000000fffffa7224 */ /* 0x000fe200078e0011 */
[----:B------:R-:W-:Y:S01]  /*4a40*/  IABS R17, R163 ;  /* 0x000000a300117213 */ /* 0x000fe20000000000 */
[----:B------:R-:W-:Y:S01]  /*4a50*/  @!P1 IMAD.IADD R22, R22, 0x1, -R5 ;  /* 0x0000000116169824 */ /* 0x000fe200078e0a05 */
[C---:B------:R-:W-:Y:S01]  /*4a60*/  ISETP.GT.U32.AND P1, PT, R5.reuse, R8, PT ;  /* 0x000000080500720c */ /* 0x040fe20003f24070 */
[----:B------:R-:W-:Y:S01]  /*4a70*/  IMAD R14, R5, R10, R14 ;  /* 0x0000000a050e7224 */ /* 0x000fe200078e020e */
[----:B------:R-:W-:Y:S01]  /*4a80*/  IABS R10, R169 ;  /* 0x000000a9000a7213 */ /* 0x000fe20000000000 */
[----:B------:R-:W-:Y:S02]  /*4a90*/  IMAD.MOV R9, RZ, RZ, -R9 ;  /* 0x000000ffff097224 */ /* 0x000fe400078e0a09 */
[----:B------:R-:W-:-:S02]  /*4aa0*/  VIADD R159, R0, 0x7a ;  /* 0x0000007a009f7836 */ /* 0x000fc40000000000 */
[C---:B------:R-:W-:Y:S02]  /*4ab0*/  VIADD R158, R0.reuse, 0x7b ;  /* 0x0000007b009e7836 */ /* 0x040fe40000000000 */
[----:B------:R-:W-:Y:S01]  /*4ac0*/  VIADD R157, R0, 0x7c ;  /* 0x0000007c009d7836 */ /* 0x000fe20000000000 */
[----:B------:R-:W-:Y:S01]  /*4ad0*/  IABS R31, R159 ;  /* 0x0000009f001f7213 */ /* 0x000fe20000000000 */
[----:B------:R-:W-:Y:S01]  /*4ae0*/  @!P3 IMAD.IADD R30, R30, 0x1, -R5 ;  /* 0x000000011e1eb824 */ /* 0x000fe200078e0a05 */
[----:B------:R-:W-:Y:S01]  /*4af0*/  IABS R29, R158 ;  /* 0x0000009e001d7213 */ /* 0x000fe20000000000 */
[----:B------:R-:W-:-:S04]  /*4b00*/  IMAD.HI.U32 R7, R3, R12, RZ ;  /* 0x0000000c03077227 */ /* 0x000fc800078e00ff */
[C---:B------:R-:W-:Y:S02]  /*4b10*/  VIADD R156, R0.reuse, 0x7d ;  /* 0x0000007d009c7836 */ /* 0x040fe40000000000 */
[----:B------:R-:W-:Y:S01]  /*4b20*/  VIADD R155, R0, 0x7e ;  /* 0x0000007e009b7836 */ /* 0x000fe20000000000 */
[----:B------:R-:W-:Y:S01]  /*4b30*/  ULEA UR4, UR4, UR5, 0x9 ;  /* 0x0000000504047291 */ /* 0x000fe2000f8e483f */
[----:B------:R-:W-:Y:S01]  /*4b40*/  IMAD.HI.U32 R13, R3, R4, RZ ;  /* 0x00000004030d7227 */ /* 0x000fe200078e00ff */
[----:B------:R-:W-:Y:S03]  /*4b50*/  STL [R1+0x9d0], R173 ;  /* 0x0009d0ad01007387 */ /* 0x000fe60000100800 */
[--C-:B------:R-:W-:Y:S02]  /*4b60*/  @!P6 IMAD.IADD R20, R20, 0x1, -R5.reuse ;  /* 0x000000011414e824 */ /* 0x100fe400078e0a05 */
[----:B------:R-:W-:-:S02]  /*4b70*/  @!P2 IMAD.IADD R18, R18, 0x1, -R5 ;  /* 0x000000011212a824 */ /* 0x000fc400078e0a05 */
[----:B------:R-:W-:Y:S01]  /*4b80*/  IMAD R16, R5, R9, R16 ;  /* 0x0000000905107224 */ /* 0x000fe200078e0210 */
[----:B------:R-:W-:Y:S01]  /*4b90*/  @!P1 IADD3 R8, R8, -R5, RZ ;  /* 0x8000000508089210 */ /* 0x000fe20007ffe0ff */
[----:B------:R-:W-:Y:S01]  /*4ba0*/  IMAD.HI.U32 R9, R3, R10, RZ ;  /* 0x0000000a03097227 */ /* 0x000fe200078e00ff */
[----:B------:R-:W-:Y:S01]  /*4bb0*/  ISETP.GT.U32.AND P2, PT, R5, R30, PT ;  /* 0x0000001e0500720c */ /* 0x000fe20003f44070 */
[----:B------:R-:W-:Y:S01]  /*4bc0*/  STL [R1+0x9cc], R172 ;  /* 0x0009ccac01007387 */ /* 0x000fe20000100800 */
[----:B------:R-:W-:Y:S01]  /*4bd0*/  IABS R27, R157 ;  /* 0x0000009d001b7213 */ /* 0x000fe20000000000 */
[----:B------:R-:W-:Y:S01]  /*4be0*/  IMAD.MOV R15, RZ, RZ, -R7 ;  /* 0x000000ffff0f7224 */ /* 0x000fe200078e0a07 */
[----:B------:R-:W-:Y:S01]  /*4bf0*/  IADD3 R9, -R9, RZ, RZ ;  /* 0x000000ff09097210 */ /* 0x000fe20007ffe1ff */
[----:B------:R-:W-:Y:S01]  /*4c00*/  IMAD.MOV R13, RZ, RZ, -R13 ;  /* 0x000000ffff0d7224 */ /* 0x000fe200078e0a0d */
[----:B------:R-:W-:Y:S01]  /*4c10*/  ISETP.GT.U32.AND P1, PT, R5, R20, PT ;  /* 0x000000140500720c */ /* 0x000fe20003f24070 */
[----:B------:R-:W-:Y:S01]  /*4c20*/  IMAD.HI.U32 R7, R3, R138, RZ ;  /* 0x0000008a03077227 */ /* 0x000fe200078e00ff */
[----:B------:R-:W-:Y:S01]  /*4c30*/  IABS R137, R155 ;  /* 0x0000009b00897213 */ /* 0x000fe20000000000 */
[----:B------:R-:W-:Y:S02]  /*4c40*/  STL [R1+0x9c8], R171 ;  /* 0x0009c8ab01007387 */ /* 0x000fe40000100800 */
[C---:B------:R-:W-:Y:S01]  /*4c50*/  IMAD R11, R5.reuse, R13, R4 ;  /* 0x0000000d050b7224 */ /* 0x040fe200078e0204 */
[----:B------:R-:W-:Y:S01]  /*4c60*/  IABS R13, R165 ;  /* 0x000000a5000d7213 */ /* 0x000fe20000000000 */
[----:B------:R-:W-:Y:S01]  /*4c70*/  IMAD.MOV R7, RZ, RZ, -R7 ;  /* 0x000000ffff077224 */ /* 0x000fe200078e0a07 */
[----:B------:R-:W-:Y:S01]  /*4c80*/  STL [R1+0x9c4], R170 ;  /* 0x0009c4aa01007387 */ /* 0x000fe20000100800 */
[----:B------:R-:W-:-:S02]  /*4c90*/  IMAD R10, R5, R9, R10 ;  /* 0x00000009050a7224 */ /* 0x000fc400078e020a */
[----:B------:R-:W-:Y:S01]  /*4ca0*/  IMAD R9, R5, R7, R138 ;  /* 0x0000000705097224 */ /* 0x000fe200078e028a */
[----:B------:R-:W-:Y:S01]  /*4cb0*/  STL [R1+0x9c0], R169 ;  /* 0x0009c0a901007387 */ /* 0x000fe20000100800 */
[----:B------:R-:W-:-:S03]  /*4cc0*/  IMAD.HI.U32 R4, R3, R13, RZ ;  /* 0x0000000d03047227 */ /* 0x000fc600078e00ff */
[----:B------:R-:W-:Y:S01]  /*4cd0*/  STL [R1+0x9bc], R168 ;  /* 0x0009bca801007387 */ /* 0x000fe20000100800 */
[----:B------:R-:W-:-:S03]  /*4ce0*/  IMAD.HI.U32 R7, R3, R19, RZ ;  /* 0x0000001303077227 */ /* 0x000fc600078e00ff */
[----:B------:R-:W-:Y:S01]  /*4cf0*/  STL [R1+0x9b8], R167 ;  /* 0x0009b8a701007387 */ /* 0x000fe20000100800 */
[----:B------:R-:W-:Y:S01]  /*4d00*/  @!P2 IMAD.IADD R30, R30, 0x1, -R5 ;  /* 0x000000011e1ea824 */ /* 0x000fe200078e0a05 */
[C---:B------:R-:W-:Y:S01]  /*4d10*/  ISETP.GT.U32.AND P2, PT, R5.reuse, R18, PT ;  /* 0x000000120500720c */ /* 0x040fe20003f44070 */
[----:B------:R-:W-:Y:S01]  /*4d20*/  IMAD.MOV R4, RZ, RZ, -R4 ;  /* 0x000000ffff047224 */ /* 0x000fe200078e0a04 */
[----:B------:R-:W-:Y:S01]  /*4d30*/  STL [R1+0x9b4], R166 ;  /* 0x0009b4a601007387 */ /* 0x000fe20000100800 */
[----:B------:R-:W-:Y:S02]  /*4d40*/  IMAD.MOV R7, RZ, RZ, -R7 ;  /* 0x000000ffff077224 */ /* 0x000fe400078e0a07 */
[C---:B------:R-:W-:Y:S01]  /*4d50*/  IMAD R12, R5.reuse, R15, R12 ;  /* 0x0000000f050c7224 */ /* 0x040fe200078e020c */
[----:B------:R-:W-:Y:S01]  /*4d60*/  IABS R15, R164 ;  /* 0x000000a4000f7213 */ /* 0x000fe20000000000 */
[----:B------:R-:W-:Y:S01]  /*4d70*/  @!P1 IMAD.IADD R20, R20, 0x1, -R5 ;  /* 0x0000000114149824 */ /* 0x000fe200078e0a05 */
[C---:B------:R-:W-:Y:S01]  /*4d80*/  ISETP.GT.U32.AND P1, PT, R5.reuse, R9, PT ;  /* 0x000000090500720c */ /* 0x040fe20003f24070 */
[C---:B------:R-:W-:Y:S01]  /*4d90*/  IMAD R13, R5.reuse, R4, R13 ;  /* 0x00000004050d7224 */ /* 0x040fe200078e020d */
[----:B------:R-:W-:Y:S01]  /*4da0*/  STL [R1+0x9b0], R165 ;  /* 0x0009b0a501007387 */ /* 0x000fe20000100800 */
[----:B------:R-:W-:-:S02]  /*4db0*/  IMAD R19, R5, R7, R19 ;  /* 0x0000000705137224 */ /* 0x000fc400078e0213 */
[C---:B------:R-:W-:Y:S01]  /*4dc0*/  IMAD.HI.U32 R4, R3.reuse, R21, RZ ;  /* 0x0000001503047227 */ /* 0x040fe200078e00ff */
[----:B------:R-:W-:Y:S03]  /*4dd0*/  STL [R1+0x9ac], R164 ;  /* 0x0009aca401007387 */ /* 0x000fe60000100800 */
[C---:B------:R-:W-:Y:S01]  /*4de0*/  IMAD.HI.U32 R7, R3.reuse, R33, RZ ;  /* 0x0000002103077227 */ /* 0x040fe200078e00ff */
[----:B------:R-:W-:Y:S03]  /*4df0*/  STL [R1+0x9a8], R163 ;  /* 0x0009a8a301007387 */ /* 0x000fe60000100800 */
[C---:B------:R-:W-:Y:S01]  /*4e00*/  IMAD.HI.U32 R23, R3.reuse, R17, RZ ;  /* 0x0000001103177227 */ /* 0x040fe200078e00ff */
[----:B------:R-:W-:Y:S03]  /*4e10*/  STL [R1+0x9a4], R162 ;  /* 0x0009a4a201007387 */ /* 0x000fe60000100800 */
[----:B------:R-:W-:Y:S01]  /*4e20*/  IMAD.HI.U32 R25, R3, R15, RZ ;  /* 0x0000000f03197227 */ /* 0x000fe200078e00ff */
[----:B------:R-:W-:Y:S03]  /*4e30*/  STL [R1+0x9a0], R161 ;  /* 0x0009a0a101007387 */ /* 0x000fe60000100800 */
[----:B------:R-:W-:Y:S01]  /*4e40*/  IMAD.MOV R4, RZ, RZ, -R4 ;  /* 0x000000ffff047224 */ /* 0x000fe200078e0a04 */
[----:B------:R-:W-:Y:S01]  /*4e50*/  STL [R1+0x99c], R160 ;  /* 0x00099ca001007387 */ /* 0x000fe20000100800 */
[----:B------:R-:W-:-:S02]  /*4e60*/  IMAD.MOV R7, RZ, RZ, -R7 ;  /* 0x000000ffff077224 */ /* 0x000fc400078e0a07 */
[----:B------:R-:W-:Y:S01]  /*4e70*/  IMAD.MOV R23, RZ, RZ, -R23 ;  /* 0x000000ffff177224 */ /* 0x000fe200078e0a17 */
[----:B------:R-:W-:Y:S01]  /*4e80*/  STL [R1+0x998], R159 ;  /* 0x0009989f01007387 */ /* 0x000fe20000100800 */
[----:B------:R-:W-:Y:S02]  /*4e90*/  IMAD.MOV R25, RZ, RZ, -R25 ;  /* 0x000000ffff197224 */ /* 0x000fe400078e0a19 */
[C---:B------:R-:W-:Y:S01]  /*4ea0*/  IMAD R21, R5.reuse, R4, R21 ;  /* 0x0000000405157224 */ /* 0x040fe200078e0215 */
[----:B------:R-:W-:Y:S01]  /*4eb0*/  STL [R1+0x994], R158 ;  /* 0x0009949e01007387 */ /* 0x000fe20000100800 */
[C---:B------:R-:W-:Y:S02]  /*4ec0*/  IMAD R33, R5.reuse, R7, R33 ;  /* 0x0000000705217224 */ /* 0x040fe400078e0221 */
[----:B------:R-:W-:Y:S01]  /*4ed0*/  @!P2 IMAD.IADD R18, R18, 0x1, -R5 ;  /* 0x000000011212a824 */ /* 0x000fe200078e0a05 */
[----:B------:R-:W-:Y:S01]  /*4ee0*/  ISETP.GT.U32.AND P2, PT, R5, R11, PT ;  /* 0x0000000b0500720c */ /* 0x000fe20003f44070 */
[----:B------:R-:W-:Y:S01]  /*4ef0*/  IMAD.HI.U32 R4, R3, R31, RZ ;  /* 0x0000001f03047227 */ /* 0x000fe200078e00ff */
[----:B------:R-:W-:Y:S03]  /*4f00*/  STL [R1+0x990], R157 ;  /* 0x0009909d01007387 */ /* 0x000fe60000100800 */
[----:B------:R-:W-:Y:S01]  /*4f10*/  IMAD R17, R5, R23, R17 ;  /* 0x0000001705117224 */ /* 0x000fe200078e0211 */
[----:B------:R-:W-:Y:S01]  /*4f20*/  STL [R1+0x98c], R156 ;  /* 0x00098c9c01007387 */ /* 0x000fe20000100800 */
[----:B------:R-:W-:-:S03]  /*4f30*/  IMAD.HI.U32 R23, R3, R29, RZ ;  /* 0x0000001d03177227 */ /* 0x000fc600078e00ff */
[----:B------:R3:W-:Y:S01]  /*4f40*/  STL [R1+0x988], R155 ;  /* 0x0009889b01007387 */ /* 0x0007e20000100800 */
[----:B------:R-:W-:-:S03]  /*4f50*/  IMAD.HI.U32 R7, R3, R27, RZ ;  /* 0x0000001b03077227 */ /* 0x000fc600078e00ff */
[----:B--2---:R-:W2:Y:S01]  /*4f60*/  LDL R246, [R1+0x9f0] ;  /* 0x0009f00001f67983 */ /* 0x004ea20000100800 */
[----:B------:R-:W-:Y:S01]  /*4f70*/  IMAD R15, R5, R25, R15 ;  /* 0x00000019050f7224 */ /* 0x000fe200078e020f */
[----:B------:R-:W-:Y:S01]  /*4f80*/  IABS R25, R156 ;  /* 0x0000009c00197213 */ /* 0x000fe20000000000 */
[----:B------:R-:W-:Y:S01]  /*4f90*/  @!P1 IMAD.IADD R9, R9, 0x1, -R5 ;  /* 0x0000000109099824 */ /* 0x000fe200078e0a05 */
[C---:B------:R-:W-:Y:S01]  /*4fa0*/  ISETP.GT.U32.AND P1, PT, R5.reuse, R33, PT ;  /* 0x000000210500720c */ /* 0x040fe20003f24070 */
[----:B------:R-:W-:Y:S02]  /*4fb0*/  IMAD.MOV R4, RZ, RZ, -R4 ;  /* 0x000000ffff047224 */ /* 0x000fe400078e0a04 */
[----:B------:R-:W-:Y:S02]  /*4fc0*/  IMAD.MOV R23, RZ, RZ, -R23 ;  /* 0x000000ffff177224 */ /* 0x000fe400078e0a17 */
[----:B------:R-:W-:Y:S02]  /*4fd0*/  IMAD.MOV R7, RZ, RZ, -R7 ;  /* 0x000000ffff077224 */ /* 0x000fe400078e0a07 */
[----:B------:R-:W-:-:S02]  /*4fe0*/  IMAD R31, R5, R4, R31 ;  /* 0x00000004051f7224 */ /* 0x000fc400078e021f */
[----:B------:R-:W-:-:S04]  /*4ff0*/  IMAD.HI.U32 R4, R3, R25, RZ ;  /* 0x0000001903047227 */ /* 0x000fc800078e00ff */
[C---:B------:R-:W-:Y:S01]  /*5000*/  IMAD R29, R5.reuse, R23, R29 ;  /* 0x00000017051d7224 */ /* 0x040fe200078e021d */
[----:B------:R-:W-:Y:S01]  /*5010*/  LOP3.LUT R23, R248, 0x60, RZ, 0xc0, !PT ;  /* 0x00000060f8177812 */ /* 0x000fe200078ec0ff */
[----:B------:R-:W-:Y:S02]  /*5020*/  IMAD R27, R5, R7, R27 ;  /* 0x00000007051b7224 */ /* 0x000fe400078e021b */
[----:B------:R-:W-:-:S04]  /*5030*/  IMAD.HI.U32 R3, R3, R137, RZ ;  /* 0x0000008903037227 */ /* 0x000fc800078e00ff */
[----:B------:R-:W-:Y:S02]  /*5040*/  IMAD.SHL.U32 R7, R248, 0x4, RZ ;  /* 0x00000004f8077824 */ /* 0x000fe400078e00ff */
[----:B------:R-:W-:Y:S02]  /*5050*/  IMAD.MOV.U32 R248, RZ, RZ, R251 ;  /* 0x000000fffff87224 */ /* 0x000fe400078e00fb */
[----:B------:R-:W-:Y:S02]  /*5060*/  IMAD.MOV.U32 R251, RZ, RZ, R153 ;  /* 0x000000fffffb7224 */ /* 0x000fe400078e0099 */
[----:B------:R-:W-:Y:S02]  /*5070*/  @!P2 IMAD.IADD R11, R11, 0x1, -R5 ;  /* 0x000000010b0ba824 */ /* 0x000fe400078e0a05 */
[----:B------:R-:W-:Y:S02]  /*5080*/  IMAD.MOV R3, RZ, RZ, -R3 ;  /* 0x000000ffff037224 */ /* 0x000fe400078e0a03 */
[----:B------:R-:W-:-:S02]  /*5090*/  VIADD R153, R247, UR4 ;  /* 0x00000004f7997c36 */ /* 0x000fc40008000000 */
[----:B------:R-:W-:Y:S01]  /*50a0*/  @!P1 IMAD.IADD R33, R33, 0x1, -R5 ;  /* 0x0000000121219824 */ /* 0x000fe200078e0a05 */
[C---:B------:R-:W-:Y:S01]  /*50b0*/  ISETP.GT.U32.AND P1, PT, R5.reuse, R11, PT ;  /* 0x0000000b0500720c */ /* 0x040fe20003f24070 */
[----:B------:R-:W-:Y:S01]  /*50c0*/  IMAD R137, R5, R3, R137 ;  /* 0x0000000305897224 */ /* 0x000fe200078e0289 */
[----:B------:R-:W-:Y:S01]  /*50d0*/  IABS R3, R153 ;  /* 0x0000009900037213 */ /* 0x000fe20000000000 */
[----:B------:R-:W-:Y:S01]  /*50e0*/  IMAD.MOV R4, RZ, RZ, -R4 ;  /* 0x000000ffff047224 */ /* 0x000fe200078e0a04 */
[----:B------:R-:W-:Y:S01]  /*50f0*/  LOP3.LUT R7, R7, 0x7c, RZ, 0xc0, !PT ;  /* 0x0000007c07077812 */ /* 0x000fe200078ec0ff */
[----:B-1----:R-:W-:Y:S01]  /*5100*/  IMAD.MOV.U32 R245, RZ, RZ, R250 ;  /* 0x000000fffff57224 */ /* 0x002fe200078e00fa */
[C---:B------:R-:W-:Y:S01]  /*5110*/  ISETP.GT.U32.AND P0, PT, R5.reuse, R51, PT ;  /* 0x000000330500720c */ /* 0x040fe20003f04070 */
[----:B------:R-:W-:Y:S01]  /*5120*/  IMAD.HI.U32 R2, R2, R3, RZ ;  /* 0x0000000302027227 */ /* 0x000fe200078e00ff */
[----:B------:R-:W-:Y:S01]  /*5130*/  STL [R1+0x980], R153 ;  /* 0x0009809901007387 */ /* 0x000fe20000100800 */
[C---:B------:R-:W-:Y:S01]  /*5140*/  ISETP.GT.U32.AND P5, PT, R5.reuse, R59, PT ;  /* 0x0000003b0500720c */ /* 0x040fe20003fa4070 */
[----:B------:R-:W-:Y:S01]  /*5150*/  ULDC.64 UR4, c[0x0][0x218] ;  /* 0x0000860000047ab9 */ /* 0x000fe20000000a00 */
[----:B------:R-:W-:-:S02]  /*5160*/  IMAD R25, R5, R4, R25 ;  /* 0x0000000405197224 */ /* 0x000fc400078e0219 */
[----:B------:R-:W-:Y:S02]  /*5170*/  IMAD.MOV R4, RZ, RZ, -R2 ;  /* 0x000000ffff047224 */ /* 0x000fe400078e0a02 */
[----:B------:R-:W-:Y:S02]  /*5180*/  IMAD R2, R23, 0x200, R7 ;  /* 0x0000020017027824 */ /* 0x000fe400078e0207 */
[----:B------:R-:W3:Y:S01]  /*5190*/  LDL R7, [R1+0x9f4] ;  /* 0x0009f40001077983 */ /* 0x000ee20000100800 */
[--C-:B------:R-:W-:Y:S01]  /*51a0*/  @!P1 IMAD.IADD R11, R11, 0x1, -R5.reuse ;  /* 0x000000010b0b9824 */ /* 0x100fe200078e0a05 */
[C---:B------:R-:W-:Y:S01]  /*51b0*/  ISETP.GT.U32.AND P1, PT, R5.reuse, R33, PT ;  /* 0x000000210500720c */ /* 0x040fe20003f24070 */
[----:B------:R-:W-:Y:S01]  /*51c0*/  IMAD.MOV.U32 R250, RZ, RZ, R252 ;  /* 0x000000fffffa7224 */ /* 0x000fe200078e00fc */
[----:B------:R-:W-:Y:S01]  /*51d0*/  ISETP.GT.U32.AND P4, PT, R5, R39, PT ;  /* 0x000000270500720c */ /* 0x000fe20003f84070 */
[----:B------:R-:W3:Y:S01]  /*51e0*/  LDL R252, [R1+0xa94] ;  /* 0x000a940001fc7983 */ /* 0x000ee20000100800 */
[----:B------:R-:W-:-:S02]  /*51f0*/  @!P0 IMAD.IADD R51, R51, 0x1, -R5 ;  /* 0x0000000133338824 */ /* 0x000fc400078e0a05 */
[----:B------:R-:W-:Y:S01]  /*5200*/  @!P5 IMAD.IADD R59, R59, 0x1, -R5 ;  /* 0x000000013b3bd824 */ /* 0x000fe200078e0a05 */
[C---:B------:R-:W-:Y:S02]  /*5210*/  ISETP.GT.U32.AND P3, PT, R5.reuse, R16, PT ;  /* 0x000000100500720c */ /* 0x040fe40003f64070 */
[C---:B------:R-:W-:Y:S02]  /*5220*/  ISETP.GT.U32.AND P6, PT, R5.reuse, R32, PT ;  /* 0x000000200500720c */ /* 0x040fe40003fc4070 */
[----:B------:R-:W-:Y:S01]  /*5230*/  ISETP.GT.U32.AND P2, PT, R5, R31, PT ;  /* 0x0000001f0500720c */ /* 0x000fe20003f44070 */
[----:B------:R-:W-:Y:S01]  /*5240*/  IMAD R3, R6, R4, R3 ;  /* 0x0000000406037224 */ /* 0x000fe200078e0203 */
[----:B------:R-:W3:Y:S01]  /*5250*/  LDL R23, [R1+0xb08] ;  /* 0x000b080001177983 */ /* 0x000ee20000100800 */
[----:B------:R-:W-:Y:S01]  /*5260*/  @!P1 IMAD.IADD R33, R33, 0x1, -R5 ;  /* 0x0000000121219824 */ /* 0x000fe200078e0a05 */
[----:B------:R-:W-:Y:S01]  /*5270*/  ISETP.GE.AND P1, PT, R251, RZ, PT ;  /* 0x000000fffb00720c */ /* 0x000fe20003f26270 */
[----:B------:R-:W-:-:S02]  /*5280*/  IMAD.MOV.U32 R251, RZ, RZ, R152 ;  /* 0x000000fffffb7224 */ /* 0x000fc400078e0098 */
[----:B------:R-:W3:Y:S01]  /*5290*/  LDL R152, [R1+0xa98] ;  /* 0x000a980001987983 */ /* 0x000ee20000100800 */
[C---:B------:R-:W-:Y:S02]  /*52a0*/  ISETP.GT.U32.AND P0, PT, R5.reuse, R57, PT ;  /* 0x000000390500720c */ /* 0x040fe40003f04070 */
[----:B------:R-:W-:-:S11]  /*52b0*/  ISETP.GT.U32.AND P5, PT, R5, R52, PT ;  /* 0x000000340500720c */ /* 0x000fd60003fa4070 */
[--C-:B------:R-:W-:Y:S01]  /*52c0*/  @!P0 IMAD.IADD R57, R57, 0x1, -R5.reuse ;  /* 0x0000000139398824 */ /* 0x100fe200078e0a05 */
[C---:B------:R-:W-:Y:S01]  /*52d0*/  ISETP.GT.U32.AND P0, PT, R5.reuse, R51, PT ;  /* 0x000000330500720c */ /* 0x040fe20003f04070 */
[----:B------:R-:W-:Y:S01]  /*52e0*/  @!P5 IMAD.IADD R52, R52, 0x1, -R5 ;  /* 0x000000013434d824 */ /* 0x000fe200078e0a05 */
[----:B------:R-:W-:-:S11]  /*52f0*/  ISETP.GT.U32.AND P5, PT, R5, R45, PT ;  /* 0x0000002d0500720c */ /* 0x000fd60003fa4070 */
[--C-:B------:R-:W-:Y:S01]  /*5300*/  @!P0 IMAD.IADD R51, R51, 0x1, -R5.reuse ;  /* 0x0000000133338824 */ /* 0x100fe200078e0a05 */
[----:B------:R-:W-:Y:S01]  /*5310*/  ISETP.GT.U32.AND P0, PT, R5, R44, PT ;  /* 0x0000002c0500720c */ /* 0x000fe20003f04070 */
[----:B------:R-:W-:Y:S01]  /*5320*/  @!P5 IMAD.IADD R45, R45, 0x1, -R5 ;  /* 0x000000012d2dd824 */ /* 0x000fe200078e0a05 */
[----:B------:R-:W-:-:S11]  /*5330*/  ISETP.GT.U32.AND P5, PT, R5, R38, PT ;  /* 0x000000260500720c */ /* 0x000fd60003fa4070 */
[--C-:B------:R-:W-:Y:S01]  /*5340*/  @!P0 IMAD.IADD R44, R44, 0x1, -R5.reuse ;  /* 0x000000012c2c8824 */ /* 0x100fe200078e0a05 */
[----:B------:R-:W-:Y:S01]  /*5350*/  ISETP.GT.U32.AND P0, PT, R5, R37, PT ;  /* 0x000000250500720c */ /* 0x000fe20003f04070 */
[--C-:B------:R-:W-:Y:S02]  /*5360*/  @!P5 IMAD.IADD R38, R38, 0x1, -R5.reuse ;  /* 0x000000012626d824 */ /* 0x100fe400078e0a05 */
[----:B------:R-:W-:Y:S01]  /*5370*/  @!P4 IMAD.IADD R39, R39, 0x1, -R5 ;  /* 0x000000012727c824 */ /* 0x000fe200078e0a05 */
[C---:B------:R-:W-:Y:S02]  /*5380*/  ISETP.GT.U32.AND P5, PT, R5.reuse, R44, PT ;  /* 0x0000002c0500720c */ /* 0x040fe40003fa4070 */
[----:B------:R-:W-:-:S07]  /*5390*/  ISETP.GT.U32.AND P4, PT, R5, R45, PT ;  /* 0x0000002d0500720c */ /* 0x000fce0003f84070 */
[----:B------:R-:W-:Y:S01]  /*53a0*/  @!P0 IMAD.IADD R37, R37, 0x1, -R5 ;  /* 0x0000000125258824 */ /* 0x000fe200078e0a05 */
[----:B------:R-:W-:-:S03]  /*53b0*/  ISETP.GT.U32.AND P0, PT, R5, R43, PT ;  /* 0x0000002b0500720c */ /* 0x000fc60003f04070 */
[--C-:B------:R-:W-:Y:S01]  /*53c0*/  @!P5 IMAD.IADD R44, R44, 0x1, -R5.reuse ;  /* 0x000000012c2cd824 */ /* 0x100fe200078e0a05 */
[----:B------:R-:W-:Y:S01]  /*53d0*/  ISETP.GT.U32.AND P5, PT, R5, R38, PT ;  /* 0x000000260500720c */ /* 0x000fe20003fa4070 */
[----:B------:R-:W-:Y:S01]  /*53e0*/  @!P4 IMAD.IADD R45, R45, 0x1, -R5 ;  /* 0x000000012d2dc824 */ /* 0x000fe200078e0a05 */
        /* <DEDUP_REMOVED lines=10> */
[C---:B------:R-:W-:Y:S01]  /*5490*/  ISETP.GT.U32.AND P5, PT, R5.reuse, R12, PT ;  /* 0x0000000c0500720c */ /* 0x040fe20003fa4070 */
        /* <DEDUP_REMOVED lines=8> */
[--C-:B------:R-:W-:Y:S01]  /*5520*/  @!P0 IMAD.IADD R10, R10, 0x1, -R5.reuse ;  /* 0x000000010a0a8824 */ /* 0x100fe200078e0a05 */
[C---:B------:R-:W-:Y:S01]  /*5530*/  ISETP.GT.U32.AND P0, PT, R5.reuse, R22, PT ;  /* 0x000000160500720c */ /* 0x040fe20003f04070 */
[--C-:B------:R-:W-:Y:S01]  /*5540*/  @!P3 IMAD.IADD R16, R16, 0x1, -R5.reuse ;  /* 0x000000011010b824 */ /* 0x100fe200078e0a05 */
[C---:B------:R-:W-:Y:S01]  /*5550*/  ISETP.GT.U32.AND P3, PT, R5.reuse, R28, PT ;  /* 0x0000001c0500720c */ /* 0x040fe20003f64070 */
        /* <DEDUP_REMOVED lines=10> */
[--C-:B------:R-:W-:Y:S01]  /*5600*/  @!P5 IMAD.IADD R12, R12, 0x1, -R5.reuse ;  /* 0x000000010c0cd824 */ /* 0x100fe200078e0a05 */
[C---:B------:R-:W-:Y:S01]  /*5610*/  ISETP.GT.U32.AND P5, PT, R5.reuse, R17, PT ;  /* 0x000000110500720c */ /* 0x040fe20003fa4070 */
[----:B------:R-:W-:Y:S01]  /*5620*/  @!P4 IMAD.IADD R14, R14, 0x1, -R5 ;  /* 0x000000010e0ec824 */ /* 0x000fe200078e0a05 */
[----:B------:R-:W-:-:S05]  /*5630*/  ISETP.GT.U32.AND P4, PT, R5, R15, PT ;  /* 0x0000000f0500720c */ /* 0x000fca0003f84070 */
[--C-:B------:R-:W-:Y:S01]  /*5640*/  @!P0 IMAD.IADD R10, R10, 0x1, -R5.reuse ;  /* 0x000000010a0a8824 */ /* 0x100fe200078e0a05 */
[C---:B------:R-:W-:Y:S01]  /*5650*/  ISETP.GT.U32.AND P0, PT, R5.reuse, R19, PT ;  /* 0x000000130500720c */ /* 0x040fe20003f04070 */
[--C-:B------:R-:W-:Y:S01]  /*5660*/  @!P3 IMAD.IADD R16, R16, 0x1, -R5.reuse ;  /* 0x000000011010b824 */ /* 0x100fe200078e0a05 */
[----:B------:R-:W-:Y:S02]  /*5670*/  ISETP.GT.U32.AND P3, PT, R5, R13, PT ;  /* 0x0000000d0500720c */ /* 0x000fe40003f64070 */
[----:B------:R-:W-:Y:S01]  /*5680*/  @!P6 IADD3 R8, R8, -R5, RZ ;  /* 0x800000050808e210 */ /* 0x000fe20007ffe0ff */
[--C-:B------:R-:W-:Y:S01]  /*5690*/  @!P5 IMAD.IADD R17, R17, 0x1, -R5.reuse ;  /* 0x000000011111d824 */ /* 0x100fe200078e0a05 */
[----:B------:R-:W-:Y:S01]  /*56a0*/  ISETP.GT.U32.AND P6, PT, R5, R21, PT ;  /* 0x000000150500720c */ /* 0x000fe20003fc4070 */
[----:B------:R-:W-:Y:S01]  /*56b0*/  @!P4 IMAD.IADD R15, R15, 0x1, -R5 ;  /* 0x000000010f0fc824 */ /* 0x000fe200078e0a05 */
[C---:B------:R-:W-:Y:S02]  /*56c0*/  ISETP.GT.U32.AND P5, PT, R5.reuse, R25, PT ;  /* 0x000000190500720c */ /* 0x040fe40003fa4070 */
[----:B------:R-:W-:-:S03]  /*56d0*/  ISETP.GT.U32.AND P4, PT, R5, R27, PT ;  /* 0x0000001b0500720c */ /* 0x000fc60003f84070 */
[--C-:B------:R-:W-:Y:S01]  /*56e0*/  @!P0 IMAD.IADD R19, R19, 0x1, -R5.reuse ;  /* 0x0000000113138824 */ /* 0x100fe200078e0a05 */
[----:B------:R-:W-:Y:S01]  /*56f0*/  ISETP.GT.U32.AND P0, PT, R5, R137, PT ;  /* 0x000000890500720c */ /* 0x000fe20003f04070 */
[----:B------:R-:W-:-:S04]  /*5700*/  @!P3 IMAD.IADD R13, R13, 0x1, -R5 ;  /* 0x000000010d0db824 */ /* 0x000fc800078e0a05 */
[--C-:B------:R-:W-:Y:S02]  /*5710*/  @!P6 IMAD.IADD R21, R21, 0x1, -R5.reuse ;  /* 0x000000011515e824 */ /* 0x100fe400078e0a05 */
[--C-:B------:R-:W-:Y:S01]  /*5720*/  @!P5 IMAD.IADD R25, R25, 0x1, -R5.reuse ;  /* 0x000000011919d824 */ /* 0x100fe200078e0a05 */
[----:B------:R-:W-:Y:S01]  /*5730*/  ISETP.GT.U32.AND P5, PT, R5, R19, PT ;  /* 0x000000130500720c */ /* 0x000fe20003fa4070 */
[--C-:B------:R-:W-:Y:S01]  /*5740*/  @!P4 IMAD.IADD R27, R27, 0x1, -R5.reuse ;  /* 0x000000011b1bc824 */ /* 0x100fe200078e0a05 */
[----:B------:R-:W-:Y:S01]  /*5750*/  ISETP.GT.U32.AND P4, PT, R5, R17, PT ;  /* 0x000000110500720c */ /* 0x000fe20003f84070 */
[----:B------:R-:W-:Y:S01]  /*5760*/  @!P2 IMAD.IADD R31, R31, 0x1, -R5 ;  /* 0x000000011f1fa824 */ /* 0x000fe200078e0a05 */
[----:B------:R-:W-:Y:S02]  /*5770*/  ISETP.GT.U32.AND P2, PT, R5, R13, PT ;  /* 0x0000000d0500720c */ /* 0x000fe40003f44070 */
[----:B------:R-:W-:Y:S02]  /*5780*/  @!P0 IADD3 R137, R137, -R5, RZ ;  /* 0x8000000589898210 */ /* 0x000fe40007ffe0ff */
[----:B------:R-:W-:-:S05]  /*5790*/  ISETP.GT.U32.AND P0, PT, R5, R21, PT ;  /* 0x000000150500720c */ /* 0x000fca0003f04070 */
[--C-:B------:R-:W-:Y:S01]  /*57a0*/  @!P5 IMAD.IADD R19, R19, 0x1, -R5.reuse ;  /* 0x000000011313d824 */ /* 0x100fe200078e0a05 */
[----:B------:R-:W-:Y:S01]  /*57b0*/  ISETP.GT.U32.AND P5, PT, R5, R137, PT ;  /* 0x000000890500720c */ /* 0x000fe20003fa4070 */
[--C-:B------:R-:W-:Y:S01]  /*57c0*/  @!P4 IMAD.IADD R17, R17, 0x1, -R5.reuse ;  /* 0x000000011111c824 */ /* 0x100fe200078e0a05 */
[----:B------:R-:W-:Y:S01]  /*57d0*/  ISETP.GT.U32.AND P4, PT, R5, R27, PT ;  /* 0x0000001b0500720c */ /* 0x000fe20003f84070 */
[----:B------:R-:W-:Y:S01]  /*57e0*/  @!P2 IMAD.IADD R13, R13, 0x1, -R5 ;  /* 0x000000010d0da824 */ /* 0x000fe200078e0a05 */
[----:B------:R-:W-:-:S03]  /*57f0*/  ISETP.GT.U32.AND P2, PT, R5, R31, PT ;  /* 0x0000001f0500720c */ /* 0x000fc60003f44070 */
[----:B------:R-:W-:Y:S01]  /*5800*/  @!P0 IMAD.IADD R21, R21, 0x1, -R5 ;  /* 0x0000000115158824 */ /* 0x000fe200078e0a05 */
[----:B------:R-:W-:-:S05]  /*5810*/  ISETP.GE.AND P0, PT, R0, RZ, PT ;  /* 0x000000ff0000720c */ /* 0x000fca0003f06270 */
[--C-:B------:R-:W-:Y:S01]  /*5820*/  @!P5 IMAD.IADD R137, R137, 0x1, -R5.reuse ;  /* 0x000000018989d824 */ /* 0x100fe200078e0a05 */
[----:B------:R-:W-:Y:S01]  /*5830*/  ISETP.GT.U32.AND P5, PT, R6, R3, PT ;  /* 0x000000030600720c */ /* 0x000fe20003fa4070 */
[----:B------:R-:W-:Y:S02]  /*5840*/  @!P4 IMAD.IADD R27, R27, 0x1, -R5 ;  /* 0x000000011b1bc824 */ /* 0x000fe400078e0a05 */
[----:B------:R-:W-:Y:S01]  /*5850*/  @!P2 IADD3 R31, R31, -R5, RZ ;  /* 0x800000051f1fa210 */ /* 0x000fe20007ffe0ff */
[----:B----4-:R-:W-:Y:S02]  /*5860*/  IMAD R35, R247, R185, RZ ;  /* 0x000000b9f7237224 */ /* 0x010fe400078e02ff */
[----:B------:R-:W-:Y:S01]  /*5870*/  @!P1 IMAD.MOV R135, RZ, RZ, -R135 ;  /* 0x000000ffff879224 */ /* 0x000fe200078e0a87 */
[----:B------:R-:W4:Y:S01]  /*5880*/  LDL R247, [R1+0xaa8] ;  /* 0x000aa80001f77983 */ /* 0x000f220000100800 */
[----:B------:R-:W-:Y:S01]  /*5890*/  @!P0 IMAD.MOV R136, RZ, RZ, -R136 ;  /* 0x000000ffff888224 */ /* 0x000fe200078e0a88 */
[----:B------:R-:W-:-:S02]  /*58a0*/  ISETP.GE.AND P0, PT, R248, RZ, PT ;  /* 0x000000fff800720c */ /* 0x000fc40003f06270 */
[----:B------:R-:W-:Y:S01]  /*58b0*/  ISETP.GE.AND P1, PT, R245, RZ, PT ;  /* 0x000000fff500720c */ /* 0x000fe20003f26270 */
[----:B------:R-:W4:Y:S01]  /*58c0*/  LDL R248, [R1+0xaac] ;  /* 0x000aac0001f87983 */ /* 0x000f220000100800 */
[----:B------:R-:W-:Y:S01]  /*58d0*/  @!P5 IMAD.IADD R3, R3, 0x1, -R6 ;  /* 0x000000010303d824 */ /* 0x000fe200078e0a06 */
[----:B------:R-:W-:Y:S02]  /*58e0*/  ISETP.GE.AND P5, PT, R249, RZ, PT ;  /* 0x000000fff900720c */ /* 0x000fe40003fa6270 */
[----:B------:R-:W4:Y:S04]  /*58f0*/  LDL R249, [R1+0xab0] ;  /* 0x000ab00001f97983 */ /* 0x000f280000100800 */
[----:B------:R-:W4:Y:S01]  /*5900*/  LDL R245, [R1+0xad4] ;  /* 0x000ad40001f57983 */ /* 0x000f220000100800 */
[----:B--2---:R-:W-:-:S03]  /*5910*/  ISETP.GE.AND P2, PT, R246, RZ, PT ;  /* 0x000000fff600720c */ /* 0x004fc60003f46270 */
[----:B------:R-:W2:Y:S01]  /*5920*/  LDL R246, [R1+0xaa0] ;  /* 0x000aa00001f67983 */ /* 0x000ea20000100800 */
[----:B------:R-:W-:Y:S02]  /*5930*/  @!P0 IMAD.MOV R132, RZ, RZ, -R132 ;  /* 0x000000ffff848224 */ /* 0x000fe400078e0a84 */
[----:B------:R-:W-:-:S07]  /*5940*/  @!P1 IMAD.MOV R131, RZ, RZ, -R131 ;  /* 0x000000ffff839224 */ /* 0x000fce00078e0a83 */
[----:B------:R-:W-:Y:S01]  /*5950*/  @!P2 IMAD.MOV R133, RZ, RZ, -R133 ;  /* 0x000000ffff85a224 */ /* 0x000fe200078e0a85 */
[----:B------:R-:W-:Y:S02]  /*5960*/  ISETP.GE.AND P2, PT, R251, RZ, PT ;  /* 0x000000fffb00720c */ /* 0x000fe40003f46270 */
[----:B------:R-:W2:Y:S01]  /*5970*/  LDL R251, [R1+0xac4] ;  /* 0x000ac40001fb7983 */ /* 0x000ea20000100800 */
[----:B---3--:R-:W-:Y:S01]  /*5980*/  ISETP.GE.AND P4, PT, R7, RZ, PT ;  /* 0x000000ff0700720c */ /* 0x008fe20003f86270 */
[----:B------:R-:W-:Y:S02]  /*5990*/  @!P5 IMAD.MOV R130, RZ, RZ, -R130 ;  /* 0x000000ffff82d224 */ /* 0x000fe400078e0a82 */
[----:B------:R-:W3:Y:S01]  /*59a0*/  LDL R7, [R1+0xacc] ;  /* 0x000acc0001077983 */ /* 0x000ee20000100800 */
[----:B------:R-:W-:-:S03]  /*59b0*/  ISETP.GE.AND P0, PT, R252, RZ, PT ;  /* 0x000000fffc00720c */ /* 0x000fc60003f06270 */
[----:B------:R-:W3:Y:S06]  /*59c0*/  LDL R252, [R1+0xac0] ;  /* 0x000ac00001fc7983 */ /* 0x000eec0000100800 */
[----:B------:R-:W-:Y:S01]  /*59d0*/  @!P4 IMAD.MOV R134, RZ, RZ, -R134 ;  /* 0x000000ffff86c224 */ /* 0x000fe200078e0a86 */
[----:B------:R-:W-:Y:S02]  /*59e0*/  ISETP.GE.AND P4, PT, R250, RZ, PT ;  /* 0x000000fffa00720c */ /* 0x000fe40003f86270 */
[----:B------:R-:W3:Y:S01]  /*59f0*/  LDL R250, [R1+0xab8] ;  /* 0x000ab80001fa7983 */ /* 0x000ee20000100800 */
[----:B------:R-:W-:-:S03]  /*5a00*/  ISETP.GE.AND P1, PT, R152, RZ, PT ;  /* 0x000000ff9800720c */ /* 0x000fc60003f26270 */
[----:B------:R-:W3:Y:S01]  /*5a10*/  LDL R152, [R1+0xad0] ;  /* 0x000ad00001987983 */ /* 0x000ee20000100800 */
[----:B------:R-:W-:-:S06]  /*5a20*/  @!P2 IMAD.MOV R128, RZ, RZ, -R128 ;  /* 0x000000ffff80a224 */ /* 0x000fcc00078e0a80 */
[----:B------:R-:W-:Y:S01]  /*5a30*/  @!P4 IADD3 R129, -R129, RZ, RZ ;  /* 0x000000ff8181c210 */ /* 0x000fe20007ffe1ff */
[----:B------:R-:W-:Y:S02]  /*5a40*/  @!P0 IMAD.MOV R127, RZ, RZ, -R127 ;  /* 0x000000ffff7f8224 */ /* 0x000fe400078e0a7f */
[----:B------:R-:W-:Y:S01]  /*5a50*/  @!P1 IMAD.MOV R126, RZ, RZ, -R126 ;  /* 0x000000ffff7e9224 */ /* 0x000fe200078e0a7e */
[----:B----4-:R-:W-:Y:S02]  /*5a60*/  ISETP.GE.AND P4, PT, R247, RZ, PT ;  /* 0x000000fff700720c */ /* 0x010fe40003f86270 */
[----:B------:R-:W4:Y:S01]  /*5a70*/  LDL R247, [R1+0xae0] ;  /* 0x000ae00001f77983 */ /* 0x000f220000100800 */
[----:B------:R-:W-:-:S03]  /*5a80*/  ISETP.GE.AND P2, PT, R248, RZ, PT ;  /* 0x000000fff800720c */ /* 0x000fc60003f46270 */
[----:B------:R-:W4:Y:S01]  /*5a90*/  LDL R248, [R1+0xadc] ;  /* 0x000adc0001f87983 */ /* 0x000f220000100800 */
[----:B------:R-:W-:-:S03]  /*5aa0*/  ISETP.GE.AND P0, PT, R249, RZ, PT ;  /* 0x000000fff900720c */ /* 0x000fc60003f06270 */
[----:B------:R-:W4:Y:S03]  /*5ab0*/  LDL R249, [R1+0xae8] ;  /* 0x000ae80001f97983 */ /* 0x000f260000100800 */
[----:B------:R-:W-:Y:S01]  /*5ac0*/  @!P4 IMAD.MOV R124, RZ, RZ, -R124 ;  /* 0x000000ffff7cc224 */ /* 0x000fe200078e0a7c */
[----:B--2---:R-:W-:Y:S02]  /*5ad0*/  ISETP.GE.AND P5, PT, R246, RZ, PT ;  /* 0x000000fff600720c */ /* 0x004fe40003fa6270 */
[----:B------:R-:W2:Y:S01]  /*5ae0*/  LDL R246, [R1+0xad8] ;  /* 0x000ad80001f67983 */ /* 0x000ea20000100800 */
[----:B------:R-:W-:-:S10]  /*5af0*/  @!P2 IMAD.MOV R123, RZ, RZ, -R123 ;  /* 0x000000ffff7ba224 */ /* 0x000fd400078e0a7b */
[----:B------:R-:W-:Y:S01]  /*5b00*/  @!P5 IMAD.MOV R125, RZ, RZ, -R125 ;  /* 0x000000ffff7dd224 */ /* 0x000fe200078e0a7d */
[----:B------:R-:W-:Y:S02]  /*5b10*/  ISETP.GE.AND P5, PT, R251, RZ, PT ;  /* 0x000000fffb00720c */ /* 0x000fe40003fa6270 */
[----:B------:R-:W2:Y:S01]  /*5b20*/  LDL R251, [R1+0xaf8] ;  /* 0x000af80001fb7983 */ /* 0x000ea20000100800 */
[----:B---3--:R-:W-:-:S03]  /*5b30*/  ISETP.GE.AND P4, PT, R252, RZ, PT ;  /* 0x000000fffc00720c */ /* 0x008fc60003f86270 */
[----:B------:R-:W3:Y:S01]  /*5b40*/  LDL R252, [R1+0xaf4] ;  /* 0x000af40001fc7983 */ /* 0x000ee20000100800 */
[----:B------:R-:W-:-:S03]  /*5b50*/  ISETP.GE.AND P1, PT, R250, RZ, PT ;  /* 0x000000fffa00720c */ /* 0x000fc60003f26270 */
[----:B------:R-:W3:Y:S01]  /*5b60*/  LDL R250, [R1+0xaf0] ;  /* 0x000af00001fa7983 */ /* 0x000ee20000100800 */
[----:B------:R-:W-:-:S03]  /*5b70*/  ISETP.GE.AND P2, PT, R152, RZ, PT ;  /* 0x000000ff9800720c */ /* 0x000fc60003f46270 */
[----:B------:R-:W3:Y:S01]  /*5b80*/  LDL R152, [R1+0xb00] ;  /* 0x000b000001987983 */ /* 0x000ee20000100800 */
[----:B------:R-:W-:Y:S01]  /*5b90*/  @!P0 IMAD.MOV R122, RZ, RZ, -R122 ;  /* 0x000000ffff7a8224 */ /* 0x000fe200078e0a7a */
[----:B------:R-:W-:Y:S01]  /*5ba0*/  ISETP.GE.AND P0, PT, R7, RZ, PT ;  /* 0x000000ff0700720c */ /* 0x000fe20003f06270 */
[----:B------:R-:W-:Y:S01]  /*5bb0*/  @!P5 IMAD.MOV R120, RZ, RZ, -R120 ;  /* 0x000000ffff78d224 */ /* 0x000fe200078e0a78 */
[----:B------:R-:W3:Y:S02]  /*5bc0*/  LDL R7, [R1+0xb10] ;  /* 0x000b100001077983 */ /* 0x000ee40000100800 */
[----:B------:R-:W-:Y:S01]  /*5bd0*/  @!P1 IMAD.MOV R121, RZ, RZ, -R121 ;  /* 0x000000ffff799224 */ /* 0x000fe200078e0a79 */
[----:B------:R-:W-:Y:S01]  /*5be0*/  ISETP.GE.AND P1, PT, R245, RZ, PT ;  /* 0x000000fff500720c */ /* 0x000fe20003f26270 */
[----:B------:R-:W-:Y:S01]  /*5bf0*/  @!P4 IMAD.MOV R119, RZ, RZ, -R119 ;  /* 0x000000ffff77c224 */ /* 0x000fe200078e0a77 */
[----:B------:R-:W3:Y:S01]  /*5c00*/  LDL.LU R245, [R1+0xcbc] ;  /* 0x000cbc0001f57983 */ /* 0x000ee20000300800 */
[----:B------:R-:W-:-:S05]  /*5c10*/  @!P2 IMAD.MOV R118, RZ, RZ, -R118 ;  /* 0x000000ffff76a224 */ /* 0x000fca00078e0a76 */
[----:B------:R-:W-:-:S05]  /*5c20*/  @!P0 IMAD.MOV R117, RZ, RZ, -R117 ;  /* 0x000000ffff758224 */ /* 0x000fca00078e0a75 */
[----:B------:R-:W-:Y:S02]  /*5c30*/  @!P1 IADD3 R116, -R116, RZ, RZ ;  /* 0x000000ff74749210 */ /* 0x000fe40007ffe1ff */
[----:B----4-:R-:W-:Y:S02]  /*5c40*/  ISETP.GE.AND P4, PT, R247, RZ, PT ;  /* 0x000000fff700720c */ /* 0x010fe40003f86270 */
[----:B------:R-:W-:Y:S02]  /*5c50*/  ISETP.GE.AND P2, PT, R248, RZ, PT ;  /* 0x000000fff800720c */ /* 0x000fe40003f46270 */
[----:B------:R-:W-:-:S09]  /*5c60*/  ISETP.GE.AND P0, PT, R249, RZ, PT ;  /* 0x000000fff900720c */ /* 0x000fd20003f06270 */
[----:B------:R-:W-:Y:S01]  /*5c70*/  @!P4 IMAD.MOV R114, RZ, RZ, -R114 ;  /* 0x000000ffff72c224 */ /* 0x000fe200078e0a72 */
[----:B--2---:R-:W-:Y:S02]  /*5c80*/  ISETP.GE.AND P5, PT, R246, RZ, PT ;  /* 0x000000fff600720c */ /* 0x004fe40003fa6270 */
[----:B------:R-:W2:Y:S04]  /*5c90*/  LDL.LU R246, [R1+0xcb8] ;  /* 0x000cb80001f67983 */ /* 0x000ea80000300800 */
[----:B------:R-:W4:Y:S04]  /*5ca0*/  LDL.LU R247, [R1+0xcb4] ;  /* 0x000cb40001f77983 */ /* 0x000f280000300800 */
[----:B------:R-:W2:Y:S01]  /*5cb0*/  LDL.LU R248, [R1+0xcb0] ;  /* 0x000cb00001f87983 */ /* 0x000ea20000300800 */
[----:B------:R-:W-:-:S02]  /*5cc0*/  @!P2 IMAD.MOV R113, RZ, RZ, -R113 ;  /* 0x000000ffff71a224 */ /* 0x000fc400078e0a71 */
[----:B------:R-:W-:Y:S01]  /*5cd0*/  @!P5 IMAD.MOV R115, RZ, RZ, -R115 ;  /* 0x000000ffff73d224 */ /* 0x000fe200078e0a73 */
[----:B------:R-:W4:Y:S01]  /*5ce0*/  LDL.LU R249, [R1+0xcac] ;  /* 0x000cac0001f97983 */ /* 0x000f220000300800 */
[----:B------:R-:W-:Y:S02]  /*5cf0*/  ISETP.GE.AND P5, PT, R251, RZ, PT ;  /* 0x000000fffb00720c */ /* 0x000fe40003fa6270 */
[----:B---3--:R-:W-:Y:S02]  /*5d00*/  ISETP.GE.AND P4, PT, R252, RZ, PT ;  /* 0x000000fffc00720c */ /* 0x008fe40003f86270 */
[----:B------:R-:W-:Y:S02]  /*5d10*/  ISETP.GE.AND P1, PT, R250, RZ, PT ;  /* 0x000000fffa00720c */ /* 0x000fe40003f26270 */
[----:B------:R-:W3:Y:S04]  /*5d20*/  LDL.LU R250, [R1+0xca8] ;  /* 0x000ca80001fa7983 */ /* 0x000ee80000300800 */
[----:B------:R-:W2:Y:S01]  /*5d30*/  LDL.LU R251, [R1+0xca4] ;  /* 0x000ca40001fb7983 */ /* 0x000ea20000300800 */
[----:B------:R-:W-:-:S03]  /*5d40*/  ISETP.GE.AND P2, PT, R152, RZ, PT ;  /* 0x000000ff9800720c */ /* 0x000fc60003f46270 */
[----:B------:R-:W2:Y:S04]  /*5d50*/  LDL.LU R252, [R1+0xca0] ;  /* 0x000ca00001fc7983 */ /* 0x000ea80000300800 */
[----:B------:R-:W2:Y:S01]  /*5d60*/  LDL.LU R152, [R1+0xc9c] ;  /* 0x000c9c0001987983 */ /* 0x000ea20000300800 */
[----:B------:R-:W-:Y:S01]  /*5d70*/  @!P0 IMAD.MOV R112, RZ, RZ, -R112 ;  /* 0x000000ffff708224 */ /* 0x000fe200078e0a70 */
[----:B------:R-:W-:Y:S01]  /*5d80*/  ISETP.GE.AND P0, PT, R23, RZ, PT ;  /* 0x000000ff1700720c */ /* 0x000fe20003f06270 */
[----:B------:R-:W-:Y:S01]  /*5d90*/  @!P1 IMAD.MOV R111, RZ, RZ, -R111 ;  /* 0x000000ffff6f9224 */ /* 0x000fe200078e0a6f */
[----:B------:R-:W-:Y:S01]  /*5da0*/  ISETP.GE.AND P1, PT, R7, RZ, PT ;  /* 0x000000ff0700720c */ /* 0x000fe20003f26270 */
[----:B------:R-:W-:Y:S02]  /*5db0*/  @!P5 IMAD.MOV R110, RZ, RZ, -R110 ;  /* 0x000000ffff6ed224 */ /* 0x000fe400078e0a6e */
[----:B------:R-:W-:-:S08]  /*5dc0*/  @!P4 IMAD.MOV R109, RZ, RZ, -R109 ;  /* 0x000000ffff6dc224 */ /* 0x000fd000078e0a6d */
[----:B------:R-:W-:Y:S02]  /*5dd0*/  @!P0 IMAD.MOV R107, RZ, RZ, -R107 ;  /* 0x000000ffff6b8224 */ /* 0x000fe400078e0a6b */
[----:B------:R-:W-:Y:S02]  /*5de0*/  @!P1 IMAD.MOV R106, RZ, RZ, -R106 ;  /* 0x000000ffff6a9224 */ /* 0x000fe400078e0a6a */
[----:B------:R-:W-:Y:S01]  /*5df0*/  @!P2 IMAD.MOV R108, RZ, RZ, -R108 ;  /* 0x000000ffff6ca224 */ /* 0x000fe200078e0a6c */
[----:B------:R-:W-:Y:S02]  /*5e00*/  ISETP.GT.U32.AND P3, PT, R5, R29, PT ;  /* 0x0000001d0500720c */ /* 0x000fe40003f64070 */
[----:B----4-:R-:W-:-:S13]  /*5e10*/  ISETP.GE.AND P1, PT, R249, RZ, PT ;  /* 0x000000fff900720c */ /* 0x010fda0003f26270 */
[----:B------:R-:W-:Y:S01]  /*5e20*/  @!P1 IMAD.MOV R101, RZ, RZ, -R101 ;  /* 0x000000ffff659224 */ /* 0x000fe200078e0a65 */
[----:B------:R-:W-:Y:S02]  /*5e30*/  ISETP.GE.AND P1, PT, R244, RZ, PT ;  /* 0x000000fff400720c */ /* 0x000fe40003f26270 */
[----:B---3--:R-:W-:Y:S02]  /*5e40*/  ISETP.GE.AND P0, PT, R250, RZ, PT ;  /* 0x000000fffa00720c */ /* 0x008fe40003f06270 */
[----:B--2---:R-:W-:Y:S02]  /*5e50*/  ISETP.GE.AND P4, PT, R252, RZ, PT ;  /* 0x000000fffc00720c */ /* 0x004fe40003f86270 */
[----:B------:R-:W-:-:S09]  /*5e60*/  ISETP.GE.AND P5, PT, R152, RZ, PT ;  /* 0x000000ff9800720c */ /* 0x000fd20003fa6270 */
[----:B------:R-:W-:Y:S01]  /*5e70*/  @!P0 IMAD.MOV R102, RZ, RZ, -R102 ;  /* 0x000000ffff668224 */ /* 0x000fe200078e0a66 */
[----:B------:R-:W-:Y:S02]  /*5e80*/  ISETP.GE.AND P0, PT, R245, RZ, PT ;  /* 0x000000fff500720c */ /* 0x000fe40003f06270 */
[----:B------:R-:W-:Y:S01]  /*5e90*/  ISETP.GE.AND P2, PT, R251, RZ, PT ;  /* 0x000000fffb00720c */ /* 0x000fe20003f46270 */
[----:B------:R-:W-:Y:S01]  /*5ea0*/  @!P1 IMAD.MOV R96, RZ, RZ, -R96 ;  /* 0x000000ffff609224 */ /* 0x000fe200078e0a60 */
[----:B------:R-:W2:Y:S01]  /*5eb0*/  LDL.LU R152, [R1+0xc98] ;  /* 0x000c980001987983 */ /* 0x000ea20000300800 */
[----:B------:R-:W-:Y:S01]  /*5ec0*/  @!P4 IMAD.MOV R104, RZ, RZ, -R104 ;  /* 0x000000ffff68c224 */ /* 0x000fe200078e0a68 */
[----:B------:R-:W-:Y:S01]  /*5ed0*/  ISETP.GE.AND P4, PT, R247, RZ, PT ;  /* 0x000000fff700720c */ /* 0x000fe20003f86270 */
[----:B------:R-:W-:Y:S01]  /*5ee0*/  @!P5 IMAD.MOV R105, RZ, RZ, -R105 ;  /* 0x000000ffff69d224 */ /* 0x000fe200078e0a69 */
[----:B------:R-:W-:-:S05]  /*5ef0*/  ISETP.GE.AND P5, PT, R248, RZ, PT ;  /* 0x000000fff800720c */ /* 0x000fca0003fa6270 */
[----:B------:R-:W-:Y:S01]  /*5f00*/  @!P0 IMAD.MOV R97, RZ, RZ, -R97 ;  /* 0x000000ffff618224 */ /* 0x000fe200078e0a61 */
[----:B------:R-:W-:Y:S02]  /*5f10*/  ISETP.GE.AND P0, PT, R240, RZ, PT ;  /* 0x000000fff000720c */ /* 0x000fe40003f06270 */
[----:B------:R-:W-:Y:S02]  /*5f20*/  @!P2 IADD3 R103, -R103, RZ, RZ ;  /* 0x000000ff6767a210 */ /* 0x000fe40007ffe1ff */
[----:B------:R-:W-:Y:S01]  /*5f30*/  ISETP.GE.AND P2, PT, R246, RZ, PT ;  /* 0x000000fff600720c */ /* 0x000fe20003f46270 */
[----:B------:R-:W-:Y:S01]  /*5f40*/  @!P4 IMAD.MOV R99, RZ, RZ, -R99 ;  /* 0x000000ffff63c224 */ /* 0x000fe200078e0a63 */
[----:B------:R-:W-:Y:S01]  /*5f50*/  ISETP.GE.AND P4, PT, R242, RZ, PT ;  /* 0x000000fff200720c */ /* 0x000fe20003f86270 */
[----:B------:R-:W-:Y:S01]  /*5f60*/  @!P5 IMAD.MOV R100, RZ, RZ, -R100 ;  /* 0x000000ffff64d224 */ /* 0x000fe200078e0a64 */
[----:B------:R-:W-:-:S05]  /*5f70*/  ISETP.GE.AND P5, PT, R243, RZ, PT ;  /* 0x000000fff300720c */ /* 0x000fca0003fa6270 */
[----:B------:R-:W-:Y:S01]  /*5f80*/  @!P0 IMAD.MOV R92, RZ, RZ, -R92 ;  /* 0x000000ffff5c8224 */ /* 0x000fe200078e0a5c */
[----:B------:R-:W-:Y:S02]  /*5f90*/  ISETP.GE.AND P1, PT, R239, RZ, PT ;  /* 0x000000ffef00720c */ /* 0x000fe40003f26270 */
[----:B------:R-:W-:Y:S01]  /*5fa0*/  ISETP.GE.AND P0, PT, R235, RZ, PT ;  /* 0x000000ffeb00720c */ /* 0x000fe20003f06270 */
[----:B------:R-:W-:Y:S01]  /*5fb0*/  @!P2 IMAD.MOV R98, RZ, RZ, -R98 ;  /* 0x000000ffff62a224 */ /* 0x000fe200078e0a62 */
[----:B------:R-:W-:Y:S01]  /*5fc0*/  ISETP.GE.AND P2, PT, R241, RZ, PT ;  /* 0x000000fff100720c */ /* 0x000fe20003f46270 */
[----:B------:R-:W-:Y:S01]  /*5fd0*/  @!P4 IMAD.MOV R94, RZ, RZ, -R94 ;  /* 0x000000ffff5ec224 */ /* 0x000fe200078e0a5e */
[----:B------:R-:W-:Y:S01]  /*5fe0*/  ISETP.GE.AND P4, PT, R237, RZ, PT ;  /* 0x000000ffed00720c */ /* 0x000fe20003f86270 */
[----:B------:R-:W-:Y:S01]  /*5ff0*/  @!P5 IMAD.MOV R95, RZ, RZ, -R95 ;  /* 0x000000ffff5fd224 */ /* 0x000fe200078e0a5f */
[----:B------:R-:W-:-:S05]  /*6000*/  ISETP.GE.AND P5, PT, R238, RZ, PT ;  /* 0x000000ffee00720c */ /* 0x000fca0003fa6270 */
[----:B------:R-:W-:Y:S01]  /*6010*/  @!P1 IMAD.MOV R91, RZ, RZ, -R91 ;  /* 0x000000ffff5b9224 */ /* 0x000fe200078e0a5b */
[----:B------:R-:W-:Y:S01]  /*6020*/  ISETP.GE.AND P1, PT, R234, RZ, PT ;  /* 0x000000ffea00720c */ /* 0x000fe20003f26270 */
[----:B------:R-:W-:Y:S01]  /*6030*/  @!P0 IMAD.MOV R87, RZ, RZ, -R87 ;  /* 0x000000ffff578224 */ /* 0x000fe200078e0a57 */
[----:B------:R-:W-:Y:S01]  /*6040*/  ISETP.GE.AND P0, PT, R230, RZ, PT ;  /* 0x000000ffe600720c */ /* 0x000fe20003f06270 */
[----:B------:R-:W-:Y:S01]  /*6050*/  @!P2 IMAD.MOV R93, RZ, RZ, -R93 ;  /* 0x000000ffff5da224 */ /* 0x000fe200078e0a5d */
[----:B------:R-:W-:Y:S01]  /*6060*/  ISETP.GE.AND P2, PT, R236, RZ, PT ;  /* 0x000000ffec00720c */ /* 0x000fe20003f46270 */
[----:B------:R-:W-:Y:S01]  /*6070*/  @!P4 IMAD.MOV R89, RZ, RZ, -R89 ;  /* 0x000000ffff59c224 */ /* 0x000fe200078e0a59 */
[----:B------:R-:W-:Y:S02]  /*6080*/  ISETP.GE.AND P4, PT, R232, RZ, PT ;  /* 0x000000ffe800720c */ /* 0x000fe40003f86270 */
[----:B------:R-:W-:Y:S02]  /*6090*/  @!P5 IADD3 R90, -R90, RZ, RZ ;  /* 0x000000ff5a5ad210 */ /* 0x000fe40007ffe1ff */
[----:B------:R-:W-:-:S03]  /*60a0*/  ISETP.GE.AND P5, PT, R233, RZ, PT ;  /* 0x000000ffe900720c */ /* 0x000fc60003fa6270 */
[----:B------:R-:W-:Y:S01]  /*60b0*/  @!P1 IMAD.MOV R86, RZ, RZ, -R86 ;  /* 0x000000ffff569224 */ /* 0x000fe200078e0a56 */
[----:B------:R-:W-:Y:S01]  /*60c0*/  ISETP.GE.AND P1, PT, R229, RZ, PT ;  /* 0x000000ffe500720c */ /* 0x000fe20003f26270 */
[----:B------:R-:W-:Y:S01]  /*60d0*/  @!P0 IMAD.MOV R82, RZ, RZ, -R82 ;  /* 0x000000ffff528224 */ /* 0x000fe200078e0a52 */
[----:B------:R-:W-:Y:S01]  /*60e0*/  ISETP.GE.AND P0, PT, R225, RZ, PT ;  /* 0x000000ffe100720c */ /* 0x000fe20003f06270 */
[----:B------:R-:W-:Y:S01]  /*60f0*/  @!P2 IMAD.MOV R88, RZ, RZ, -R88 ;  /* 0x000000ffff58a224 */ /* 0x000fe200078e0a58 */
[----:B------:R-:W-:Y:S01]  /*6100*/  ISETP.GE.AND P2, PT, R231, RZ, PT ;  /* 0x000000ffe700720c */ /* 0x000fe20003f46270 */
[----:B------:R-:W-:Y:S01]  /*6110*/  @!P4 IMAD.MOV R84, RZ, RZ, -R84 ;  /* 0x000000ffff54c224 */ /* 0x000fe200078e0a54 */
[----:B------:R-:W-:-:S03]  /*6120*/  ISETP.GE.AND P4, PT, R227, RZ, PT ;  /* 0x000000ffe300720c */ /* 0x000fc60003f86270 */
[----:B------:R-:W-:Y:S01]  /*6130*/  @!P5 IMAD.MOV R85, RZ, RZ, -R85 ;  /* 0x000000ffff55d224 */ /* 0x000fe200078e0a55 */
[----:B------:R-:W-:-:S03]  /*6140*/  ISETP.GE.AND P5, PT, R228, RZ, PT ;  /* 0x000000ffe400720c */ /* 0x000fc60003fa6270 */
[----:B------:R-:W-:Y:S01]  /*6150*/  @!P1 IMAD.MOV R81, RZ, RZ, -R81 ;  /* 0x000000ffff519224 */ /* 0x000fe200078e0a51 */
[----:B------:R-:W-:Y:S02]  /*6160*/  ISETP.GE.AND P1, PT, R224, RZ, PT ;  /* 0x000000ffe000720c */ /* 0x000fe40003f26270 */
[----:B------:R-:W-:Y:S02]  /*6170*/  @!P0 IADD3 R77, -R77, RZ, RZ ;  /* 0x000000ff4d4d8210 */ /* 0x000fe40007ffe1ff */
        /* <DEDUP_REMOVED lines=32> */
[----:B------:R-:W-:Y:S02]  /*6380*/  ISETP.GE.AND P2, PT, R211, RZ, PT ;  /* 0x000000ffd300720c */ /* 0x000fe40003f46270 */
[----:B------:R-:W-:Y:S01]  /*6390*/  @!P4 IADD3 R64, -R64, RZ, RZ ;  /* 0x000000ff4040c210 */ /* 0x000fe20007ffe1ff */
[----:B------:R-:W-:Y:S01]  /*63a0*/  @!P5 IMAD.MOV R65, RZ, RZ, -R65 ;  /* 0x000000ffff41d224 */ /* 0x000fe200078e0a41 */
[----:B------:R-:W-:Y:S02]  /*63b0*/  ISETP.GE.AND P5, PT, R208, RZ, PT ;  /* 0x000000ffd000720c */ /* 0x000fe40003fa6270 */
[----:B------:R-:W-:Y:S01]  /*63c0*/  ISETP.GE.AND P4, PT, R207, RZ, PT ;  /* 0x000000ffcf00720c */ /* 0x000fe20003f86270 */
[----:B------:R-:W-:Y:S01]  /*63d0*/  @!P1 IMAD.MOV R61, RZ, RZ, -R61 ;  /* 0x000000ffff3d9224 */ /* 0x000fe200078e0a3d */
[----:B------:R-:W-:-:S03]  /*63e0*/  ISETP.GE.AND P1, PT, R204, RZ, PT ;  /* 0x000000ffcc00720c */ /* 0x000fc60003f26270 */
[----:B------:R-:W-:Y:S01]  /*63f0*/  @!P0 IMAD.MOV R57, RZ, RZ, -R57 ;  /* 0x000000ffff398224 */ /* 0x000fe200078e0a39 */
[----:B------:R-:W-:Y:S01]  /*6400*/  ISETP.GE.AND P0, PT, R200, RZ, PT ;  /* 0x000000ffc800720c */ /* 0x000fe20003f06270 */
[----:B------:R-:W-:Y:S01]  /*6410*/  @!P2 IMAD.MOV R63, RZ, RZ, -R63 ;  /* 0x000000ffff3fa224 */ /* 0x000fe200078e0a3f */
[----:B------:R-:W-:-:S03]  /*6420*/  ISETP.GE.AND P2, PT, R206, RZ, PT ;  /* 0x000000ffce00720c */ /* 0x000fc60003f46270 */
[----:B------:R-:W-:Y:S01]  /*6430*/  @!P5 IMAD.MOV R60, RZ, RZ, -R60 ;  /* 0x000000ffff3cd224 */ /* 0x000fe200078e0a3c */
[----:B------:R-:W-:Y:S01]  /*6440*/  ISETP.GE.AND P5, PT, R203, RZ, PT ;  /* 0x000000ffcb00720c */ /* 0x000fe20003fa6270 */
[----:B------:R-:W-:Y:S01]  /*6450*/  @!P4 IMAD.MOV R59, RZ, RZ, -R59 ;  /* 0x000000ffff3bc224 */ /* 0x000fe200078e0a3b */
        /* <DEDUP_REMOVED lines=10> */
[----:B------:R-:W-:Y:S02]  /*6500*/  ISETP.GE.AND P4, PT, R197, RZ, PT ;  /* 0x000000ffc500720c */ /* 0x000fe40003f86270 */
[----:B------:R-:W-:-:S03]  /*6510*/  @!P1 IADD3 R51, -R51, RZ, RZ ;  /* 0x000000ff33339210 */ /* 0x000fc60007ffe1ff */
        /* <DEDUP_REMOVED lines=32> */
[----:B------:R-:W-:Y:S02]  /*6720*/  ISETP.GE.AND P0, PT, R173, RZ, PT ;  /* 0x000000ffad00720c */ /* 0x000fe40003f06270 */
[----:B------:R-:W-:Y:S02]  /*6730*/  @!P2 IADD3 R38, -R38, RZ, RZ ;  /* 0x000000ff2626a210 */ /* 0x000fe40007ffe1ff */
        /* <DEDUP_REMOVED lines=15> */
[----:B------:R-:W-:Y:S01]  /*6830*/  @!P3 IMAD.IADD R29, R29, 0x1, -R5 ;  /* 0x000000011d1db824 */ /* 0x000fe200078e0a05 */
[C---:B------:R-:W-:Y:S02]  /*6840*/  ISETP.GT.U32.AND P3, PT, R5.reuse, R15, PT ;  /* 0x0000000f0500720c */ /* 0x040fe40003f64070 */
[----:B------:R-:W-:Y:S01]  /*6850*/  ISETP.GT.U32.AND P6, PT, R5, R9, PT ;  /* 0x000000090500720c */ /* 0x000fe20003fc4070 */
[----:B------:R-:W-:Y:S01]  /*6860*/  @!P1 IMAD.MOV R16, RZ, RZ, -R16 ;  /* 0x000000ffff109224 */ /* 0x000fe200078e0a10 */
[----:B------:R-:W-:Y:S01]  /*6870*/  ISETP.GE.AND P1, PT, R167, RZ, PT ;  /* 0x000000ffa700720c */ /* 0x000fe20003f26270 */
[----:B------:R-:W-:Y:S01]  /*6880*/  @!P0 IMAD.MOV R8, RZ, RZ, -R8 ;  /* 0x000000ffff088224 */ /* 0x000fe200078e0a08 */
[----:B------:R-:W-:Y:S01]  /*6890*/  ISETP.GE.AND P0, PT, R163, RZ, PT ;  /* 0x000000ffa300720c */ /* 0x000fe20003f06270 */
[----:B------:R-:W-:Y:S01]  /*68a0*/  @!P2 IMAD.MOV R20, RZ, RZ, -R20 ;  /* 0x000000ffff14a224 */ /* 0x000fe200078e0a14 */
[----:B------:R-:W-:-:S02]  /*68b0*/  ISETP.GE.AND P2, PT, R169, RZ, PT ;  /* 0x000000ffa900720c */ /* 0x000fc40003f46270 */
[----:B------:R-:W-:Y:S01]  /*68c0*/  @!P5 IADD3 R14, -R14, RZ, RZ ;  /* 0x000000ff0e0ed210 */ /* 0x000fe20007ffe1ff */
[----:B------:R-:W-:Y:S01]  /*68d0*/  @!P4 IMAD.MOV R12, RZ, RZ, -R12 ;  /* 0x000000ffff0cc224 */ /* 0x000fe200078e0a0c */
[----:B------:R-:W-:Y:S02]  /*68e0*/  ISETP.GE.AND P5, PT, R166, RZ, PT ;  /* 0x000000ffa600720c */ /* 0x000fe40003fa6270 */
[----:B------:R-:W-:Y:S01]  /*68f0*/  ISETP.GE.AND P4, PT, R165, RZ, PT ;  /* 0x000000ffa500720c */ /* 0x000fe20003f86270 */
[--C-:B------:R-:W-:Y:S01]  /*6900*/  @!P3 IMAD.IADD R15, R15, 0x1, -R5.reuse ;  /* 0x000000010f0fb824 */ /* 0x100fe200078e0a05 */
[----:B------:R-:W-:Y:S01]  /*6910*/  ISETP.GT.U32.AND P3, PT, R5, R29, PT ;  /* 0x0000001d0500720c */ /* 0x000fe20003f64070 */
[----:B------:R-:W-:Y:S02]  /*6920*/  @!P6 IMAD.IADD R9, R9, 0x1, -R5 ;  /* 0x000000010909e824 */ /* 0x000fe400078e0a05 */
        /* <DEDUP_REMOVED lines=9> */
[----:B------:R-:W-:-:S02]  /*69c0*/  ISETP.GT.U32.AND P6, PT, R5, R25, PT ;  /* 0x000000190500720c */ /* 0x000fc40003fc4070 */
[----:B------:R-:W-:Y:S01]  /*69d0*/  ISETP.GE.AND P4, PT, R160, RZ, PT ;  /* 0x000000ffa000720c */ /* 0x000fe20003f86270 */
[----:B------:R-:W-:Y:S01]  /*69e0*/  @!P3 IMAD.IADD R29, R29, 0x1, -R5 ;  /* 0x000000011d1db824 */ /* 0x000fe200078e0a05 */
[----:B------:R-:W-:Y:S02]  /*69f0*/  ISETP.NE.AND P3, PT, R154, RZ, PT ;  /* 0x000000ff9a00720c */ /* 0x000fe40003f65270 */
[----:B------:R-:W-:Y:S01]  /*6a00*/  LOP3.LUT R23, RZ, R154, RZ, 0x33, !PT ;  /* 0x0000009aff177212 */ /* 0x000fe200078e33ff */
[----:B------:R-:W-:Y:S01]  /*6a10*/  @!P1 IMAD.MOV R19, RZ, RZ, -R19 ;  /* 0x000000ffff139224 */ /* 0x000fe200078e0a13 */
[----:B------:R-:W-:Y:S02]  /*6a20*/  @!P0 IADD3 R29, -R29, RZ, RZ ;  /* 0x000000ff1d1d8210 */ /* 0x000fe40007ffe1ff */
[----:B------:R-:W-:Y:S02]  /*6a30*/  ISETP.GE.AND P1, PT, R157, RZ, PT ;  /* 0x000000ff9d00720c */ /* 0x000fe40003f26270 */
[----:B------:R-:W-:Y:S01]  /*6a40*/  ISETP.GT.U32.AND P0, PT, R6, R3, PT ;  /* 0x000000030600720c */ /* 0x000fe20003f04070 */
[----:B------:R-:W-:Y:S01]  /*6a50*/  @!P2 IMAD.MOV R15, RZ, RZ, -R15 ;  /* 0x000000ffff0fa224 */ /* 0x000fe200078e0a0f */
[----:B------:R-:W-:Y:S01]  /*6a60*/  ISETP.GE.AND P2, PT, R159, RZ, PT ;  /* 0x000000ff9f00720c */ /* 0x000fe20003f46270 */
[----:B------:R-:W-:Y:S01]  /*6a70*/  @!P5 IMAD.MOV R21, RZ, RZ, -R21 ;  /* 0x000000ffff15d224 */ /* 0x000fe200078e0a15 */
[----:B------:R-:W-:Y:S01]  /*6a80*/  ISETP.GE.AND P5, PT, R156, RZ, PT ;  /* 0x000000ff9c00720c */ /* 0x000fe20003fa6270 */
[----:B------:R-:W-:Y:S01]  /*6a90*/  @!P6 IMAD.IADD R25, R25, 0x1, -R5 ;  /* 0x000000011919e824 */ /* 0x000fe200078e0a05 */
[----:B------:R-:W-:Y:S01]  /*6aa0*/  SEL R136, R23, R136, !P3 ;  /* 0x0000008817887207 */ /* 0x000fe20005800000 */
[----:B------:R-:W-:Y:S01]  /*6ab0*/  @!P4 IMAD.MOV R33, RZ, RZ, -R33 ;  /* 0x000000ffff21c224 */ /* 0x000fe200078e0a21 */
[----:B------:R-:W-:Y:S01]  /*6ac0*/  ISETP.GE.AND P6, PT, R155, RZ, PT ;  /* 0x000000ff9b00720c */ /* 0x000fe20003fc6270 */
[----:B------:R-:W1:Y:S01]  /*6ad0*/  LDC.64 R4, c[0x0][0x230] ;  /* 0x00008c00ff047b82 */ /* 0x000e620000000a00 */
[----:B------:R-:W-:Y:S01]  /*6ae0*/  LEA R7, P4, R35, UR4, 0x2 ;  /* 0x0000000423077c11 */ /* 0x000fe2000f8810ff */
[----:B------:R-:W-:-:S02]  /*6af0*/  ULDC UR4, c[0x0][0x240] ;  /* 0x0000900000047ab9 */ /* 0x000fc40000000800 */
[----:B------:R-:W-:Y:S01]  /*6b00*/  IMAD R136, R136, UR4, RZ ;  /* 0x0000000488887c24 */ /* 0x000fe2000f8e02ff */
[C---:B------:R-:W-:Y:S01]  /*6b10*/  SEL R135, R23.reuse, R135, !P3 ;  /* 0x0000008717877207 */ /* 0x040fe20005800000 */
[----:B------:R-:W-:Y:S01]  /*6b20*/  @!P1 IMAD.MOV R27, RZ, RZ, -R27 ;  /* 0x000000ffff1b9224 */ /* 0x000fe200078e0a1b */
[----:B------:R-:W-:Y:S01]  /*6b30*/  SEL R134, R23, R134, !P3 ;  /* 0x0000008617867207 */ /* 0x000fe20005800000 */
[----:B------:R-:W-:Y:S01]  /*6b40*/  @!P0 IMAD.IADD R3, R3, 0x1, -R6 ;  /* 0x0000000103038824 */ /* 0x000fe200078e0a06 */
[C---:B------:R-:W-:Y:S02]  /*6b50*/  SEL R133, R23.reuse, R133, !P3 ;  /* 0x0000008517857207 */ /* 0x040fe40005800000 */
[----:B------:R-:W-:Y:S02]  /*6b60*/  SEL R132, R23, R132, !P3 ;  /* 0x0000008417847207 */ /* 0x000fe40005800000 */
[----:B------:R-:W-:Y:S02]  /*6b70*/  LEA.HI.X.SX32 R6, R35, UR5, 0x2, P4 ;  /* 0x0000000523067c11 */ /* 0x000fe4000a0f16ff */
[C---:B------:R-:W-:Y:S01]  /*6b80*/  LEA R154, P1, R136.reuse, R7, 0x2 ;  /* 0x00000007889a7211 */ /* 0x040fe200078210ff */
[----:B------:R-:W-:Y:S01]  /*6b90*/  IMAD R135, R135, UR4, RZ ;  /* 0x0000000487877c24 */ /* 0x000fe2000f8e02ff */
[----:B------:R-:W-:Y:S01]  /*6ba0*/  ISETP.GE.AND P0, PT, R153, RZ, PT ;  /* 0x000000ff9900720c */ /* 0x000fe20003f06270 */
[----:B------:R-:W-:Y:S01]  /*6bb0*/  @!P2 IMAD.MOV R31, RZ, RZ, -R31 ;  /* 0x000000ffff1fa224 */ /* 0x000fe200078e0a1f */
[----:B------:R-:W-:Y:S01]  /*6bc0*/  LEA.HI.X.SX32 R155, R136, R6, 0x2, P1 ;  /* 0x00000006889b7211 */ /* 0x000fe200008f16ff */
[----:B------:R-:W-:-:S02]  /*6bd0*/  @!P5 IMAD.MOV R25, RZ, RZ, -R25 ;  /* 0x000000ffff19d224 */ /* 0x000fc400078e0a19 */
[----:B------:R-:W-:Y:S01]  /*6be0*/  IMAD R134, R134, UR4, RZ ;  /* 0x0000000486867c24 */ /* 0x000fe2000f8e02ff */
[----:B------:R-:W-:Y:S01]  /*6bf0*/  SEL R131, R23, R131, !P3 ;  /* 0x0000008317837207 */ /* 0x000fe20005800000 */
[----:B------:R-:W-:Y:S02]  /*6c00*/  @!P6 IMAD.MOV R137, RZ, RZ, -R137 ;  /* 0x000000ffff89e224 */ /* 0x000fe400078e0a89 */
[----:B------:R-:W-:Y:S01]  /*6c10*/  IMAD R133, R133, UR4, RZ ;  /* 0x0000000485857c24 */ /* 0x000fe2000f8e02ff */
[C---:B------:R-:W-:Y:S01]  /*6c20*/  SEL R130, R23.reuse, R130, !P3 ;  /* 0x0000008217827207 */ /* 0x040fe20005800000 */
[----:B------:R-:W-:Y:S01]  /*6c30*/  IMAD R132, R132, UR4, RZ ;  /* 0x0000000484847c24 */ /* 0x000fe2000f8e02ff */
[----:B------:R-:W-:Y:S02]  /*6c40*/  SEL R129, R23, R129, !P3 ;  /* 0x0000008117817207 */ /* 0x000fe40005800000 */
[----:B------:R-:W-:Y:S01]  /*6c50*/  LEA R160, P6, R135, R7, 0x2 ;  /* 0x0000000787a07211 */ /* 0x000fe200078c10ff */
[----:B------:R3:W-:Y:S01]  /*6c60*/  STL.64 [R1+0x460], R154 ;  /* 0x0004609a01007387 */ /* 0x0007e20000100a00 */
[----:B------:R-:W-:-:S02]  /*6c70*/  SEL R128, R23, R128, !P3 ;  /* 0x0000008017807207 */ /* 0x000fc40005800000 */
[C---:B------:R-:W-:Y:S02]  /*6c80*/  SEL R127, R23.reuse, R127, !P3 ;  /* 0x0000007f177f7207 */ /* 0x040fe40005800000 */
[C---:B------:R-:W-:Y:S02]  /*6c90*/  SEL R126, R23.reuse, R126, !P3 ;  /* 0x0000007e177e7207 */ /* 0x040fe40005800000 */
[C---:B------:R-:W-:Y:S02]  /*6ca0*/  SEL R125, R23.reuse, R125, !P3 ;  /* 0x0000007d177d7207 */ /* 0x040fe40005800000 */
[C---:B------:R-:W-:Y:S02]  /*6cb0*/  SEL R124, R23.reuse, R124, !P3 ;  /* 0x0000007c177c7207 */ /* 0x040fe40005800000 */
[C---:B------:R-:W-:Y:S02]  /*6cc0*/  SEL R123, R23.reuse, R123, !P3 ;  /* 0x0000007b177b7207 */ /* 0x040fe40005800000 */
        /* <DEDUP_REMOVED lines=112> */
[----:B------:R-:W-:Y:S02]  /*73d0*/  SEL R25, R23, R25, !P3 ;  /* 0x0000001917197207 */ /* 0x000fe40005800000 */
[----:B------:R-:W-:Y:S01]  /*73e0*/  LEA R158, P5, R134, R7, 0x2 ;  /* 0x00000007869e7211 */ /* 0x000fe200078a10ff */
[----:B------:R-:W-:Y:S01]  /*73f0*/  IMAD R131, R131, UR4, RZ ;  /* 0x0000000483837c24 */ /* 0x000fe2000f8e02ff */
[----:B------:R-:W-:-:S02]  /*7400*/  SEL R23, R23, R137, !P3 ;  /* 0x0000008917177207 */ /* 0x000fc40005800000 */
[-C--:B------:R-:W-:Y:S01]  /*7410*/  LEA R156, P4, R133, R7.reuse, 0x2 ;  /* 0x00000007859c7211 */ /* 0x080fe200078810ff */
[----:B------:R-:W-:Y:S01]  /*7420*/  IMAD R130, R130, UR4, RZ ;  /* 0x0000000482827c24 */ /* 0x000fe2000f8e02ff */
[-C--:B---3--:R-:W-:Y:S01]  /*7430*/  LEA R154, P3, R132, R7.reuse, 0x2 ;  /* 0x00000007849a7211 */ /* 0x088fe200078610ff */
[----:B------:R-:W-:Y:S01]  /*7440*/  IMAD R129, R129, UR4, RZ ;  /* 0x0000000481817c24 */ /* 0x000fe2000f8e02ff */
[-C--:B------:R-:W-:Y:S01]  /*7450*/  LEA.HI.X.SX32 R161, R135, R6.reuse, 0x2, P6 ;  /* 0x0000000687a17211 */ /* 0x080fe200030f16ff */
[----:B------:R-:W-:Y:S01]  /*7460*/  IMAD R128, R128, UR4, RZ ;  /* 0x0000000480807c24 */ /* 0x000fe2000f8e02ff */
[-C--:B------:R-:W-:Y:S01]  /*7470*/  LEA.HI.X.SX32 R159, R134, R6.reuse, 0x2, P5 ;  /* 0x00000006869f7211 */ /* 0x080fe200028f16ff */
[----:B------:R-:W-:Y:S01]  /*7480*/  IMAD R127, R127, UR4, RZ ;  /* 0x000000047f7f7c24 */ /* 0x000fe2000f8e02ff */
[-C--:B------:R-:W-:Y:S01]  /*7490*/  LEA.HI.X.SX32 R157, R133, R6.reuse, 0x2, P4 ;  /* 0x00000006859d7211 */ /* 0x080fe200020f16ff */
[----:B------:R-:W-:Y:S01]  /*74a0*/  IMAD R126, R126, UR4, RZ ;  /* 0x000000047e7e7c24 */ /* 0x000fe2000f8e02ff */
[----:B------:R-:W-:Y:S01]  /*74b0*/  LEA.HI.X.SX32 R155, R132, R6, 0x2, P3 ;  /* 0x00000006849b7211 */ /* 0x000fe200018f16ff */
[----:B------:R-:W-:Y:S01]  /*74c0*/  @!P0 IMAD.MOV R3, RZ, RZ, -R3 ;  /* 0x000000ffff038224 */ /* 0x000fe200078e0a03 */
[-C--:B------:R-:W-:Y:S01]  /*74d0*/  LEA R164, P1, R131, R7.reuse, 0x2 ;  /* 0x0000000783a47211 */ /* 0x080fe200078210ff */
[----:B------:R3:W-:Y:S01]  /*74e0*/  STL.64 [R1+0x68], R160 ;  /* 0x000068a001007387 */ /* 0x0007e20000100a00 */
[----:B------:R-:W-:-:S03]  /*74f0*/  LEA R162, P0, R130, R7, 0x2 ;  /* 0x0000000782a27211 */ /* 0x000fc600078010ff */
[----:B------:R4:W-:Y:S01]  /*7500*/  STL.64 [R1+0x458], R158 ;  /* 0x0004589e01007387 */ /* 0x0009e20000100a00 */
[-C--:B------:R-:W-:Y:S01]  /*7510*/  LEA.HI.X.SX32 R165, R131, R6.reuse, 0x2, P1 ;  /* 0x0000000683a57211 */ /* 0x080fe200008f16ff */
[----:B------:R-:W-:Y:S02]  /*7520*/  IMAD R125, R125, UR4, RZ ;  /* 0x000000047d7d7c24 */ /* 0x000fe4000f8e02ff */
[----:B------:R2:W-:Y:S01]  /*7530*/  STL.64 [R1+0x450], R156 ;  /* 0x0004509c01007387 */ /* 0x0005e20000100a00 */
[-C--:B------:R-:W-:Y:S02]  /*7540*/  LEA.HI.X.SX32 R163, R130, R6.reuse, 0x2, P0 ;  /* 0x0000000682a37211 */ /* 0x080fe400000f16ff */
[CC--:B---3--:R-:W-:Y:S01]  /*7550*/  LEA R160, P6, R129.reuse, R7.reuse, 0x2 ;  /* 0x0000000781a07211 */ /* 0x0c8fe200078c10ff */
[----:B------:R3:W-:Y:S01]  /*7560*/  STL.64 [R1+0x448], R154 ;  /* 0x0004489a01007387 */ /* 0x0007e20000100a00 */
[----:B----4-:R-:W-:Y:S01]  /*7570*/  LEA R158, P5, R128, R7, 0x2 ;  /* 0x00000007809e7211 */ /* 0x010fe200078a10ff */
[----:B------:R-:W-:Y:S01]  /*7580*/  IMAD R124, R124, UR4, RZ ;  /* 0x000000047c7c7c24 */ /* 0x000fe2000f8e02ff */
[----:B------:R-:W-:-:S02]  /*7590*/  LEA.HI.X.SX32 R161, R129, R6, 0x2, P6 ;  /* 0x0000000681a17211 */ /* 0x000fc400030f16ff */
[-C--:B--2---:R-:W-:Y:S01]  /*75a0*/  LEA R156, P4, R127, R7.reuse, 0x2 ;  /* 0x000000077f9c7211 */ /* 0x084fe200078810ff */
[----:B------:R-:W-:Y:S01]  /*75b0*/  IMAD R123, R123, UR4, RZ ;  /* 0x000000047b7b7c24 */ /* 0x000fe2000f8e02ff */
[-C--:B------:R-:W-:Y:S02]  /*75c0*/  LEA.HI.X.SX32 R159, R128, R6.reuse, 0x2, P5 ;  /* 0x00000006809f7211 */ /* 0x080fe400028f16ff */
[----:B---3--:R-:W-:Y:S01]  /*75d0*/  LEA R154, P3, R126, R7, 0x2 ;  /* 0x000000077e9a7211 */ /* 0x008fe200078610ff */
[----:B------:R-:W-:Y:S01]  /*75e0*/  IMAD R122, R122, UR4, RZ ;  /* 0x000000047a7a7c24 */ /* 0x000fe2000f8e02ff */
[-C--:B------:R-:W-:Y:S01]  /*75f0*/  LEA.HI.X.SX32 R157, R127, R6.reuse, 0x2, P4 ;  /* 0x000000067f9d7211 */ /* 0x080fe200020f16ff */
[----:B------:R-:W-:Y:S01]  /*7600*/  IMAD R121, R121, UR4, RZ ;  /* 0x0000000479797c24 */ /* 0x000fe2000f8e02ff */
[----:B------:R2:W-:Y:S01]  /*7610*/  STL.64 [R1+0x440], R164 ;  /* 0x000440a401007387 */ /* 0x0005e20000100a00 */
[----:B------:R-:W-:Y:S01]  /*7620*/  LEA.HI.X.SX32 R155, R126, R6, 0x2, P3 ;  /* 0x000000067e9b7211 */ /* 0x000fe200018f16ff */
[----:B------:R-:W-:-:S02]  /*7630*/  IMAD R120, R120, UR4, RZ ;  /* 0x0000000478787c24 */ /* 0x000fc4000f8e02ff */
[----:B------:R3:W-:Y:S04]  /*7640*/  STL.64 [R1+0x438], R162 ;  /* 0x000438a201007387 */ /* 0x0007e80000100a00 */
[----:B------:R4:W-:Y:S01]  /*7650*/  STL.64 [R1+0x430], R160 ;  /* 0x000430a001007387 */ /* 0x0009e20000100a00 */
[----:B--2---:R-:W-:-:S03]  /*7660*/  LEA R164, P1, R125, R7, 0x2 ;  /* 0x000000077da47211 */ /* 0x004fc600078210ff */
[----:B------:R2:W-:Y:S01]  /*7670*/  STL.64 [R1+0x428], R158 ;  /* 0x0004289e01007387 */ /* 0x0005e20000100a00 */
[----:B---3--:R-:W-:-:S03]  /*7680*/  LEA R162, P0, R124, R7, 0x2 ;  /* 0x000000077ca27211 */ /* 0x008fc600078010ff */
[----:B------:R3:W-:Y:S01]  /*7690*/  STL.64 [R1+0x420], R156 ;  /* 0x0004209c01007387 */ /* 0x0007e20000100a00 */
[-C--:B------:R-:W-:Y:S02]  /*76a0*/  LEA.HI.X.SX32 R165, R125, R6.reuse, 0x2, P1 ;  /* 0x000000067da57211 */ /* 0x080fe400008f16ff */
[-C--:B----4-:R-:W-:Y:S01]  /*76b0*/  LEA R160, P6, R123, R7.reuse, 0x2 ;  /* 0x000000077ba07211 */ /* 0x090fe200078c10ff */
[----:B------:R4:W-:Y:S01]  /*76c0*/  STL.64 [R1+0x418], R154 ;  /* 0x0004189a01007387 */ /* 0x0009e20000100a00 */
[----:B------:R-:W-:Y:S01]  /*76d0*/  IMAD R119, R119, UR4, RZ ;  /* 0x0000000477777c24 */ /* 0x000fe2000f8e02ff */
[-C--:B------:R-:W-:Y:S02]  /*76e0*/  LEA.HI.X.SX32 R163, R124, R6.reuse, 0x2, P0 ;  /* 0x000000067ca37211 */ /* 0x080fe400000f16ff */
[----:B--2---:R-:W-:Y:S01]  /*76f0*/  LEA R158, P5, R122, R7, 0x2 ;  /* 0x000000077a9e7211 */ /* 0x004fe200078a10ff */
[----:B------:R-:W-:Y:S01]  /*7700*/  IMAD R118, R118, UR4, RZ ;  /* 0x0000000476767c24 */ /* 0x000fe2000f8e02ff */
[----:B------:R-:W-:-:S02]  /*7710*/  LEA.HI.X.SX32 R161, R123, R6, 0x2, P6 ;  /* 0x000000067ba17211 */ /* 0x000fc400030f16ff */
[-C--:B---3--:R-:W-:Y:S01]  /*7720*/  LEA R156, P4, R121, R7.reuse, 0x2 ;  /* 0x00000007799c7211 */ /* 0x088fe200078810ff */
[----:B------:R-:W-:Y:S01]  /*7730*/  IMAD R117, R117, UR4, RZ ;  /* 0x0000000475757c24 */ /* 0x000fe2000f8e02ff */
[-C--:B------:R-:W-:Y:S02]  /*7740*/  LEA.HI.X.SX32 R159, R122, R6.reuse, 0x2, P5 ;  /* 0x000000067a9f7211 */ /* 0x080fe400028f16ff */
[----:B----4-:R-:W-:Y:S01]  /*7750*/  LEA R154, P3, R120, R7, 0x2 ;  /* 0x00000007789a7211 */ /* 0x010fe200078610ff */
        /* <DEDUP_REMOVED lines=325> */
[CC--:B----4-:R-:W-:Y:S01]  /*8bb0*/  LEA R160, P6, R39.reuse, R7.reuse, 0x2 ;  /* 0x0000000727a07211 */ /* 0x0d0fe200078c10ff */
[----:B------:R4:W-:Y:S01]  /*8bc0*/  STL.64 [R1+0x178], R154 ;  /* 0x0001789a01007387 */ /* 0x0009e20000100a00 */
[----:B------:R-:W-:Y:S01]  /*8bd0*/  IMAD R34, R34, UR4, RZ ;  /* 0x0000000422227c24 */ /* 0x000fe2000f8e02ff */
[-C--:B------:R-:W-:Y:S02]  /*8be0*/  LEA.HI.X.SX32 R163, R40, R6.reuse, 0x2, P0 ;  /* 0x0000000628a37211 */ /* 0x080fe400000f16ff */
[----:B--2---:R-:W-:Y:S01]  /*8bf0*/  LEA R158, P5, R38, R7, 0x2 ;  /* 0x00000007269e7211 */ /* 0x004fe200078a10ff */
[----:B------:R-:W-:Y:S01]  /*8c00*/  IMAD R32, R32, UR4, RZ ;  /* 0x0000000420207c24 */ /* 0x000fe2000f8e02ff */
[----:B------:R-:W-:-:S02]  /*8c10*/  LEA.HI.X.SX32 R161, R39, R6, 0x2, P6 ;  /* 0x0000000627a17211 */ /* 0x000fc400030f16ff */
[CC--:B---3--:R-:W-:Y:S01]  /*8c20*/  LEA R156, P4, R37.reuse, R7.reuse, 0x2 ;  /* 0x00000007259c7211 */ /* 0x0c8fe200078810ff */
        /* <DEDUP_REMOVED lines=57> */
[----:B------:R3:W-:Y:S01]  /*8fc0*/  STL.64 [R1+0x108], R162 ;  /* 0x000108a201007387 */ /* 0x0007e20000100a00 */
[----:B------:R-:W-:-:S03]  /*8fd0*/  ISETP.NE.AND P2, PT, R152, RZ, PT ;  /* 0x000000ff9800720c */ /* 0x000fc60003f45270 */
        /* <DEDUP_REMOVED lines=24> */
[----:B------:R-:W-:Y:S02]  /*9160*/  IMAD R27, R27, UR4, RZ ;  /* 0x000000041b1b7c24 */ /* 0x000fe4000f8e02ff */
[----:B------:R-:W-:Y:S01]  /*9170*/  IMAD R25, R25, UR4, RZ ;  /* 0x0000000419197c24 */ /* 0x000fe2000f8e02ff */
[----:B------:R4:W-:Y:S01]  /*9180*/  STL.64 [R1+0xd0], R160 ;  /* 0x0000d0a001007387 */ /* 0x0009e20000100a00 */
[----:B------:R-:W-:Y:S01]  /*9190*/  IMAD R23, R23, UR4, RZ ;  /* 0x0000000417177c24 */ /* 0x000fe2000f8e02ff */
[----:B------:R-:W-:Y:S01]  /*91a0*/  @!P2 LOP3.LUT R3, RZ, R152, RZ, 0x33, !PT ;  /* 0x00000098ff03a212 */ /* 0x000fe200078e33ff */
[----:B------:R-:W-:Y:S01]  /*91b0*/  ULDC.64 UR4, c[0x0][0x210] ;  /* 0x0000840000047ab9 */ /* 0x000fe20000000a00 */
[-C--:B--2---:R-:W-:Y:S01]  /*91c0*/  LEA R164, P1, R17, R7.reuse, 0x2 ;  /* 0x0000000711a47211 */ /* 0x084fe200078210ff */
[----:B------:R2:W-:Y:S01]  /*91d0*/  STL.64 [R1+0xc8], R158 ;  /* 0x0000c89e01007387 */ /* 0x0005e20000100a00 */
[----:B---3--:R-:W-:-:S03]  /*91e0*/  LEA R162, P0, R19, R7, 0x2 ;  /* 0x0000000713a27211 */ /* 0x008fc600078010ff */
[----:B------:R3:W-:Y:S01]  /*91f0*/  STL.64 [R1+0xc0], R156 ;  /* 0x0000c09c01007387 */ /* 0x0007e20000100a00 */
[-C--:B------:R-:W-:Y:S02]  /*9200*/  LEA.HI.X.SX32 R165, R17, R6.reuse, 0x2, P1 ;  /* 0x0000000611a57211 */ /* 0x080fe400008f16ff */
[-C--:B----4-:R-:W-:Y:S01]  /*9210*/  LEA R160, P6, R21, R7.reuse, 0x2 ;  /* 0x0000000715a07211 */ /* 0x090fe200078c10ff */
[----:B------:R4:W-:Y:S01]  /*9220*/  STL.64 [R1+0xb8], R154 ;  /* 0x0000b89a01007387 */ /* 0x0009e20000100a00 */
[----:B------:R-:W-:Y:S02]  /*9230*/  LEA.HI.X.SX32 R163, R19, R6, 0x2, P0 ;  /* 0x0000000613a37211 */ /* 0x000fe400000f16ff */
[-C--:B--2---:R-:W-:Y:S02]  /*9240*/  LEA R158, P5, R33, R7.reuse, 0x2 ;  /* 0x00000007219e7211 */ /* 0x084fe400078a10ff */
[-C--:B------:R-:W-:Y:S02]  /*9250*/  LEA R12, P1, R27, R7.reuse, 0x2 ;  /* 0x000000071b0c7211 */ /* 0x080fe400078210ff */
[----:B---3--:R-:W-:-:S02]  /*9260*/  LEA R156, P4, R31, R7, 0x2 ;  /* 0x000000071f9c7211 */ /* 0x008fc400078810ff */
[-C--:B------:R-:W-:Y:S02]  /*9270*/  LEA.HI.X.SX32 R161, R21, R6.reuse, 0x2, P6 ;  /* 0x0000000615a17211 */ /* 0x080fe400030f16ff */
[-C--:B----4-:R-:W-:Y:S02]  /*9280*/  LEA R154, P3, R29, R7.reuse, 0x2 ;  /* 0x000000071d9a7211 */ /* 0x090fe400078610ff */
[-C--:B------:R-:W-:Y:S02]  /*9290*/  LEA R10, P0, R25, R7.reuse, 0x2 ;  /* 0x00000007190a7211 */ /* 0x080fe400078010ff */
[-C--:B------:R-:W-:Y:S01]  /*92a0*/  LEA.HI.X.SX32 R159, R33, R6.reuse, 0x2, P5 ;  /* 0x00000006219f7211 */ /* 0x080fe200028f16ff */
[----:B------:R-:W-:Y:S01]  /*92b0*/  STL.64 [R1+0xb0], R164 ;  /* 0x0000b0a401007387 */ /* 0x000fe20000100a00 */
[----:B------:R-:W-:Y:S02]  /*92c0*/  LEA R8, P6, R23, R7, 0x2 ;  /* 0x0000000717087211 */ /* 0x000fe400078c10ff */
[-C--:B------:R-:W-:Y:S01]  /*92d0*/  LEA.HI.X.SX32 R157, R31, R6.reuse, 0x2, P4 ;  /* 0x000000061f9d7211 */ /* 0x080fe200020f16ff */
[----:B------:R-:W-:Y:S01]  /*92e0*/  STL.64 [R1+0xa8], R162 ;  /* 0x0000a8a201007387 */ /* 0x000fe20000100a00 */
[----:B------:R-:W-:-:S02]  /*92f0*/  LEA.HI.X.SX32 R155, R29, R6, 0x2, P3 ;  /* 0x000000061d9b7211 */ /* 0x000fc400018f16ff */
[-C--:B------:R-:W-:Y:S01]  /*9300*/  LEA.HI.X.SX32 R13, R27, R6.reuse, 0x2, P1 ;  /* 0x000000061b0d7211 */ /* 0x080fe200008f16ff */
[----:B------:R-:W-:Y:S01]  /*9310*/  STL.64 [R1+0xa0], R160 ;  /* 0x0000a0a001007387 */ /* 0x000fe20000100a00 */
[-C--:B------:R-:W-:Y:S01]  /*9320*/  LEA.HI.X.SX32 R11, R25, R6.reuse, 0x2, P0 ;  /* 0x00000006190b7211 */ /* 0x080fe200000f16ff */
[----:B-1----:R-:W-:Y:S01]  /*9330*/  IMAD R5, R3, R5, RZ ;  /* 0x0000000503057224 */ /* 0x002fe200078e02ff */
[----:B------:R-:W-:Y:S01]  /*9340*/  LEA.HI.X.SX32 R9, R23, R6, 0x2, P6 ;  /* 0x0000000617097211 */ /* 0x000fe200030f16ff */
[----:B------:R-:W-:Y:S01]  /*9350*/  STL.64 [R1+0x98], R158 ;  /* 0x0000989e01007387 */ /* 0x000fe20000100a00 */
[----:B------:R-:W-:-:S03]  /*9360*/  VIADD R3, R4, 0xfffffffc ;  /* 0xfffffffc04037836 */ /* 0x000fc60000000000 */
[----:B------:R-:W-:Y:S01]  /*9370*/  STL.64 [R1+0x90], R156 ;  /* 0x0000909c01007387 */ /* 0x000fe20000100a00 */
[----:B------:R-:W-:-:S03]  /*9380*/  LEA R240, P0, R5, UR4, 0x2 ;  /* 0x0000000405f07c11 */ /* 0x000fc6000f8010ff */
[----:B------:R-:W-:Y:S04]  /*9390*/  STL.64 [R1+0x88], R154 ;  /* 0x0000889a01007387 */ /* 0x000fe80000100a00 */
[----:B------:R-:W-:Y:S04]  /*93a0*/  STL.64 [R1+0x80], R12 ;  /* 0x0000800c01007387 */ /* 0x000fe80000100a00 */
[----:B------:R-:W-:Y:S01]  /*93b0*/  STL.64 [R1+0x78], R10 ;  /* 0x0000780a01007387 */ /* 0x000fe20000100a00 */
[----:B------:R-:W-:-:S03]  /*93c0*/  ISETP.GE.U32.AND P3, PT, R3, 0x7fffff7d, PT ;  /* 0x7fffff7d0300780c */ /* 0x000fc60003f66070 */
[----:B------:R1:W-:Y:S01]  /*93d0*/  STL.64 [R1+0x70], R8 ;  /* 0x0000700801007387 */ /* 0x0003e20000100a00 */
[----:B------:R-:W-:Y:S01]  /*93e0*/  LEA.HI.X.SX32 R241, R5, UR5, 0x2, P0 ;  /* 0x0000000505f17c11 */ /* 0x000fe200080f16ff */
[C---:B------:R-:W-:Y:S01]  /*93f0*/  IMAD.SHL.U32 R3, R184.reuse, 0x2, RZ ;  /* 0x00000002b8037824 */ /* 0x040fe200078e00ff */
[C---:B------:R-:W-:Y:S01]  /*9400*/  LEA R204, P0, R184.reuse, R240, 0x3 ;  /* 0x000000f0b8cc7211 */ /* 0x040fe200078018ff */
[C---:B------:R-:W-:Y:S02]  /*9410*/  IMAD R5, R184.reuse, 0x3, RZ ;  /* 0x00000003b8057824 */ /* 0x040fe400078e02ff */
[----:B-1----:R-:W-:Y:S01]  /*9420*/  IMAD R9, R184, 0xc, RZ ;  /* 0x0000000cb8097824 */ /* 0x002fe200078e02ff */
[----:B------:R-:W-:Y:S01]  /*9430*/  LEA.HI.X.SX32 R205, R3, R241, 0x2, P0 ;  /* 0x000000f103cd7211 */ /* 0x000fe200000f16ff */
[----:B------:R-:W-:-:S03]  /*9440*/  VIADD R6, R4, 0xfffffffd ;  /* 0xfffffffd04067836 */ /* 0x000fc60000000000 */
[----:B------:R-:W-:Y:S01]  /*9450*/  IADD3 R202, P5, R9, R240, RZ ;  /* 0x000000f009ca7210 */ /* 0x000fe20007fbe0ff */
[----:B------:R-:W-:Y:S02]  /*9460*/  VIADD R7, R4, 0xfffffffe ;  /* 0xfffffffe04077836 */ /* 0x000fe40000000000 */
[C---:B------:R-:W-:Y:S01]  /*9470*/  IMAD R17, R184.reuse, 0x14, RZ ;  /* 0x00000014b8117824 */ /* 0x040fe200078e02ff */
[----:B------:R-:W-:Y:S01]  /*9480*/  LEA.HI.X.SX32 R203, R5, R241, 0x2, P5 ;  /* 0x000000f105cb7211 */ /* 0x000fe200028f16ff */
[----:B------:R-:W-:Y:S01]  /*9490*/  IMAD R21, R184, 0x18, RZ ;  /* 0x00000018b8157824 */ /* 0x000fe200078e02ff */
[----:B------:R-:W-:Y:S01]  /*94a0*/  ISETP.GE.U32.AND P4, PT, R6, 0x7fffff7e, PT ;  /* 0x7fffff7e0600780c */ /* 0x000fe20003f86070 */
[C---:B------:R-:W-:Y:S01]  /*94b0*/  IMAD R6, R184.reuse, 0x5, RZ ;  /* 0x00000005b8067824 */ /* 0x040fe200078e02ff */
[----:B------:R-:W-:Y:S01]  /*94c0*/  ISETP.GE.U32.AND P2, PT, R7, 0x7fffff7f, PT ;  /* 0x7fffff7f0700780c */ /* 0x000fe20003f46070 */
[----:B------:R1:W-:Y:S01]  /*94d0*/  STL.64 [R1+0x58], R204 ;  /* 0x000058cc01007387 */ /* 0x0003e20000100a00 */
[----:B------:R-:W-:-:S03]  /*94e0*/  IMAD R7, R184, 0x6, RZ ;  /* 0x00000006b8077824 */ /* 0x000fc600078e02ff */
[----:B------:R2:W-:Y:S01]  /*94f0*/  STL.64 [R1+0x50], R202 ;  /* 0x000050ca01007387 */ /* 0x0005e20000100a00 */
[-C--:B-1----:R-:W-:Y:S02]  /*9500*/  IADD3 R204, P0, R17, R240.reuse, RZ ;  /* 0x000000f011cc7210 */ /* 0x082fe40007f1e0ff */
[----:B--2---:R-:W-:Y:S02]  /*9510*/  IADD3 R202, P5, R21, R240, RZ ;  /* 0x000000f015ca7210 */ /* 0x004fe40007fbe0ff */
[-C--:B------:R-:W-:Y:S02]  /*9520*/  LEA.HI.X.SX32 R205, R6, R241.reuse, 0x2, P0 ;  /* 0x000000f106cd7211 */ /* 0x080fe400000f16ff */
[----:B------:R-:W-:Y:S01]  /*9530*/  LEA.HI.X.SX32 R203, R7, R241, 0x2, P5 ;  /* 0x000000f107cb7211 */ /* 0x000fe200028f16ff */
[C---:B------:R-:W-:Y:S02]  /*9540*/  IMAD R25, R184.reuse, 0x1c, RZ ;  /* 0x0000001cb8197824 */ /* 0x040fe400078e02ff */
[----:B------:R1:W-:Y:S01]  /*9550*/  STL.64 [R1+0x40], R204 ;  /* 0x000040cc01007387 */ /* 0x0003e20000100a00 */
[----:B------:R-:W-:-:S03]  /*9560*/  IMAD.SHL.U32 R10, R184, 0x8, RZ ;  /* 0x00000008b80a7824 */ /* 0x000fc600078e00ff */
[----:B------:R2:W-:Y:S01]  /*9570*/  STL.64 [R1+0x38], R202 ;  /* 0x000038ca01007387 */ /* 0x0005e20000100a00 */
[C---:B------:R-:W-:Y:S02]  /*9580*/  IMAD R8, R184.reuse, 0x7, RZ ;  /* 0x00000007b8087824 */ /* 0x040fe400078e02ff */
[C---:B------:R-:W-:Y:S02]  /*9590*/  IMAD R32, R184.reuse, 0x24, RZ ;  /* 0x00000024b8207824 */ /* 0x040fe400078e02ff */
[C---:B------:R-:W-:Y:S01]  /*95a0*/  IMAD R37, R184.reuse, 0x28, RZ ;  /* 0x00000028b8257824 */ /* 0x040fe200078e02ff */
[-C--:B-1----:R-:W-:Y:S02]  /*95b0*/  IADD3 R204, P0, R25, R240.reuse, RZ ;  /* 0x000000f019cc7210 */ /* 0x082fe40007f1e0ff */
[----:B--2---:R-:W-:-:S04]  /*95c0*/  LEA R202, P5, R184, R240, 0x5 ;  /* 0x000000f0b8ca7211 */ /* 0x004fc800078a28ff */
[-C--:B------:R-:W-:Y:S01]  /*95d0*/  LEA.HI.X.SX32 R203, R10, R241.reuse, 0x2, P5 ;  /* 0x000000f10acb7211 */ /* 0x080fe200028f16ff */
[----:B------:R-:W-:Y:S01]  /*95e0*/  IMAD R11, R184, 0x9, RZ ;  /* 0x00000009b80b7824 */ /* 0x000fe200078e02ff */
[-C--:B------:R-:W-:Y:S01]  /*95f0*/  LEA.HI.X.SX32 R205, R8, R241.reuse, 0x2, P0 ;  /* 0x000000f108cd7211 */ /* 0x080fe200000f16ff */
[----:B------:R-:W-:Y:S01]  /*9600*/  IMAD R12, R184, 0xa, RZ ;  /* 0x0000000ab80c7824 */ /* 0x000fe200078e02ff */
[-C--:B------:R-:W-:Y:S01]  /*9610*/  IADD3 R6, P0, R32, R240.reuse, RZ ;  /* 0x000000f020067210 */ /* 0x080fe20007f1e0ff */
[----:B------:R1:W-:Y:S01]  /*9620*/  STL.64 [R1+0x28], R202 ;  /* 0x000028ca01007387 */ /* 0x0003e20000100a00 */
[----:B------:R-:W-:Y:S02]  /*9630*/  IMAD R44, R184, 0x30, RZ ;  /* 0x00000030b82c7824 */ /* 0x000fe400078e02ff */
[----:B------:R-:W-:Y:S01]  /*9640*/  LEA.HI.X.SX32 R7, R11, R241, 0x2, P0 ;  /* 0x000000f10b077211 */ /* 0x000fe200000f16ff */
[----:B------:R-:W-:Y:S01]  /*9650*/  STL.64 [R1+0x30], R204 ;  /* 0x000030cc01007387 */ /* 0x000fe20000100a00 */
[----:B-1----:R-:W-:-:S04]  /*9660*/  IADD3 R202, P5, R37, R240, RZ ;  /* 0x000000f025ca7210 */ /* 0x002fc80007fbe0ff */
[----:B------:R-:W-:Y:S01]  /*9670*/  LEA.HI.X.SX32 R203, R12, R241, 0x2, P5 ;  /* 0x000000f10ccb7211 */ /* 0x000fe200028f16ff */
[----:B------:R-:W-:Y:S01]  /*9680*/  STL.64 [R1+0x20], R6 ;  /* 0x0000200601007387 */ /* 0x000fe20000100a00 */
[----:B------:R-:W-:-:S03]  /*9690*/  IMAD R52, R184, 0x38, RZ ;  /* 0x00000038b8347824 */ /* 0x000fc600078e02ff */
[----:B------:R1:W-:Y:S01]  /*96a0*/  STL.64 [R1+0x18], R202 ;  /* 0x000018ca01007387 */ /* 0x0003e20000100a00 */
[C---:B------:R-:W-:Y:S02]  /*96b0*/  IMAD R15, R184.reuse, 0xe, RZ ;  /* 0x0000000eb80f7824 */ /* 0x040fe400078e02ff */
[----:B------:R-:W-:Y:S01]  /*96c0*/  IMAD R40, R184, 0x2c, RZ ;  /* 0x0000002cb8287824 */ /* 0x000fe200078e02ff */
[----:B-1----:R-:W-:-:S04]  /*96d0*/  IADD3 R202, P5, R44, R240, RZ ;  /* 0x000000f02cca7210 */ /* 0x002fc80007fbe0ff */
[-C--:B------:R-:W-:Y:S02]  /*96e0*/  LEA.HI.X.SX32 R203, R9, R241.reuse, 0x2, P5 ;  /* 0x000000f109cb7211 */ /* 0x080fe400028f16ff */
[-C--:B------:R-:W-:Y:S01]  /*96f0*/  IADD3 R238, P5, R52, R240.reuse, RZ ;  /* 0x000000f034ee7210 */ /* 0x080fe20007fbe0ff */
[----:B------:R-:W-:Y:S01]  /*9700*/  IMAD R13, R184, 0xb, RZ ;  /* 0x0000000bb80d7824 */ /* 0x000fe200078e02ff */
[-C--:B------:R-:W-:Y:S01]  /*9710*/  IADD3 R6, P0, R40, R240.reuse, RZ ;  /* 0x000000f028067210 */ /* 0x080fe20007f1e0ff */
[C---:B------:R-:W-:Y:S01]  /*9720*/  IMAD.SHL.U32 R18, R184.reuse, 0x10, RZ ;  /* 0x00000010b8127824 */ /* 0x040fe200078e00ff */
[-C--:B------:R-:W-:Y:S01]  /*9730*/  LEA.HI.X.SX32 R239, R15, R241.reuse, 0x2, P5 ;  /* 0x000000f10fef7211 */ /* 0x080fe200028f16ff */
[C---:B------:R-:W-:Y:S01]  /*9740*/  IMAD R68, R184.reuse, 0x48, RZ ;  /* 0x00000048b8447824 */ /* 0x040fe200078e02ff */
[CC--:B------:R-:W-:Y:S01]  /*9750*/  LEA R234, P5, R184.reuse, R240.reuse, 0x6 ;  /* 0x000000f0b8ea7211 */ /* 0x0c0fe200078a30ff */
[C---:B------:R-:W-:Y:S01]  /*9760*/  IMAD R20, R184.reuse, 0x12, RZ ;  /* 0x00000012b8147824 */ /* 0x040fe200078e02ff */
[-C--:B------:R-:W-:Y:S01]  /*9770*/  LEA.HI.X.SX32 R7, R13, R241.reuse, 0x2, P0 ;  /* 0x000000f10d077211 */ /* 0x080fe200000f16ff */
[----:B------:R-:W-:Y:S01]  /*9780*/  IMAD R48, R184, 0x34, RZ ;  /* 0x00000034b8307824 */ /* 0x000fe200078e02ff */
[-C--:B------:R-:W-:Y:S01]  /*9790*/  LEA.HI.X.SX32 R235, R18, R241.reuse, 0x2, P5 ;  /* 0x000000f112eb7211 */ /* 0x080fe200028f16ff */
[----:B------:R-:W-:Y:S01]  /*97a0*/  IMAD R76, R184, 0x50, RZ ;  /* 0x00000050b84c7824 */ /* 0x000fe200078e02ff */
[-C--:B------:R-:W-:Y:S01]  /*97b0*/  IADD3 R230, P5, R68, R240.reuse, RZ ;  /* 0x000000f044e67210 */ /* 0x080fe20007fbe0ff */
[C---:B------:R-:W-:Y:S01]  /*97c0*/  IMAD R14, R184.reuse, 0xd, RZ ;  /* 0x0000000db80e7824 */ /* 0x040fe200078e02ff */
[----:B------:R1:W-:Y:S01]  /*97d0*/  STL.64 [R1+0x10], R6 ;  /* 0x0000100601007387 */ /* 0x0003e20000100a00 */
[----:B------:R-:W-:Y:S01]  /*97e0*/  IMAD R55, R184, 0x3c, RZ ;  /* 0x0000003cb8377824 */ /* 0x000fe200078e02ff */
[----:B------:R-:W-:Y:S01]  /*97f0*/  LEA.HI.X.SX32 R231, R20, R241, 0x2, P5 ;  /* 0x000000f114e77211 */ /* 0x000fe200028f16ff */
[----:B------:R-:W-:Y:S01]  /*9800*/  IMAD R83, R184, 0x58, RZ ;  /* 0x00000058b8537824 */ /* 0x000fe200078e02ff */
[----:B------:R-:W-:Y:S01]  /*9810*/  IADD3 R226, P5, R76, R240, RZ ;  /* 0x000000f04ce27210 */ /* 0x000fe20007fbe0ff */
[----:B------:R-:W-:-:S02]  /*9820*/  IMAD R16, R184, 0xf, RZ ;  /* 0x0000000fb8107824 */ /* 0x000fc400078e02ff */
[----:B------:R-:W-:Y:S01]  /*9830*/  IMAD R24, R184, 0x16, RZ ;  /* 0x00000016b8187824 */ /* 0x000fe200078e02ff */
[-C--:B------:R-:W-:Y:S02]  /*9840*/  LEA.HI.X.SX32 R227, R17, R241.reuse, 0x2, P5 ;  /* 0x000000f111e37211 */ /* 0x080fe400028f16ff */
[-C--:B-1----:R-:W-:Y:S01]  /*9850*/  IADD3 R6, P0, R48, R240.reuse, RZ ;  /* 0x000000f030067210 */ /* 0x082fe20007f1e0ff */
[C---:B------:R-:W-:Y:S01]  /*9860*/  IMAD R62, R184.reuse, 0x44, RZ ;  /* 0x00000044b83e7824 */ /* 0x040fe200078e02ff */
[-C--:B------:R-:W-:Y:S01]  /*9870*/  IADD3 R222, P5, R83, R240.reuse, RZ ;  /* 0x000000f053de7210 */ /* 0x080fe20007fbe0ff */
[----:B------:R-:W-:Y:S01]  /*9880*/  IMAD R248, R184, 0x60, RZ ;  /* 0x00000060b8f87824 */ /* 0x000fe200078e02ff */
[-C--:B------:R-:W-:Y:S02]  /*9890*/  LEA.HI.X.SX32 R7, R14, R241.reuse, 0x2, P0 ;  /* 0x000000f10e077211 */ /* 0x080fe400000f16ff */
[-C--:B------:R-:W-:Y:S01]  /*98a0*/  IADD3 R236, P0, R55, R240.reuse, RZ ;  /* 0x000000f037ec7210 */ /* 0x080fe20007f1e0ff */
[----:B------:R-:W-:Y:S01]  /*98b0*/  IMAD R19, R184, 0x11, RZ ;  /* 0x00000011b8137824 */ /* 0x000fe200078e02ff */
[-C--:B------:R-:W-:Y:S01]  /*98c0*/  LEA.HI.X.SX32 R223, R24, R241.reuse, 0x2, P5 ;  /* 0x000000f118df7211 */ /* 0x080fe200028f16ff */
[----:B------:R-:W-:Y:S01]  /*98d0*/  IMAD R72, R184, 0x4c, RZ ;  /* 0x0000004cb8487824 */ /* 0x000fe200078e02ff */
[----:B------:R-:W-:Y:S01]  /*98e0*/  LEA.HI.X.SX32 R237, R16, R241, 0x2, P0 ;  /* 0x000000f110ed7211 */ /* 0x000fe200000f16ff */
[----:B------:R-:W-:Y:S01]  /*98f0*/  IMAD R155, R184, 0x68, RZ ;  /* 0x00000068b89b7824 */ /* 0x000fe200078e02ff */
[-C--:B------:R-:W-:Y:S01]  /*9900*/  IADD3 R232, P0, R62, R240.reuse, RZ ;  /* 0x000000f03ee87210 */ /* 0x080fe20007f1e0ff */
[----:B------:R-:W-:Y:S01]  /*9910*/  STL.64 [R1+0x8], R202 ;  /* 0x000008ca01007387 */ /* 0x000fe20000100a00 */
[----:B------:R-:W-:Y:S01]  /*9920*/  IADD3 R218, P5, R248, R240, RZ ;  /* 0x000000f0f8da7210 */ /* 0x000fe20007fbe0ff */
[----:B------:R-:W-:-:S02]  /*9930*/  IMAD R22, R184, 0x13, RZ ;  /* 0x00000013b8167824 */ /* 0x000fc400078e02ff */
[----:B------:R-:W-:Y:S01]  /*9940*/  STL.64 [R1], R6 ;  /* 0x0000000601007387 */ /* 0x000fe20000100a00 */
[C---:B------:R-:W-:Y:S01]  /*9950*/  IMAD R28, R184.reuse, 0x1a, RZ ;  /* 0x0000001ab81c7824 */ /* 0x040fe200078e02ff */
[-C--:B------:R-:W-:Y:S02]  /*9960*/  LEA.HI.X.SX32 R233, R19, R241.reuse, 0x2, P0 ;  /* 0x000000f113e97211 */ /* 0x080fe400000f16ff */
[----:B------:R-:W-:Y:S01]  /*9970*/  STL.64 [R1+0xc88], R238 ;  /* 0x000c88ee01007387 */ /* 0x000fe20000100a00 */
[-C--:B------:R-:W-:Y:S01]  /*9980*/  LEA.HI.X.SX32 R219, R21, R241.reuse, 0x2, P5 ;  /* 0x000000f115db7211 */ /* 0x080fe200028f16ff */
[----:B------:R-:W-:Y:S01]  /*9990*/  IMAD R80, R184, 0x54, RZ ;  /* 0x00000054b8507824 */ /* 0x000fe200078e02ff */
[-C--:B------:R-:W-:Y:S01]  /*99a0*/  IADD3 R228, P0, R72, R240.reuse, RZ ;  /* 0x000000f048e47210 */ /* 0x080fe20007f1e0ff */
[----:B------:R1:W-:Y:S01]  /*99b0*/  STL.64 [R1+0xc90], R236 ;  /* 0x000c90ec01007387 */ /* 0x0003e20000100a00 */
[----:B------:R-:W-:Y:S01]  /*99c0*/  IADD3 R214, P5, R155, R240, RZ ;  /* 0x000000f09bd67210 */ /* 0x000fe20007fbe0ff */
[----:B------:R-:W-:Y:S01]  /*99d0*/  IMAD R23, R184, 0x15, RZ ;  /* 0x00000015b8177824 */ /* 0x000fe200078e02ff */
[-C--:B------:R-:W-:Y:S01]  /*99e0*/  LEA.HI.X.SX32 R229, R22, R241.reuse, 0x2, P0 ;  /* 0x000000f116e57211 */ /* 0x080fe200000f16ff */
[----:B------:R-:W-:Y:S01]  /*99f0*/  IMAD R242, R184, 0x5c, RZ ;  /* 0x0000005cb8f27824 */ /* 0x000fe200078e02ff */
[----:B------:R-:W-:-:S02]  /*9a00*/  LEA.HI.X.SX32 R215, R28, R241, 0x2, P5 ;  /* 0x000000f11cd77211 */ /* 0x000fc400028f16ff */
[----:B------:R-:W-:Y:S01]  /*9a10*/  IADD3 R224, P0, R80, R240, RZ ;  /* 0x000000f050e07210 */ /* 0x000fe20007f1e0ff */
[C---:B-1----:R-:W-:Y:S02]  /*9a20*/  IMAD R236, R184.reuse, 0x70, RZ ;  /* 0x00000070b8ec7824 */ /* 0x042fe400078e02ff */
[----:B------:R-:W-:-:S03]  /*9a30*/  IMAD R238, R184, 0x78, RZ ;  /* 0x00000078b8ee7824 */ /* 0x000fc600078e02ff */
[-C--:B------:R-:W-:Y:S01]  /*9a40*/  IADD3 R210, P5, R236, R240.reuse, RZ ;  /* 0x000000f0ecd27210 */ /* 0x080fe20007fbe0ff */
[C---:B------:R-:W-:Y:S01]  /*9a50*/  IMAD R26, R184.reuse, 0x17, RZ ;  /* 0x00000017b81a7824 */ /* 0x040fe200078e02ff */
[-C--:B------:R-:W-:Y:S01]  /*9a60*/  LEA.HI.X.SX32 R225, R23, R241.reuse, 0x2, P0 ;  /* 0x000000f117e17211 */ /* 0x080fe200000f16ff */
[C---:B------:R-:W-:Y:S01]  /*9a70*/  IMAD R31, R184.reuse, 0x1e, RZ ;  /* 0x0000001eb81f7824 */ /* 0x040fe200078e02ff */
[-C--:B------:R-:W-:Y:S01]  /*9a80*/  LEA.HI.X.SX32 R211, R25, R241.reuse, 0x2, P5 ;  /* 0x000000f119d37211 */ /* 0x080fe200028f16ff */
[----:B------:R-:W-:Y:S01]  /*9a90*/  IMAD R157, R184, 0x64, RZ ;  /* 0x00000064b89d7824 */ /* 0x000fe200078e02ff */
[-C--:B------:R-:W-:Y:S02]  /*9aa0*/  IADD3 R220, P0, R242, R240.reuse, RZ ;  /* 0x000000f0f2dc7210 */ /* 0x080fe40007f1e0ff */
[----:B------:R-:W-:Y:S01]  /*9ab0*/  IADD3 R206, P5, R238, R240, RZ ;  /* 0x000000f0eece7210 */ /* 0x000fe20007fbe0ff */
[----:B------:R-:W-:Y:S01]  /*9ac0*/  IMAD R27, R184, 0x19, RZ ;  /* 0x00000019b81b7824 */ /* 0x000fe200078e02ff */
[-C--:B------:R-:W-:Y:S01]  /*9ad0*/  LEA.HI.X.SX32 R221, R26, R241.reuse, 0x2, P0 ;  /* 0x000000f11add7211 */ /* 0x080fe200000f16ff */
[C---:B------:R-:W-:Y:S01]  /*9ae0*/  IMAD R153, R184.reuse, 0x6c, RZ ;  /* 0x0000006cb8997824 */ /* 0x040fe200078e02ff */
[----:B------:R-:W-:Y:S01]  /*9af0*/  LEA.HI.X.SX32 R207, R31, R241, 0x2, P5 ;  /* 0x000000f11fcf7211 */ /* 0x000fe200028f16ff */
[C---:B------:R-:W-:Y:S01]  /*9b00*/  IMAD R198, R184.reuse, 0x88, RZ ;  /* 0x00000088b8c67824 */ /* 0x040fe200078e02ff */
[----:B------:R-:W-:-:S02]  /*9b10*/  SHF.L.U32 R34, R184, 0x5, RZ ;  /* 0x00000005b8227819 */ /* 0x000fc400000006ff */
[-C--:B------:R-:W-:Y:S02]  /*9b20*/  IADD3 R216, P0, R157, R240.reuse, RZ ;  /* 0x000000f09dd87210 */ /* 0x080fe40007f1e0ff */
[CC--:B------:R-:W-:Y:S01]  /*9b30*/  LEA R202, P5, R184.reuse, R240.reuse, 0x7 ;  /* 0x000000f0b8ca7211 */ /* 0x0c0fe200078a38ff */
[C---:B------:R-:W-:Y:S01]  /*9b40*/  IMAD R29, R184.reuse, 0x1b, RZ ;  /* 0x0000001bb81d7824 */ /* 0x040fe200078e02ff */
[-C--:B------:R-:W-:Y:S01]  /*9b50*/  LEA.HI.X.SX32 R217, R27, R241.reuse, 0x2, P0 ;  /* 0x000000f11bd97211 */ /* 0x080fe200000f16ff */
[----:B------:R-:W-:Y:S01]  /*9b60*/  IMAD R36, R184, 0x22, RZ ;  /* 0x00000022b8247824 */ /* 0x000fe200078e02ff */
[-C--:B------:R-:W-:Y:S01]  /*9b70*/  LEA.HI.X.SX32 R203, R34, R241.reuse, 0x2, P5 ;  /* 0x000000f122cb7211 */ /* 0x080fe200028f16ff */
[C---:B------:R-:W-:Y:S01]  /*9b80*/  IMAD R194, R184.reuse, 0x90, RZ ;  /* 0x00000090b8c27824 */ /* 0x040fe200078e02ff */
[-C--:B------:R-:W-:Y:S01]  /*9b90*/  IADD3 R212, P0, R153, R240.reuse, RZ ;  /* 0x000000f099d47210 */ /* 0x080fe20007f1e0ff */
[----:B------:R-:W-:Y:S01]  /*9ba0*/  IMAD R237, R184, 0x74, RZ ;  /* 0x00000074b8ed7824 */ /* 0x000fe200078e02ff */
[-C--:B------:R-:W-:Y:S01]  /*9bb0*/  IADD3 R198, P5, R198, R240.reuse, RZ ;  /* 0x000000f0c6c67210 */ /* 0x080fe20007fbe0ff */
[C---:B------:R-:W-:Y:S01]  /*9bc0*/  IMAD R30, R184.reuse, 0x1d, RZ ;  /* 0x0000001db81e7824 */ /* 0x040fe200078e02ff */
[-C--:B------:R-:W-:Y:S01]  /*9bd0*/  LEA.HI.X.SX32 R213, R29, R241.reuse, 0x2, P0 ;  /* 0x000000f11dd57211 */ /* 0x080fe200000f16ff */
[----:B------:R-:W-:Y:S01]  /*9be0*/  IMAD R190, R184, 0x98, RZ ;  /* 0x00000098b8be7824 */ /* 0x000fe200078e02ff */
[----:B------:R-:W-:Y:S01]  /*9bf0*/  LEA.HI.X.SX32 R199, R36, R241, 0x2, P5 ;  /* 0x000000f124c77211 */ /* 0x000fe200028f16ff */
[----:B------:R-:W-:Y:S01]  /*9c00*/  IMAD R239, R184, 0x7c, RZ ;  /* 0x0000007cb8ef7824 */ /* 0x000fe200078e02ff */
[----:B------:R-:W-:-:S02]  /*9c10*/  IADD3 R208, P0, R237, R240, RZ ;  /* 0x000000f0edd07210 */ /* 0x000fc40007f1e0ff */
[-C--:B------:R-:W-:Y:S01]  /*9c20*/  IADD3 R194, P5, R194, R240.reuse, RZ ;  /* 0x000000f0c2c27210 */ /* 0x080fe20007fbe0ff */
[----:B------:R-:W-:Y:S01]  /*9c30*/  VIADD R35, R4, 0xffffffff ;  /* 0xffffffff04237836 */ /* 0x000fe20000000000 */
        /* <DEDUP_REMOVED lines=8> */
[----:B------:R-:W-:Y:S01]  /*9cc0*/  ISETP.GE.U32.AND P1, PT, R35, 0x7fffff80, PT ;  /* 0x7fffff802300780c */ /* 0x000fe20003f26070 */
[C---:B------:R-:W-:Y:S01]  /*9cd0*/  IMAD R35, R184.reuse, 0x21, RZ ;  /* 0x00000021b8237824 */ /* 0x040fe200078e02ff */
[-C--:B------:R-:W-:Y:S01]  /*9ce0*/  LEA.HI.X.SX32 R205, R33, R241.reuse, 0x2, P0 ;  /* 0x000000f121cd7211 */ /* 0x080fe200000f16ff */
[C---:B------:R-:W-:Y:S01]  /*9cf0*/  IMAD R196, R184.reuse, 0x8c, RZ ;  /* 0x0000008cb8c47824 */ /* 0x040fe200078e02ff */
[----:B------:R-:W-:Y:S01]  /*9d00*/  LEA.HI.X.SX32 R191, R41, R241, 0x2, P5 ;  /* 0x000000f129bf7211 */ /* 0x000fe200028f16ff */
[----:B------:R-:W-:Y:S01]  /*9d10*/  IMAD R180, R184, 0xa8, RZ ;  /* 0x000000a8b8b47824 */ /* 0x000fe200078e02ff */
[----:B------:R-:W-:-:S02]  /*9d20*/  IADD3 R200, P0, R200, R240, RZ ;  /* 0x000000f0c8c87210 */ /* 0x000fc40007f1e0ff */
[-C--:B------:R-:W-:Y:S01]  /*9d30*/  IADD3 R186, P5, R186, R240.reuse, RZ ;  /* 0x000000f0baba7210 */ /* 0x080fe20007fbe0ff */
[C---:B------:R-:W-:Y:S01]  /*9d40*/  IMAD R38, R184.reuse, 0x23, RZ ;  /* 0x00000023b8267824 */ /* 0x040fe200078e02ff */
[-C--:B------:R-:W-:Y:S01]  /*9d50*/  LEA.HI.X.SX32 R201, R35, R241.reuse, 0x2, P0 ;  /* 0x000000f123c97211 */ /* 0x080fe200000f16ff */
[C---:B------:R-:W-:Y:S01]  /*9d60*/  IMAD R45, R184.reuse, 0x2a, RZ ;  /* 0x0000002ab82d7824 */ /* 0x040fe200078e02ff */
[-C--:B------:R-:W-:Y:S01]  /*9d70*/  LEA.HI.X.SX32 R187, R37, R241.reuse, 0x2, P5 ;  /* 0x000000f125bb7211 */ /* 0x080fe200028f16ff */
[----:B------:R-:W-:Y:S01]  /*9d80*/  IMAD R192, R184, 0x94, RZ ;  /* 0x00000094b8c07824 */ /* 0x000fe200078e02ff */
[-C--:B------:R-:W-:Y:S01]  /*9d90*/  IADD3 R196, P0, R196, R240.reuse, RZ ;  /* 0x000000f0c4c47210 */ /* 0x080fe20007f1e0ff */
[----:B------:R-:W-:Y:S01]  /*9da0*/  IMAD R176, R184, 0xb0, RZ ;  /* 0x000000b0b8b07824 */ /* 0x000fe200078e02ff */
[-C--:B------:R-:W-:Y:S01]  /*9db0*/  IADD3 R180, P5, R180, R240.reuse, RZ ;  /* 0x000000f0b4b47210 */ /* 0x080fe20007fbe0ff */
[----:B------:R-:W-:Y:S01]  /*9dc0*/  IMAD R39, R184, 0x25, RZ ;  /* 0x00000025b8277824 */ /* 0x000fe200078e02ff */
        /* <DEDUP_REMOVED lines=8> */
[----:B------:R-:W-:Y:S01]  /*9e50*/  IMAD R49, R184, 0x2e, RZ ;  /* 0x0000002eb8317824 */ /* 0x000fe200078e02ff */
        /* <DEDUP_REMOVED lines=52> */
[----:B------:R-:W-:Y:S01]  /*a1a0*/  IMAD R154, R184, 0xdc, RZ ;  /* 0x000000dcb89a7824 */ /* 0x000fe200078e02ff */
[----:B------:R-:W-:Y:S01]  /*a1b0*/  LEA.HI.X.SX32 R149, R60, R241, 0x2, P5 ;  /* 0x000000f13c957211 */ /* 0x000fe200028f16ff */
[----:B------:R-:W-:Y:S01]  /*a1c0*/  IMAD R140, R184, 0xf8, RZ ;  /* 0x000000f8b88c7824 */ /* 0x000fe200078e02ff */
[----:B------:R-:W-:-:S02]  /*a1d0*/  IADD3 R158, P0, R158, R240, RZ ;  /* 0x000000f09e9e7210 */ /* 0x000fc40007f1e0ff */
[-C--:B------:R-:W-:Y:S01]  /*a1e0*/  IADD3 R144, P5, R144, R240.reuse, RZ ;  /* 0x000000f090907210 */ /* 0x080fe20007fbe0ff */
[----:B------:R-:W-:Y:S01]  /*a1f0*/  IMAD R58, R184, 0x37, RZ ;  /* 0x00000037b83a7824 */ /* 0x000fe200078e02ff */
[-C--:B------:R-:W-:Y:S01]  /*a200*/  LEA.HI.X.SX32 R159, R56, R241.reuse, 0x2, P0 ;  /* 0x000000f1389f7211 */ /* 0x080fe200000f16ff */
[C---:B------:R-:W-:Y:S01]  /*a210*/  IMAD R64, R184.reuse, 0x3e, RZ ;  /* 0x0000003eb8407824 */ /* 0x040fe200078e02ff */
[-C--:B------:R-:W-:Y:S01]  /*a220*/  LEA.HI.X.SX32 R145, R55, R241.reuse, 0x2, P5 ;  /* 0x000000f137917211 */ /* 0x080fe200028f16ff */
[----:B------:R-:W-:Y:S01]  /*a230*/  IMAD R150, R184, 0xe4, RZ ;  /* 0x000000e4b8967824 */ /* 0x000fe200078e02ff */
[-C--:B------:R-:W-:Y:S02]  /*a240*/  IADD3 R154, P0, R154, R240.reuse, RZ ;  /* 0x000000f09a9a7210 */ /* 0x080fe40007f1e0ff */
[-C--:B------:R-:W-:Y:S01]  /*a250*/  IADD3 R140, P5, R140, R240.reuse, RZ ;  /* 0x000000f08c8c7210 */ /* 0x080fe20007fbe0ff */
[----:B------:R-:W-:Y:S01]  /*a260*/  IMAD R59, R184, 0x39, RZ ;  /* 0x00000039b83b7824 */ /* 0x000fe200078e02ff */
[-C--:B------:R-:W-:Y:S01]  /*a270*/  LEA.HI.X.SX32 R155, R58, R241.reuse, 0x2, P0 ;  /* 0x000000f13a9b7211 */ /* 0x080fe200000f16ff */
[----:B------:R-:W-:Y:S01]  /*a280*/  IMAD.SHL.U32 R66, R184, 0x40, RZ ;  /* 0x00000040b8427824 */ /* 0x000fe200078e00ff */
[-C--:B------:R-:W-:Y:S01]  /*a290*/  LEA.HI.X.SX32 R141, R64, R241.reuse, 0x2, P5 ;  /* 0x000000f1408d7211 */ /* 0x080fe200028f16ff */
[----:B------:R-:W-:Y:S01]  /*a2a0*/  IMAD R146, R184, 0xec, RZ ;  /* 0x000000ecb8927824 */ /* 0x000fe200078e02ff */
[-C--:B------:R-:W-:Y:S01]  /*a2b0*/  IADD3 R150, P0, R150, R240.reuse, RZ ;  /* 0x000000f096967210 */ /* 0x080fe20007f1e0ff */
        /* <DEDUP_REMOVED lines=92> */
[----:B------:R-:W-:Y:S01]  /*a880*/  IMAD R86, R184, 0x53, RZ ;  /* 0x00000053b8567824 */ /* 0x000fe200078e02ff */
[-C--:B------:R-:W-:Y:S02]  /*a890*/  LEA.HI.X.SX32 R103, R84, R241.reuse, 0x2, P0 ;  /* 0x000000f154677211 */ /* 0x080fe400000f16ff */
[-C--:B------:R-:W-:Y:S01]  /*a8a0*/  LEA.HI.X.SX32 R89, R83, R241.reuse, 0x2, P5 ;  /* 0x000000f153597211 */ /* 0x080fe200028f16ff */
[C---:B------:R-:W-:Y:S01]  /*a8b0*/  IMAD R94, R184.reuse, 0x154, RZ ;  /* 0x00000154b85e7824 */ /* 0x040fe200078e02ff */
[-C--:B------:R-:W-:Y:S01]  /*a8c0*/  IADD3 R84, P5, R247, R240.reuse, RZ ;  /* 0x000000f0f7547210 */ /* 0x080fe20007fbe0ff */
[----:B------:R-:W-:Y:S01]  /*a8d0*/  IMAD R247, R184, 0x5a, RZ ;  /* 0x0000005ab8f77824 */ /* 0x000fe200078e02ff */
[-C--:B------:R-:W-:Y:S01]  /*a8e0*/  IADD3 R98, P0, R98, R240.reuse, RZ ;  /* 0x000000f062627210 */ /* 0x080fe20007f1e0ff */
[C---:B------:R-:W-:Y:S02]  /*a8f0*/  IMAD R250, R184.reuse, 0x170, RZ ;  /* 0x00000170b8fa7824 */ /* 0x040fe400078e02ff */
[----:B------:R-:W-:Y:S01]  /*a900*/  IMAD R87, R184, 0x55, RZ ;  /* 0x00000055b8577824 */ /* 0x000fe200078e02ff */
[-C--:B------:R-:W-:Y:S01]  /*a910*/  LEA.HI.X.SX32 R99, R86, R241.reuse, 0x2, P0 ;  /* 0x000000f156637211 */ /* 0x080fe200000f16ff */
[----:B------:R-:W-:Y:S01]  /*a920*/  IMAD R90, R184, 0x15c, RZ ;  /* 0x0000015cb85a7824 */ /* 0x000fe200078e02ff */
[----:B------:R-:W-:Y:S01]  /*a930*/  IADD3 R94, P0, R94, R240, RZ ;  /* 0x000000f05e5e7210 */ /* 0x000fe20007f1e0ff */
[----:B------:R-:W-:Y:S01]  /*a940*/  IMAD R246, R184, 0x178, RZ ;  /* 0x00000178b8f67824 */ /* 0x000fe200078e02ff */
[----:B------:R-:W-:-:S02]  /*a950*/  LEA.HI.X.SX32 R85, R247, R241, 0x2, P5 ;  /* 0x000000f1f7557211 */ /* 0x000fc400028f16ff */
[-C--:B------:R-:W-:Y:S01]  /*a960*/  IADD3 R80, P5, R250, R240.reuse, RZ ;  /* 0x000000f0fa507210 */ /* 0x080fe20007fbe0ff */
[C---:B------:R-:W-:Y:S01]  /*a970*/  IMAD R91, R184.reuse, 0x57, RZ ;  /* 0x00000057b85b7824 */ /* 0x040fe200078e02ff */
[-C--:B------:R-:W-:Y:S01]  /*a980*/  LEA.HI.X.SX32 R95, R87, R241.reuse, 0x2, P0 ;  /* 0x000000f1575f7211 */ /* 0x080fe200000f16ff */
[----:B------:R-:W-:Y:S01]  /*a990*/  IMAD R244, R184, 0x164, RZ ;  /* 0x00000164b8f47824 */ /* 0x000fe200078e02ff */
[-C--:B------:R-:W-:Y:S01]  /*a9a0*/  IADD3 R90, P0, R90, R240.reuse, RZ ;  /* 0x000000f05a5a7210 */ /* 0x080fe20007f1e0ff */
[----:B------:R-:W-:Y:S01]  /*a9b0*/  IMAD R247, R184, 0x5e, RZ ;  /* 0x0000005eb8f77824 */ /* 0x000fe200078e02ff */
[-C--:B------:R-:W-:Y:S01]  /*a9c0*/  LEA.HI.X.SX32 R81, R242, R241.reuse, 0x2, P5 ;  /* 0x000000f1f2517211 */ /* 0x080fe200028f16ff */
[----:B------:R-:W-:Y:S01]  /*a9d0*/  IMAD R245, R184, 0x180, RZ ;  /* 0x00000180b8f57824 */ /* 0x000fe200078e02ff */
[-C--:B------:R-:W-:Y:S01]  /*a9e0*/  IADD3 R76, P5, R246, R240.reuse, RZ ;  /* 0x000000f0f64c7210 */ /* 0x080fe20007fbe0ff */
[C---:B------:R-:W-:Y:S01]  /*a9f0*/  IMAD R251, R184.reuse, 0x59, RZ ;  /* 0x00000059b8fb7824 */ /* 0x040fe200078e02ff */
[-C--:B------:R-:W-:Y:S01]  /*aa00*/  LEA.HI.X.SX32 R91, R91, R241.reuse, 0x2, P0 ;  /* 0x000000f15b5b7211 */ /* 0x080fe200000f16ff */
[----:B------:R-:W-:Y:S01]  /*aa10*/  IMAD R249, R184, 0x16c, RZ ;  /* 0x0000016cb8f97824 */ /* 0x000fe200078e02ff */
[-C--:B------:R-:W-:Y:S01]  /*aa20*/  IADD3 R86, P0, R244, R240.reuse, RZ ;  /* 0x000000f0f4567210 */ /* 0x080fe20007f1e0ff */
[C---:B------:R-:W-:Y:S01]  /*aa30*/  IMAD R10, R184.reuse, 0x174, RZ ;  /* 0x00000174b80a7824 */ /* 0x040fe200078e02ff */
[-C--:B------:R-:W-:Y:S01]  /*aa40*/  LEA.HI.X.SX32 R77, R247, R241.reuse, 0x2, P5 ;  /* 0x000000f1f74d7211 */ /* 0x080fe200028f16ff */
[C---:B------:R-:W-:Y:S01]  /*aa50*/  IMAD R243, R184.reuse, 0x17c, RZ ;  /* 0x0000017cb8f37824 */ /* 0x040fe200078e02ff */
[-C--:B------:R-:W-:Y:S01]  /*aa60*/  IADD3 R72, P5, R245, R240.reuse, RZ ;  /* 0x000000f0f5487210 */ /* 0x080fe20007fbe0ff */
[C---:B------:R-:W-:Y:S01]  /*aa70*/  IMAD R244, R184.reuse, 0x5b, RZ ;  /* 0x0000005bb8f47824 */ /* 0x040fe200078e02ff */
[-C--:B------:R-:W-:Y:S01]  /*aa80*/  LEA.HI.X.SX32 R87, R251, R241.reuse, 0x2, P0 ;  /* 0x000000f1fb577211 */ /* 0x080fe200000f16ff */
[----:B------:R-:W-:Y:S01]  /*aa90*/  IMAD R11, R184, 0x184, RZ ;  /* 0x00000184b80b7824 */ /* 0x000fe200078e02ff */
[----:B------:R-:W-:Y:S01]  /*aaa0*/  IADD3 R82, P0, R249, R240, RZ ;  /* 0x000000f0f9527210 */ /* 0x000fe20007f1e0ff */
[----:B------:R-:W2:Y:S01]  /*aab0*/  LDL.64 R250, [R1+0x50] ;  /* 0x0000500001fa7983 */ /* 0x000ea20000100a00 */
[----:B------:R-:W-:Y:S01]  /*aac0*/  LEA.HI.X.SX32 R73, R248, R241, 0x2, P5 ;  /* 0x000000f1f8497211 */ /* 0x000fe200028f16ff */
[----:B------:R-:W-:-:S02]  /*aad0*/  IMAD R24, R184, 0x188, RZ ;  /* 0x00000188b8187824 */ /* 0x000fc400078e02ff */
[----:B------:R-:W-:Y:S01]  /*aae0*/  IMAD R252, R184, 0x61, RZ ;  /* 0x00000061b8fc7824 */ /* 0x000fe200078e02ff */
[----:B------:R-:W3:Y:S01]  /*aaf0*/  LDL.64 R248, [R1+0x58] ;  /* 0x0000580001f87983 */ /* 0x000ee20000100a00 */
[-C--:B------:R-:W-:Y:S01]  /*ab00*/  LEA.HI.X.SX32 R83, R244, R241.reuse, 0x2, P0 ;  /* 0x000000f1f4537211 */ /* 0x080fe200000f16ff */
[----:B------:R-:W-:Y:S01]  /*ab10*/  IMAD R244, R184, 0x5d, RZ ;  /* 0x0000005db8f47824 */ /* 0x000fe200078e02ff */
[-C--:B------:R-:W-:Y:S01]  /*ab20*/  IADD3 R78, P0, R10, R240.reuse, RZ ;  /* 0x000000f00a4e7210 */ /* 0x080fe20007f1e0ff */
[C---:B------:R-:W-:Y:S01]  /*ab30*/  IMAD R22, R184.reuse, 0x18c, RZ ;  /* 0x0000018cb8167824 */ /* 0x040fe200078e02ff */
[----:B------:R-:W-:Y:S01]  /*ab40*/  UMOV UR4, 0x400 ;  /* 0x0000040000047882 */ /* 0x000fe20000000000 */
[----:B------:R-:W-:Y:S01]  /*ab50*/  IMAD R26, R184, 0x62, RZ ;  /* 0x00000062b81a7824 */ /* 0x000fe200078e02ff */
[-C--:B------:R-:W-:Y:S01]  /*ab60*/  LEA.HI.X.SX32 R79, R244, R241.reuse, 0x2, P0 ;  /* 0x000000f1f44f7211 */ /* 0x080fe200000f16ff */
[C---:B------:R-:W-:Y:S01]  /*ab70*/  IMAD R244, R184.reuse, 0x5f, RZ ;  /* 0x0000005fb8f47824 */ /* 0x040fe200078e02ff */
[-C--:B------:R-:W-:Y:S01]  /*ab80*/  IADD3 R74, P0, R243, R240.reuse, RZ ;  /* 0x000000f0f34a7210 */ /* 0x080fe20007f1e0ff */
[----:B------:R-:W-:Y:S01]  /*ab90*/  IMAD R21, R184, 0x190, RZ ;  /* 0x00000190b8157824 */ /* 0x000fe200078e02ff */
[-C--:B------:R-:W-:Y:S01]  /*aba0*/  IADD3 R68, P5, R24, R240.reuse, RZ ;  /* 0x000000f018447210 */ /* 0x080fe20007fbe0ff */
[----:B------:R-:W-:Y:S01]  /*abb0*/  IMAD R25, R184, 0x63, RZ ;  /* 0x00000063b8197824 */ /* 0x000fe200078e02ff */
[-C--:B------:R-:W-:Y:S01]  /*abc0*/  LEA.HI.X.SX32 R75, R244, R241.reuse, 0x2, P0 ;  /* 0x000000f1f44b7211 */ /* 0x080fe200000f16ff */
[C---:B------:R-:W-:Y:S01]  /*abd0*/  IMAD R12, R184.reuse, 0x194, RZ ;  /* 0x00000194b80c7824 */ /* 0x040fe200078e02ff */
[-C--:B------:R-:W-:Y:S01]  /*abe0*/  IADD3 R70, P0, R11, R240.reuse, RZ ;  /* 0x000000f00b467210 */ /* 0x080fe20007f1e0ff */
[----:B------:R-:W-:Y:S01]  /*abf0*/  IMAD R244, R184, 0x64, RZ ;  /* 0x00000064b8f47824 */ /* 0x000fe200078e02ff */
[-C--:B------:R-:W-:Y:S01]  /*ac00*/  LEA.HI.X.SX32 R69, R26, R241.reuse, 0x2, P5 ;  /* 0x000000f11a457211 */ /* 0x080fe200028f16ff */
[----:B------:R-:W-:Y:S01]  /*ac10*/  IMAD R18, R184, 0x198, RZ ;  /* 0x00000198b8127824 */ /* 0x000fe200078e02ff */
[-C--:B------:R-:W-:Y:S01]  /*ac20*/  LEA.HI.X.SX32 R71, R252, R241.reuse, 0x2, P0 ;  /* 0x000000f1fc477211 */ /* 0x080fe200000f16ff */
[----:B------:R-:W-:Y:S01]  /*ac30*/  IMAD R23, R184, 0x65, RZ ;  /* 0x00000065b8177824 */ /* 0x000fe200078e02ff */
[-C--:B------:R-:W-:Y:S01]  /*ac40*/  IADD3 R66, P0, R22, R240.reuse, RZ ;  /* 0x000000f016427210 */ /* 0x080fe20007f1e0ff */
[C---:B------:R-:W-:Y:S01]  /*ac50*/  IMAD R16, R184.reuse, 0x19c, RZ ;  /* 0x0000019cb8107824 */ /* 0x040fe200078e02ff */
        /* <DEDUP_REMOVED lines=13> */
[----:B------:R-:W-:Y:S01]  /*ad30*/  IMAD R17, R184, 0x69, RZ ;  /* 0x00000069b8117824 */ /* 0x000fe200078e02ff */
[-C--:B------:R-:W-:Y:S01]  /*ad40*/  LEA.HI.X.SX32 R61, R20, R241.reuse, 0x2, P5 ;  /* 0x000000f1143d7211 */ /* 0x080fe200028f16ff */
        /* <DEDUP_REMOVED lines=64> */
[----:B------:R-:W1:Y:S01]  /*b150*/  S2R R244, SR_TID.X ;  /* 0x0000000000f47919 */ /* 0x000e620000002100 */
[-C--:B------:R-:W-:Y:S01]  /*b160*/  IADD3 R24, P5, R24, R240.reuse, RZ ;  /* 0x000000f018187210 */ /* 0x080fe20007fbe0ff */
[----:B------:R-:W-:Y:S01]  /*b170*/  IMAD R5, R184, 0x7b, RZ ;  /* 0x0000007bb8057824 */ /* 0x000fe200078e02ff */
[-C--:B------:R-:W-:Y:S01]  /*b180*/  LEA.HI.X.SX32 R27, R12, R241.reuse, 0x2, P0 ;  /* 0x000000f10c1b7211 */ /* 0x080fe200000f16ff */
[----:B------:R-:W-:Y:S01]  /*b190*/  VIADD R3, R4, 0xfffffffb ;  /* 0xfffffffb04037836 */ /* 0x000fe20000000000 */
[-C--:B------:R-:W-:Y:S01]  /*b1a0*/  IADD3 R22, P0, R22, R240.reuse, RZ ;  /* 0x000000f016167210 */ /* 0x080fe20007f1e0ff */
[----:B------:R-:W-:Y:S01]  /*b1b0*/  IMAD R14, R184, 0x1f4, RZ ;  /* 0x000001f4b80e7824 */ /* 0x000fe200078e02ff */
[-C--:B------:R-:W-:Y:S01]  /*b1c0*/  LEA.HI.X.SX32 R25, R238, R241.reuse, 0x2, P5 ;  /* 0x000000f1ee197211 */ /* 0x080fe200028f16ff */
[----:B------:R-:W-:Y:S01]  /*b1d0*/  IMAD R6, R184, 0x7f, RZ ;  /* 0x0000007fb8067824 */ /* 0x000fe200078e02ff */
[-C--:B------:R-:W-:Y:S01]  /*b1e0*/  IADD3 R20, P5, R20, R240.reuse, RZ ;  /* 0x000000f014147210 */ /* 0x080fe20007fbe0ff */
[----:B------:R-:W-:Y:S01]  /*b1f0*/  ULEA UR7, UR6, UR4, 0x18 ;  /* 0x0000000406077291 */ /* 0x000fe2000f8ec03f */
[-C--:B------:R-:W-:Y:S01]  /*b200*/  LEA.HI.X.SX32 R23, R13, R241.reuse, 0x2, P0 ;  /* 0x000000f10d177211 */ /* 0x080fe200000f16ff */
[----:B------:R-:W-:Y:S01]  /*b210*/  ULDC.64 UR60, c[0x0][0x208] ;  /* 0x00008200003c7ab9 */ /* 0x000fe20000000a00 */
[-C--:B------:R-:W-:Y:S01]  /*b220*/  IADD3 R18, P0, R18, R240.reuse, RZ ;  /* 0x000000f012127210 */ /* 0x080fe20007f1e0ff */
[----:B------:R-:W-:Y:S01]  /*b230*/  IMAD R12, R184, 0x1f8, RZ ;  /* 0x000001f8b80c7824 */ /* 0x000fe200078e02ff */
[-C--:B------:R-:W-:Y:S01]  /*b240*/  LEA.HI.X.SX32 R21, R8, R241.reuse, 0x2, P5 ;  /* 0x000000f108157211 */ /* 0x080fe200028f16ff */
[----:B------:R-:W-:Y:S01]  /*b250*/  IMAD R10, R184, 0x1fc, RZ ;  /* 0x000001fcb80a7824 */ /* 0x000fe200078e02ff */
[----:B------:R-:W-:Y:S01]  /*b260*/  IADD3 R16, P5, R16, R240, RZ ;  /* 0x000000f010107210 */ /* 0x000fe20007fbe0ff */
[----:B------:R-:W4:Y:S01]  /*b270*/  LDC R7, c[0x0][0x230] ;  /* 0x00008c00ff077b82 */ /* 0x000f220000000800 */
[-C--:B------:R-:W-:Y:S01]  /*b280*/  LEA.HI.X.SX32 R19, R5, R241.reuse, 0x2, P0 ;  /* 0x000000f105137211 */ /* 0x080fe200000f16ff */
[----:B------:R-:W-:Y:S01]  /*b290*/  ULDC UR4, c[0x0][0x230] ;  /* 0x00008c0000047ab9 */ /* 0x000fe20000000800 */
[----:B------:R-:W-:Y:S01]  /*b2a0*/  ISETP.GE.U32.AND P0, PT, R3, 0x7fffff7c, PT ;  /* 0x7fffff7c0300780c */ /* 0x000fe20003f06070 */
[----:B------:R-:W-:Y:S01]  /*b2b0*/  IMAD R3, R184, 0x7d, RZ ;  /* 0x0000007db8037824 */ /* 0x000fe200078e02ff */
[----:B------:R-:W-:-:S02]  /*b2c0*/  LEA.HI.X.SX32 R17, R239, R241, 0x2, P5 ;  /* 0x000000f1ef117211 */ /* 0x000fc400028f16ff */
[-C--:B------:R-:W-:Y:S01]  /*b2d0*/  IADD3 R14, P5, R14, R240.reuse, RZ ;  /* 0x000000f00e0e7210 */ /* 0x080fe20007fbe0ff */
[----:B------:R-:W-:Y:S01]  /*b2e0*/  IMAD R5, R184, 0x7e, RZ ;  /* 0x0000007eb8057824 */ /* 0x000fe200078e02ff */
[----:B------:R-:W4:Y:S02]  /*b2f0*/  LDC R242, c[0x0][0x230] ;  /* 0x00008c00fff27b82 */ /* 0x000f240000000800 */
[----:B------:R-:W-:Y:S02]  /*b300*/  LEA.HI.X.SX32 R15, R3, R241, 0x2, P5 ;  /* 0x000000f1030f7211 */ /* 0x000fe400028f16ff */
[----:B------:R-:W-:-:S04]  /*b310*/  IADD3 R12, P5, R12, R240, RZ ;  /* 0x000000f00c0c7210 */ /* 0x000fc80007fbe0ff */
[----:B------:R-:W-:Y:S01]  /*b320*/  LEA.HI.X.SX32 R13, R5, R241, 0x2, P5 ;  /* 0x000000f1050d7211 */ /* 0x000fe200028f16ff */
[----:B------:R-:W4:Y:S01]  /*b330*/  LDC R9, c[0x0][0x230] ;  /* 0x00008c00ff097b82 */ /* 0x000f220000000800 */
[----:B------:R-:W-:Y:S01]  /*b340*/  IADD3 R10, P5, R10, R240, RZ ;  /* 0x000000f00a0a7210 */ /* 0x000fe20007fbe0ff */
[----:B------:R-:W-:-:S03]  /*b350*/  IMAD.SHL.U32 R3, R184, 0x4, RZ ;  /* 0x00000004b8037824 */ /* 0x000fc600078e00ff */
[-C--:B------:R-:W-:Y:S02]  /*b360*/  LEA.HI.X.SX32 R11, R6, R241.reuse, 0x2, P5 ;  /* 0x000000f1060b7211 */ /* 0x080fe400028f16ff */
[-C--:B------:R-:W-:Y:S01]  /*b370*/  LEA R238, P5, R184, R240.reuse, 0x4 ;  /* 0x000000f0b8ee7211 */ /* 0x080fe200078a20ff */
[----:B------:R-:W-:Y:S01]  /*b380*/  IMAD.U32 R5, RZ, RZ, UR7 ;  /* 0x00000007ff057e24 */ /* 0x000fe2000f8e00ff */
[----:B------:R-:W4:Y:S02]  /*b390*/  LDC R247, c[0x0][0x230] ;  /* 0x00008c00fff77b82 */ /* 0x000f240000000800 */
[CC--:B------:R-:W-:Y:S01]  /*b3a0*/  LEA.HI.X.SX32 R239, R3.reuse, R241.reuse, 0x2, P5 ;  /* 0x000000f103ef7211 */ /* 0x0c0fe200028f16ff */
[----:B-1----:R-:W-:Y:S01]  /*b3b0*/  IMAD.SHL.U32 R6, R244, 0x10, RZ ;  /* 0x00000010f4067824 */ /* 0x002fe200078e00ff */
[----:B------:R-:W-:Y:S01]  /*b3c0*/  IADD3 R236, P5, R3, R240, RZ ;  /* 0x000000f003ec7210 */ /* 0x000fe20007fbe0ff */
[----:B------:R-:W-:Y:S02]  /*b3d0*/  VIADD R3, R4, 0xfffffffa ;  /* 0xfffffffa04037836 */ /* 0x000fe40000000000 */
[----:B------:R-:W-:Y:S01]  /*b3e0*/  STL.64 [R1+0x48], R238 ;  /* 0x000048ee01007387 */ /* 0x000fe20000100a00 */
[----:B------:R-:W-:Y:S01]  /*b3f0*/  LOP3.LUT R6, R6, 0x70, RZ, 0xc0, !PT ;  /* 0x0000007006067812 */ /* 0x000fe200078ec0ff */
[----:B------:R-:W1:Y:S02]  /*b400*/  LDC R245, c[0x0][0x230] ;  /* 0x00008c00fff57b82 */ /* 0x000e640000000800 */
[----:B------:R-:W-:Y:S04]  /*b410*/  STL [R1+0x658], R5 ;  /* 0x0006580501007387 */ /* 0x000fe80000100800 */
[----:B------:R4:W-:Y:S01]  /*b420*/  STL.64 [R1+0xba0], R184 ;  /* 0x000ba0b801007387 */ /* 0x0009e20000100a00 */
[----:B------:R-:W-:Y:S01]  /*b430*/  ISETP.GE.U32.AND P6, PT, R3, 0x7fffff7b, PT ;  /* 0x7fffff7b0300780c */ /* 0x000fe20003fc6070 */
[----:B------:R-:W1:Y:S01]  /*b440*/  LDC R8, c[0x0][0x230] ;  /* 0x00008c00ff087b82 */ /* 0x000e620000000800 */
[----:B------:R-:W-:-:S07]  /*b450*/  LEA.HI.X.SX32 R237, R184, R241, 0x2, P5 ;  /* 0x000000f1b8ed7211 */ /* 0x000fce00028f16ff */
[----:B------:R-:W1:Y:S01]  /*b460*/  LDC R246, c[0x0][0x230] ;  /* 0x00008c00fff67b82 */ /* 0x000e620000000800 */
[----:B----4-:R-:W-:-:S05]  /*b470*/  LOP3.LUT R185, R244, 0x7f, RZ, 0xc0, !PT ;  /* 0x0000007ff4b97812 */ /* 0x010fca00078ec0ff */
[----:B------:R-:W-:Y:S02]  /*b480*/  IMAD R3, R185, 0x80, R6 ;  /* 0x00000080b9037824 */ /* 0x000fe400078e0206 */
[----:B------:R-:W4:Y:S02]  /*b490*/  LDC R243, c[0x0][0x230] ;  /* 0x00008c00fff37b82 */ /* 0x000f240000000800 */
[----:B------:R-:W-:Y:S01]  /*b4a0*/  VIADD R244, R3, UR7 ;  /* 0x0000000703f47c36 */ /* 0x000fe20008000000 */
[----:B------:R1:W-:Y:S04]  /*b4b0*/  STL.64 [R1+0x60], R236 ;  /* 0x000060ec01007387 */ /* 0x0003e80000100a00 */
[----:B------:R-:W-:Y:S01]  /*b4c0*/  @!PT LDS RZ, [RZ] ;  /* 0x00000000fffff984 */ /* 0x000fe20000000800 */
[----:B------:R-:W-:Y:S01]  /*b4d0*/  @!PT LDS RZ, [RZ] ;  /* 0x00000000fffff984 */ /* 0x000fe20000000800 */
[----:B------:R-:W-:Y:S01]  /*b4e0*/  @!PT LDS RZ, [RZ] ;  /* 0x00000000fffff984 */ /* 0x000fe20000000800 */
[----:B------:R-:W-:Y:S01]  /*b4f0*/  LDGSTS.E [R244], desc[UR60][R240.64], !P1 ;  /* 0x00000000f0f47fae */ /* 0x000fe2000c92187c */
[----:B------:R-:W4:Y:S03]  /*b500*/  LDC R252, c[0x0][0x230] ;  /* 0x00008c00fffc7b82 */ /* 0x000f260000000800 */
[----:B------:R1:W-:Y:S04]  /*b510*/  STL.64 [R1+0xba8], R240 ;  /* 0x000ba8f001007387 */ /* 0x0003e80000100a00 */
[----:B------:R-:W-:Y:S04]  /*b520*/  LDGSTS.E [R244+0x4], desc[UR60][R236.64], !P2 ;  /* 0x00004000ecf47fae */ /* 0x000fe8000d12187c */
[----:B-1----:R-:W4:Y:S04]  /*b530*/  LDL.LU.64 R236, [R1+0xc90] ;  /* 0x000c900001ec7983 */ /* 0x002f280000300a00 */
[----:B------:R-:W4:Y:S04]  /*b540*/  LDL.64 R240, [R1+0x40] ;  /* 0x0000400001f07983 */ /* 0x000f280000100a00 */
[----:B---3--:R-:W-:Y:S04]  /*b550*/  LDGSTS.E [R244+0x8], desc[UR60][R248.64], !P4 ;  /* 0x00008000f8f47fae */ /* 0x008fe8000e12187c */
[----:B--2---:R-:W-:Y:S04]  /*b560*/  LDGSTS.E [R244+0xc], desc[UR60][R250.64], !P3 ;  /* 0x0000c000faf47fae */ /* 0x004fe8000d92187c */
[----:B------:R-:W2:Y:S04]  /*b570*/  LDL.64 R248, [R1+0x38] ;  /* 0x0000380001f87983 */ /* 0x000ea80000100a00 */
[----:B------:R-:W3:Y:S01]  /*b580*/  LDL.64 R250, [R1+0x30] ;  /* 0x0000300001fa7983 */ /* 0x000ee20000100a00 */
[----:B------:R-:W-:-:S02]  /*b590*/  VIADD R5, R4, 0xfffffff9 ;  /* 0xfffffff904057836 */ /* 0x000fc40000000000 */
[----:B------:R-:W-:Y:S02]  /*b5a0*/  VIADD R6, R7, 0xffffffdf ;  /* 0xffffffdf07067836 */ /* 0x000fe40000000000 */
[----:B------:R-:W1:Y:S01]  /*b5b0*/  LDC R7, c[0x0][0x230] ;  /* 0x00008c00ff077b82 */ /* 0x000e620000000800 */
[----:B------:R-:W-:Y:S01]  /*b5c0*/  ISETP.GE.U32.AND P5, PT, R5, 0x7fffff7a, PT ;  /* 0x7fffff7a0500780c */ /* 0x000fe20003fa6070 */
[----:B------:R-:W-:Y:S01]  /*b5d0*/  VIADD R5, R242, 0xffffffde ;  /* 0xffffffdef2057836 */ /* 0x000fe20000000000 */
[----:B------:R-:W-:-:S05]  /*b5e0*/  ISETP.GE.U32.AND P1, PT, R6, 0x7fffff60, PT ;  /* 0x7fffff600600780c */ /* 0x000fca0003f26070 */
[----:B------:R-:W4:Y:S01]  /*b5f0*/  LDC R242, c[0x0][0x230] ;  /* 0x00008c00fff27b82 */ /* 0x000f220000000800 */
[----:B------:R-:W-:Y:S01]  /*b600*/  ISETP.GE.U32.AND P2, PT, R5, 0x7fffff5f, PT ;  /* 0x7fffff5f0500780c */ /* 0x000fe20003f46070 */
[----:B------:R-:W-:Y:S01]  /*b610*/  VIADD R5, R9, 0xffffffdd ;  /* 0xffffffdd09057836 */ /* 0x000fe20000000000 */
[----:B------:R-:W-:-:S04]  /*b620*/  IADD3 R6, R247, -0x24, RZ ;  /* 0xffffffdcf7067810 */ /* 0x000fc80007ffe0ff */
[----:B------:R-:W-:Y:S01]  /*b630*/  ISETP.GE.U32.AND P4, PT, R5, 0x7fffff5e, PT ;  /* 0x7fffff5e0500780c */ /* 0x000fe20003f86070 */
[----:B------:R-:W-:Y:S01]  /*b640*/  VIADD R5, R245, 0xffffffbf ;  /* 0xffffffbff5057836 */ /* 0x000fe20000000000 */
[----:B------:R-:W4:Y:S01]  /*b650*/  LDC R9, c[0x0][0x230] ;  /* 0x00008c00ff097b82 */ /* 0x000f220000000800 */
[----:B------:R-:W-:Y:S01]  /*b660*/  ISETP.GE.U32.AND P3, PT, R6, 0x7fffff5d, PT ;  /* 0x7fffff5d0600780c */ /* 0x000fe20003f66070 */
[----:B------:R-:W-:Y:S01]  /*b670*/  LDGSTS.E [R244+0x4000], desc[UR60][R202.64], !P1 ;  /* 0x04000000caf47fae */ /* 0x000fe2000c92187c */
[----:B------:R-:W-:Y:S01]  /*b680*/  VIADD R6, R8, 0xffffffbe ;  /* 0xffffffbe08067836 */ /* 0x000fe20000000000 */
[----:B------:R-:W-:Y:S01]  /*b690*/  ISETP.GE.U32.AND P1, PT, R5, 0x7fffff40, PT ;  /* 0x7fffff400500780c */ /* 0x000fe20003f26070 */
[----:B------:R-:W-:Y:S01]  /*b6a0*/  VIADD R5, R246, 0xffffffbd ;  /* 0xffffffbdf6057836 */ /* 0x000fe20000000000 */
[----:B------:R-:W-:Y:S02]  /*b6b0*/  LDGSTS.E [R244+0x4004], desc[UR60][R200.64], !P2 ;  /* 0x04004000c8f47fae */ /* 0x000fe4000d12187c */
[----:B------:R-:W4:Y:S01]  /*b6c0*/  LDC R245, c[0x0][0x230] ;  /* 0x00008c00fff57b82 */ /* 0x000f220000000800 */
[----:B------:R-:W-:-:S02]  /*b6d0*/  ISETP.GE.U32.AND P2, PT, R6, 0x7fffff3f, PT ;  /* 0x7fffff3f0600780c */ /* 0x000fc40003f46070 */
[----:B------:R-:W-:Y:S01]  /*b6e0*/  LDGSTS.E [R244+0x4008], desc[UR60][R198.64], !P4 ;  /* 0x04008000c6f47fae */ /* 0x000fe2000e12187c */
[----:B------:R-:W-:Y:S01]  /*b6f0*/  ISETP.GE.U32.AND P4, PT, R5, 0x7fffff3e, PT ;  /* 0x7fffff3e0500780c */ /* 0x000fe20003f86070 */
[----:B-1----:R-:W-:Y:S02]  /*b700*/  VIADD R6, R7, 0xffffffbc ;  /* 0xffffffbc07067836 */ /* 0x002fe40000000000 */
[----:B----4-:R-:W-:Y:S01]  /*b710*/  VIADD R5, R242, 0xffffff9f ;  /* 0xffffff9ff2057836 */ /* 0x010fe20000000000 */
[----:B------:R-:W-:Y:S01]  /*b720*/  LDGSTS.E [R244+0x400c], desc[UR60][R196.64], !P3 ;  /* 0x0400c000c4f47fae */ /* 0x000fe2000d92187c */
[----:B------:R-:W1:Y:S01]  /*b730*/  LDC R242, c[0x0][0x230] ;  /* 0x00008c00fff27b82 */ /* 0x000e620000000800 */
[----:B------:R-:W-:Y:S02]  /*b740*/  ISETP.GE.U32.AND P3, PT, R6, 0x7fffff3d, PT ;  /* 0x7fffff3d0600780c */ /* 0x000fe40003f66070 */
[----:B------:R-:W-:Y:S01]  /*b750*/  LDGSTS.E [R244+0x8000], desc[UR60][R136.64], !P1 ;  /* 0x0800000088f47fae */ /* 0x000fe2000c92187c */
[----:B------:R-:W-:Y:S01]  /*b760*/  ISETP.GE.U32.AND P1, PT, R5, 0x7fffff20, PT ;  /* 0x7fffff200500780c */ /* 0x000fe20003f26070 */
[----:B------:R-:W-:-:S02]  /*b770*/  VIADD R6, R243, 0xffffff9e ;  /* 0xffffff9ef3067836 */ /* 0x000fc40000000000 */
[----:B------:R-:W-:Y:S01]  /*b780*/  VIADD R5, R4, 0xfffffff8 ;  /* 0xfffffff804057836 */ /* 0x000fe20000000000 */
[----:B------:R-:W-:Y:S01]  /*b790*/  LDGSTS.E [R244+0x8004], desc[UR60][R134.64], !P2 ;  /* 0x0800400086f47fae */ /* 0x000fe2000d12187c */
[----:B------:R-:W4:Y:S03]  /*b7a0*/  LDC R8, c[0x0][0x230] ;  /* 0x00008c00ff087b82 */ /* 0x000f260000000800 */
[----:B------:R-:W-:Y:S01]  /*b7b0*/  LDGSTS.E [R244+0x8008], desc[UR60][R132.64], !P4 ;  /* 0x0800800084f47fae */ /* 0x000fe2000e12187c */
[----:B------:R-:W-:Y:S01]  /*b7c0*/  ISETP.GE.U32.AND P4, PT, R6, 0x7fffff1f, PT ;  /* 0x7fffff1f0600780c */ /* 0x000fe20003f86070 */
[----:B------:R-:W-:Y:S01]  /*b7d0*/  VIADD R6, R9, 0xffffff9d ;  /* 0xffffff9d09067836 */ /* 0x000fe20000000000 */
[----:B------:R-:W-:Y:S01]  /*b7e0*/  ISETP.GE.U32.AND P2, PT, R5, 0x7fffff79, PT ;  /* 0x7fffff790500780c */ /* 0x000fe20003f46070 */
[----:B------:R-:W-:Y:S01]  /*b7f0*/  VIADD R5, R245, 0xffffff9c ;  /* 0xffffff9cf5057836 */ /* 0x000fe20000000000 */
[----:B------:R-:W-:Y:S01]  /*b800*/  LDGSTS.E [R244+0x800c], desc[UR60][R130.64], !P3 ;  /* 0x0800c00082f47fae */ /* 0x000fe2000d92187c */
[----:B------:R-:W4:Y:S01]  /*b810*/  LDC R7, c[0x0][0x230] ;  /* 0x00008c00ff077b82 */ /* 0x000f220000000800 */
[----:B------:R-:W-:-:S02]  /*b820*/  ISETP.GE.U32.AND P3, PT, R6, 0x7fffff1e, PT ;  /* 0x7fffff1e0600780c */ /* 0x000fc40003f66070 */
[----:B------:R-:W-:Y:S01]  /*b830*/  LDGSTS.E [R244+0xc000], desc[UR60][R72.64], !P1 ;  /* 0x0c00000048f47fae */ /* 0x000fe2000c92187c */
[----:B------:R-:W-:Y:S02]  /*b840*/  ISETP.GE.U32.AND P1, PT, R5, 0x7fffff1d, PT ;  /* 0x7fffff1d0500780c */ /* 0x000fe40003f26070 */
[----:B------:R-:W-:Y:S01]  /*b850*/  LOP3.LUT R245, R3, 0x10, RZ, 0x3c, !PT ;  /* 0x0000001003f57812 */ /* 0x000fe200078e3cff */
[----:B------:R-:W-:Y:S01]  /*b860*/  STL.64 [R1+0xb98], R202 ;  /* 0x000b98ca01007387 */ /* 0x000fe20000100a00 */
[----:B------:R-:W1:Y:S02]  /*b870*/  LDC R6, c[0x0][0x230] ;  /* 0x00008c00ff067b82 */ /* 0x000e640000000800 */
[----:B------:R-:W-:Y:S01]  /*b880*/  IADD3 R245, R245, UR7, RZ ;  /* 0x00000007f5f57c10 */ /* 0x000fe2000fffe0ff */
[----:B------:R-:W-:Y:S04]  /*b890*/  LDGSTS.E [R244+0xc004], desc[UR60][R70.64], !P4 ;  /* 0x0c00400046f47fae */ /* 0x000fe8000e12187c */
[----:B------:R1:W-:Y:S01]  /*b8a0*/  STL.64 [R1+0xbb0], R200 ;  /* 0x000bb0c801007387 */ /* 0x0003e20000100a00 */
[----:B------:R-:W4:Y:S03]  /*b8b0*/  LDC R247, c[0x0][0x230] ;  /* 0x00008c00fff77b82 */ /* 0x000f260000000800 */
[----:B------:R-:W-:Y:S04]  /*b8c0*/  LDGSTS.E [R244+0xc008], desc[UR60][R68.64], !P3 ;  /* 0x0c00800044f47fae */ /* 0x000fe8000d92187c */
[----:B------:R-:W-:Y:S01]  /*b8d0*/  STL.64 [R1+0xbb8], R198 ;  /* 0x000bb8c601007387 */ /* 0x000fe20000100a00 */
[----:B------:R-:W4:Y:S03]  /*b8e0*/  LDC R246, c[0x0][0x230] ;  /* 0x00008c00fff67b82 */ /* 0x000f260000000800 */
[----:B------:R-:W-:Y:S04]  /*b8f0*/  LDGSTS.E [R244+0xc00c], desc[UR60][R66.64], !P1 ;  /* 0x0c00c00042f47fae */ /* 0x000fe8000c92187c */
[----:B------:R-:W-:Y:S01]  /*b900*/  STL.64 [R1+0xbc0], R196 ;  /* 0x000bc0c401007387 */ /* 0x000fe20000100a00 */
[----:B------:R-:W4:Y:S03]  /*b910*/  LDC R243, c[0x0][0x230] ;  /* 0x00008c00fff37b82 */ /* 0x000f260000000800 */
[----:B------:R-:W-:Y:S05]  /*b920*/  LDGSTS.E [R245], desc[UR60][R238.64], !P0 ;  /* 0x00000000eef57fae */ /* 0x000fea000c12187c */
[----:B------:R-:W4:Y:S01]  /*b930*/  LDC R9, c[0x0][0x230] ;  /* 0x00008c00ff097b82 */ /* 0x000f220000000800 */
[----:B------:R-:W4:Y:S04]  /*b940*/  LDL.LU.64 R238, [R1+0xc88] ;  /* 0x000c880001ee7983 */ /* 0x000f280000300a00 */
[----:B-1----:R-:W4:Y:S04]  /*b950*/  LDL.64 R200, [R1+0x28] ;  /* 0x0000280001c87983 */ /* 0x002f280000100a00 */
[----:B------:R-:W4:Y:S04]  /*b960*/  LDL.64 R202, [R1+0x20] ;  /* 0x0000200001ca7983 */ /* 0x000f280000100a00 */
[----:B------:R-:W-:Y:S04]  /*b970*/  LDGSTS.E [R245+0x4], desc[UR60][R240.64], !P6 ;  /* 0x00004000f0f57fae */ /* 0x000fe8000f12187c */
[----:B------:R-:W4:Y:S04]  /*b980*/  LDL.64 R240, [R1+0x18] ;  /* 0x0000180001f07983 */ /* 0x000f280000100a00 */
[----:B--2---:R1:W-:Y:S04]  /*b990*/  LDGSTS.E [R245+0x8], desc[UR60][R248.64], !P5 ;  /* 0x00008000f8f57fae */ /* 0x0043e8000e92187c */
[----:B---3--:R-:W-:Y:S01]  /*b9a0*/  LDGSTS.E [R245+0xc], desc[UR60][R250.64], !P2 ;  /* 0x0000c000faf57fae */ /* 0x008fe2000d12187c */
[----:B------:R-:W-:-:S02]  /*b9b0*/  VIADD R5, R4, 0xfffffff7 ;  /* 0xfffffff704057836 */ /* 0x000fc40000000000 */
[----:B------:R-:W-:Y:S01]  /*b9c0*/  VIADD R6, R6, 0xffffffda ;  /* 0xffffffda06067836 */ /* 0x000fe20000000000 */
[C---:B------:R-:W-:Y:S01]  /*b9d0*/  IADD3 R184, R4.reuse, 0x7f, RZ ;  /* 0x0000007f04b87810 */ /* 0x040fe20007ffe0ff */
[----:B-1----:R-:W1:Y:S01]  /*b9e0*/  LDC R248, c[0x0][0x230] ;  /* 0x00008c00fff87b82 */ /* 0x002e620000000800 */
[----:B------:R-:W2:Y:S01]  /*b9f0*/  LDL.64 R250, [R1+0x10] ;  /* 0x0000100001fa7983 */ /* 0x000ea20000100a00 */
[----:B------:R-:W-:Y:S01]  /*ba00*/  ISETP.GE.U32.AND P4, PT, R5, 0x7fffff78, PT ;  /* 0x7fffff780500780c */ /* 0x000fe20003f86070 */
[----:B------:R-:W-:-:S05]  /*ba10*/  VIADD R5, R4, 0xfffffff6 ;  /* 0xfffffff604057836 */ /* 0x000fca0000000000 */
[----:B------:R-:W3:Y:S01]  /*ba20*/  LDC R249, c[0x0][0x230] ;  /* 0x00008c00fff97b82 */ /* 0x000ee20000000800 */
[----:B------:R-:W-:Y:S01]  /*ba30*/  ISETP.GE.U32.AND P3, PT, R5, 0x7fffff77, PT ;  /* 0x7fffff770500780c */ /* 0x000fe20003f66070 */
[----:B------:R-:W-:-:S05]  /*ba40*/  VIADD R5, R4, 0xfffffff5 ;  /* 0xfffffff504057836 */ /* 0x000fca0000000000 */
[----:B------:R-:W-:Y:S01]  /*ba50*/  ISETP.GE.U32.AND P1, PT, R5, 0x7fffff76, PT ;  /* 0x7fffff760500780c */ /* 0x000fe20003f26070 */
[----:B------:R-:W-:Y:S01]  /*ba60*/  VIADD R5, R242, 0xffffffdb ;  /* 0xffffffdbf2057836 */ /* 0x000fe20000000000 */
[----:B------:R-:W-:Y:S01]  /*ba70*/  ISETP.GE.U32.AND P6, PT, R6, 0x7fffff5b, PT ;  /* 0x7fffff5b0600780c */ /* 0x000fe20003fc6070 */
[----:B------:R-:W1:Y:S03]  /*ba80*/  LDC R242, c[0x0][0x230] ;  /* 0x00008c00fff27b82 */ /* 0x000e660000000800 */
[----:B------:R-:W-:Y:S01]  /*ba90*/  ISETP.GE.U32.AND P0, PT, R5, 0x7fffff5c, PT ;  /* 0x7fffff5c0500780c */ /* 0x000fe20003f06070 */
[----:B----4-:R-:W-:-:S04]  /*baa0*/  VIADD R5, R8, 0xffffffd9 ;  /* 0xffffffd908057836 */ /* 0x010fc80000000000 */
[----:B------:R-:W4:Y:S01]  /*bab0*/  LDC R8, c[0x0][0x230] ;  /* 0x00008c00ff087b82 */ /* 0x000f220000000800 */
[----:B------:R-:W-:Y:S01]  /*bac0*/  ISETP.GE.U32.AND P5, PT, R5, 0x7fffff5a, PT ;  /* 0x7fffff5a0500780c */ /* 0x000fe20003fa6070 */
[----:B------:R-:W-:-:S05]  /*bad0*/  VIADD R5, R7, 0xffffffd8 ;  /* 0xffffffd807057836 */ /* 0x000fca0000000000 */
[----:B------:R-:W-:Y:S01]  /*bae0*/  ISETP.GE.U32.AND P2, PT, R5, 0x7fffff59, PT ;  /* 0x7fffff590500780c */ /* 0x000fe20003f46070 */
[----:B------:R-:W-:Y:S01]  /*baf0*/  VIADD R5, R247, 0xffffffbb ;  /* 0xffffffbbf7057836 */ /* 0x000fe20000000000 */
[----:B------:R-:W-:Y:S01]  /*bb00*/  LDGSTS.E [R245+0x4000], desc[UR60][R194.64], !P0 ;  /* 0x04000000c2f57fae */ /* 0x000fe2000c12187c */
[----:B------:R-:W-:Y:S01]  /*bb10*/  VIADD R6, R246, 0xffffffba ;  /* 0xffffffbaf6067836 */ /* 0x000fe20000000000 */
[----:B------:R-:W3:Y:S02]  /*bb20*/  LDC R7, c[0x0][0x230] ;  /* 0x00008c00ff077b82 */ /* 0x000ee40000000800 */
[----:B------:R-:W-:Y:S01]  /*bb30*/  ISETP.GE.U32.AND P0, PT, R5, 0x7fffff3c, PT ;  /* 0x7fffff3c0500780c */ /* 0x000fe20003f06070 */
[----:B------:R-:W-:Y:S01]  /*bb40*/  VIADD R5, R243, 0xffffffb9 ;  /* 0xffffffb9f3057836 */ /* 0x000fe20000000000 */
[----:B------:R-:W-:Y:S01]  /*bb50*/  LDGSTS.E [R245+0x4004], desc[UR60][R192.64], !P6 ;  /* 0x04004000c0f57fae */ /* 0x000fe2000f12187c */
[----:B------:R-:W-:-:S03]  /*bb60*/  ISETP.GE.U32.AND P6, PT, R6, 0x7fffff3b, PT ;  /* 0x7fffff3b0600780c */ /* 0x000fc60003fc6070 */
[----:B------:R-:W-:Y:S01]  /*bb70*/  LDGSTS.E [R245+0x4008], desc[UR60][R190.64], !P5 ;  /* 0x04008000bef57fae */ /* 0x000fe2000e92187c */
[----:B------:R-:W-:Y:S01]  /*bb80*/  ISETP.GE.U32.AND P5, PT, R5, 0x7fffff3a, PT ;  /* 0x7fffff3a0500780c */ /* 0x000fe20003fa6070 */
[----:B------:R-:W-:Y:S01]  /*bb90*/  VIADD R5, R9, 0xffffffb8 ;  /* 0xffffffb809057836 */ /* 0x000fe20000000000 */
[----:B------:R-:W-:Y:S01]  /*bba0*/  LOP3.LUT R246, R3, 0x20, RZ, 0x3c, !PT ;  /* 0x0000002003f67812 */ /* 0x000fe200078e3cff */
[----:B------:R-:W1:Y:S01]  /*bbb0*/  LDC R9, c[0x0][0x230] ;  /* 0x00008c00ff097b82 */ /* 0x000e620000000800 */
[----:B----4-:R-:W-:Y:S01]  /*bbc0*/  VIADD R6, R8, 0xffffff9b ;  /* 0xffffff9b08067836 */ /* 0x010fe20000000000 */
[----:B------:R-:W-:Y:S01]  /*bbd0*/  LDGSTS.E [R245+0x400c], desc[UR60][R188.64], !P2 ;  /* 0x0400c000bcf57fae */ /* 0x000fe2000d12187c */
[----:B------:R-:W-:-:S03]  /*bbe0*/  ISETP.GE.U32.AND P2, PT, R5, 0x7fffff39, PT ;  /* 0x7fffff390500780c */ /* 0x000fc60003f46070 */
[----:B------:R-:W-:Y:S01]  /*bbf0*/  LDGSTS.E [R245+0x8000], desc[UR60][R128.64], !P0 ;  /* 0x0800000080f57fae */ /* 0x000fe2000c12187c */
[----:B------:R-:W-:Y:S01]  /*bc00*/  VIADD R246, R246, UR7 ;  /* 0x00000007f6f67c36 */ /* 0x000fe20008000000 */
[----:B------:R-:W4:Y:S02]  /*bc10*/  LDC R247, c[0x0][0x230] ;  /* 0x00008c00fff77b82 */ /* 0x000f240000000800 */
[----:B------:R-:W-:Y:S01]  /*bc20*/  LDGSTS.E [R245+0x8004], desc[UR60][R126.64], !P6 ;  /* 0x080040007ef57fae */ /* 0x000fe2000f12187c */
[----:B------:R-:W-:Y:S01]  /*bc30*/  ISETP.GE.U32.AND P6, PT, R6, 0x7fffff1c, PT ;  /* 0x7fffff1c0600780c */ /* 0x000fe20003fc6070 */
[----:B------:R-:W-:Y:S02]  /*bc40*/  VIADD R5, R4, 0xfffffff4 ;  /* 0xfffffff404057836 */ /* 0x000fe40000000000 */
[----:B---3--:R-:W-:Y:S01]  /*bc50*/  VIADD R6, R7, 0xffffff9a ;  /* 0xffffff9a07067836 */ /* 0x008fe20000000000 */
[----:B------:R-:W-:Y:S01]  /*bc60*/  LDGSTS.E [R245+0x8008], desc[UR60][R124.64], !P5 ;  /* 0x080080007cf57fae */ /* 0x000fe2000e92187c */
[----:B------:R-:W3:Y:S01]  /*bc70*/  LDC R7, c[0x0][0x230] ;  /* 0x00008c00ff077b82 */ /* 0x000ee20000000800 */
[----:B------:R-:W-:Y:S01]  /*bc80*/  ISETP.GE.U32.AND P0, PT, R5, 0x7fffff75, PT ;  /* 0x7fffff750500780c */ /* 0x000fe20003f06070 */
[----:B-1----:R-:W-:Y:S01]  /*bc90*/  VIADD R5, R242, 0xffffff99 ;  /* 0xffffff99f2057836 */ /* 0x002fe20000000000 */
[----:B------:R-:W-:Y:S01]  /*bca0*/  LDGSTS.E [R245+0x800c], desc[UR60][R122.64], !P2 ;  /* 0x0800c0007af57fae */ /* 0x000fe2000d12187c */
[----:B------:R-:W-:-:S04]  /*bcb0*/  ISETP.GE.U32.AND P5, PT, R6, 0x7fffff1b, PT ;  /* 0x7fffff1b0600780c */ /* 0x000fc80003fa6070 */
[----:B------:R-:W-:Y:S01]  /*bcc0*/  LDGSTS.E [R245+0xc000], desc[UR60][R64.64], !P6 ;  /* 0x0c00000040f57fae */ /* 0x000fe2000f12187c */
[----:B------:R-:W-:Y:S01]  /*bcd0*/  VIADD R6, R9, 0xffffff98 ;  /* 0xffffff9809067836 */ /* 0x000fe20000000000 */
[----:B------:R-:W-:Y:S01]  /*bce0*/  ISETP.GT.AND P6, PT, R184, 0x7f, PT ;  /* 0x0000007fb800780c */ /* 0x000fe20003fc4270 */
[----:B------:R-:W1:Y:S01]  /*bcf0*/  LDC R242, c[0x0][0x230] ;  /* 0x00008c00fff27b82 */ /* 0x000e620000000800 */
[----:B------:R-:W-:Y:S02]  /*bd00*/  ISETP.GE.U32.AND P2, PT, R5, 0x7fffff1a, PT ;  /* 0x7fffff1a0500780c */ /* 0x000fe40003f46070 */
[----:B------:R-:W-:Y:S02]  /*bd10*/  SEL R5, RZ, 0x4, !P6 ;  /* 0x00000004ff057807 */ /* 0x000fe40007000000 */
[----:B------:R-:W-:Y:S01]  /*bd20*/  ISETP.GE.U32.AND P6, PT, R6, 0x7fffff19, PT ;  /* 0x7fffff190600780c */ /* 0x000fe20003fc6070 */
[----:B------:R-:W-:Y:S02]  /*bd30*/  STL.64 [R1+0xbc8], R194 ;  /* 0x000bc8c201007387 */ /* 0x000fe40000100a00 */
[----:B------:R-:W4:Y:S02]  /*bd40*/  LDC R9, c[0x0][0x230] ;  /* 0x00008c00ff097b82 */ /* 0x000f240000000800 */
[----:B------:R-:W-:Y:S04]  /*bd50*/  LDGSTS.E [R245+0xc004], desc[UR60][R62.64], !P5 ;  /* 0x0c0040003ef57fae */ /* 0x000fe8000e92187c */
[----:B------:R-:W-:Y:S02]  /*bd60*/  STL.64 [R1+0xbd0], R192 ;  /* 0x000bd0c001007387 */ /* 0x000fe40000100a00 */
[----:B------:R-:W4:Y:S02]  /*bd70*/  LDC R8, c[0x0][0x230] ;  /* 0x00008c00ff087b82 */ /* 0x000f240000000800 */
[----:B------:R-:W-:Y:S04]  /*bd80*/  LDGSTS.E [R245+0xc008], desc[UR60][R60.64], !P2 ;  /* 0x0c0080003cf57fae */ /* 0x000fe8000d12187c */
[----:B------:R-:W-:Y:S02]  /*bd90*/  STL.64 [R1+0xbd8], R190 ;  /* 0x000bd8be01007387 */ /* 0x000fe40000100a00 */
[----:B------:R-:W4:Y:S02]  /*bda0*/  LDC R243, c[0x0][0x230] ;  /* 0x00008c00fff37b82 */ /* 0x000f240000000800 */
[----:B------:R-:W-:Y:S04]  /*bdb0*/  LDGSTS.E [R245+0xc00c], desc[UR60][R58.64], !P6 ;  /* 0x0c00c0003af57fae */ /* 0x000fe8000f12187c */
[----:B------:R-:W-:Y:S04]  /*bdc0*/  STL.64 [R1+0xbe0], R188 ;  /* 0x000be0bc01007387 */ /* 0x000fe80000100a00 */
[----:B------:R-:W-:Y:S04]  /*bdd0*/  LDGSTS.E [R246], desc[UR60][R200.64], !P4 ;  /* 0x00000000c8f67fae */ /* 0x000fe8000e12187c */
[----:B------:R-:W-:Y:S04]  /*bde0*/  STL [R1+0x65c], R184 ;  /* 0x00065cb801007387 */ /* 0x000fe80000100800 */
[----:B------:R-:W-:Y:S04]  /*bdf0*/  LDGSTS.E [R246+0x4], desc[UR60][R202.64], !P3 ;  /* 0x00004000caf67fae */ /* 0x000fe8000d92187c */
[----:B------:R-:W-:Y:S04]  /*be00*/  STL.64 [R1+0xbe8], R244 ;  /* 0x000be8f401007387 */ /* 0x000fe80000100a00 */
[----:B------:R-:W-:Y:S04]  /*be10*/  LDGSTS.E [R246+0x8], desc[UR60][R240.64], !P1 ;  /* 0x00008000f0f67fae */ /* 0x000fe8000c92187c */
[----:B------:R-:W4:Y:S04]  /*be20*/  LDL.64 R240, [R1+0x8] ;  /* 0x0000080001f07983 */ /* 0x000f280000100a00 */
[----:B--2---:R-:W-:Y:S04]  /*be30*/  LDGSTS.E [R246+0xc], desc[UR60][R250.64], !P0 ;  /* 0x0000c000faf67fae */ /* 0x004fe8000c12187c */
[----:B------:R-:W2:Y:S01]  /*be40*/  LDL.64 R250, [R1] ;  /* 0x0000000001fa7983 */ /* 0x000ea20000100a00 */
[----:B------:R-:W-:Y:S01]  /*be50*/  ISETP.GE.AND P5, PT, R185, UR4, PT ;  /* 0x00000004b9007c0c */ /* 0x000fe2000bfa6270 */
[----:B------:R-:W-:-:S03]  /*be60*/  VIADD R6, R4, 0xfffffff3 ;  /* 0xfffffff304067836 */ /* 0x000fc60000000000 */
[----:B------:R-:W-:Y:S02]  /*be70*/  SEL R4, R5, RZ, !P5 ;  /* 0x000000ff05047207 */ /* 0x000fe40006800000 */
[----:B------:R-:W-:Y:S02]  /*be80*/  ISETP.GE.U32.AND P5, PT, R6, 0x7fffff74, PT ;  /* 0x7fffff740600780c */ /* 0x000fe40003fa6070 */
[----:B------:R-:W-:Y:S01]  /*be90*/  ISETP.NE.U32.AND P2, PT, R4, RZ, PT ;  /* 0x000000ff0400720c */ /* 0x000fe20003f45070 */
[----:B---3--:R-:W-:Y:S01]  /*bea0*/  VIADD R4, R7, 0xffffffd7 ;  /* 0xffffffd707047836 */ /* 0x008fe20000000000 */
[----:B------:R-:W3:Y:S04]  /*beb0*/  LDC R6, c[0x0][0x230] ;  /* 0x00008c00ff067b82 */ /* 0x000ee80000000800 */
[----:B------:R-:W-:Y:S01]  /*bec0*/  ISETP.GE.U32.AND P6, PT, R4, 0x7fffff58, PT ;  /* 0x7fffff580400780c */ /* 0x000fe20003fc6070 */
[----:B-1----:R-:W-:-:S02]  /*bed0*/  VIADD R4, R242, 0xffffffd6 ;  /* 0xffffffd6f2047836 */ /* 0x002fc40000000000 */
[----:B------:R-:W-:Y:S01]  /*bee0*/  VIADD R5, R248, 0xffffffd5 ;  /* 0xffffffd5f8057836 */ /* 0x000fe20000000000 */
[----:B------:R-:W1:Y:S02]  /*bef0*/  LDC R7, c[0x0][0x230] ;  /* 0x00008c00ff077b82 */ /* 0x000e640000000800 */
[----:B------:R-:W-:Y:S01]  /*bf00*/  ISETP.GE.U32.AND P4, PT, R4, 0x7fffff57, PT ;  /* 0x7fffff570400780c */ /* 0x000fe20003f86070 */
[----:B----4-:R-:W-:-:S05]  /*bf10*/  VIADD R4, R247, 0xffffffd4 ;  /* 0xffffffd4f7047836 */ /* 0x010fca0000000000 */
[----:B------:R-:W-:Y:S01]  /*bf20*/  ISETP.GE.U32.AND P1, PT, R4, 0x7fffff55, PT ;  /* 0x7fffff550400780c */ /* 0x000fe20003f26070 */
[----:B------:R-:W-:Y:S01]  /*bf30*/  VIADD R4, R9, 0xffffffb6 ;  /* 0xffffffb609047836 */ /* 0x000fe20000000000 */
[----:B------:R-:W4:Y:S01]  /*bf40*/  LDC R248, c[0x0][0x230] ;  /* 0x00008c00fff87b82 */ /* 0x000f220000000800 */
[----:B------:R-:W-:Y:S03]  /*bf50*/  LDGSTS.E [R246+0x4000], desc[UR60][R186.64], !P6 ;  /* 0x04000000baf67fae */ /* 0x000fe6000f12187c */
[----:B------:R-:W-:Y:S01]  /*bf60*/  ISETP.GE.U32.AND P6, PT, R4, 0x7fffff37, PT ;  /* 0x7fffff370400780c */ /* 0x000fe20003fc6070 */
[----:B------:R-:W-:Y:S01]  /*bf70*/  LDGSTS.E [R246+0x4004], desc[UR60][R182.64], !P4 ;  /* 0x04004000b6f67fae */ /* 0x000fe2000e12187c */
[----:B---3--:R-:W-:Y:S02]  /*bf80*/  VIADD R4, R6, 0xffffffb5 ;  /* 0xffffffb506047836 */ /* 0x008fe40000000000 */
[----:B------:R-:W3:Y:S01]  /*bf90*/  LDC R6, c[0x0][0x230] ;  /* 0x00008c00ff067b82 */ /* 0x000ee20000000800 */
[----:B------:R-:W-:Y:S01]  /*bfa0*/  ISETP.GE.U32.AND P3, PT, R5, 0x7fffff56, PT ;  /* 0x7fffff560500780c */ /* 0x000fe20003f66070 */
[----:B------:R-:W-:-:S06]  /*bfb0*/  VIADD R5, R8, 0xffffffb7 ;  /* 0xffffffb708057836 */ /* 0x000fcc0000000000 */
[----:B------:R-:W3:Y:S01]  /*bfc0*/  LDC R247, c[0x0][0x230] ;  /* 0x00008c00fff77b82 */ /* 0x000ee20000000800 */
[----:B------:R-:W-:Y:S02]  /*bfd0*/  ISETP.GE.U32.AND P0, PT, R5, 0x7fffff38, PT ;  /* 0x7fffff380500780c */ /* 0x000fe40003f06070 */
[----:B------:R-:W-:Y:S01]  /*bfe0*/  ISETP.GE.U32.AND P4, PT, R4, 0x7fffff36, PT ;  /* 0x7fffff360400780c */ /* 0x000fe20003f86070 */
[----:B------:R-:W-:Y:S02]  /*bff0*/  VIADD R4, R243, 0xffffff97 ;  /* 0xffffff97f3047836 */ /* 0x000fe40000000000 */
[----:B------:R-:W-:Y:S02]  /*c000*/  LDGSTS.E [R246+0x4008], desc[UR60][R180.64], !P3 ;  /* 0x04008000b4f67fae */ /* 0x000fe4000d92187c */
[----:B------:R-:W3:Y:S01]  /*c010*/  LDC R9, c[0x0][0x230] ;  /* 0x00008c00ff097b82 */ /* 0x000ee20000000800 */
[----:B-1----:R-:W-:Y:S01]  /*c020*/  VIADD R5, R7, 0xffffffb4 ;  /* 0xffffffb407057836 */ /* 0x002fe20000000000 */
[----:B------:R-:W-:Y:S01]  /*c030*/  LDGSTS.E [R246+0x400c], desc[UR60][R178.64], !P1 ;  /* 0x0400c000b2f67fae */ /* 0x000fe2000c92187c */
[----:B------:R-:W-:-:S05]  /*c040*/  ISETP.GE.U32.AND P1, PT, R4, 0x7fffff18, PT ;  /* 0x7fffff180400780c */ /* 0x000fca0003f26070 */
[----:B------:R-:W1:Y:S01]  /*c050*/  LDC R242, c[0x0][0x230] ;  /* 0x00008c00fff27b82 */ /* 0x000e620000000800 */
[----:B----4-:R-:W-:Y:S01]  /*c060*/  VIADD R4, R248, 0xffffff95 ;  /* 0xffffff95f8047836 */ /* 0x010fe20000000000 */
[----:B------:R-:W-:Y:S04]  /*c070*/  LDGSTS.E [R246+0x8000], desc[UR60][R120.64], !P0 ;  /* 0x0800000078f67fae */ /* 0x000fe8000c12187c */
[----:B------:R-:W-:Y:S02]  /*c080*/  LDGSTS.E [R246+0x8004], desc[UR60][R118.64], !P6 ;  /* 0x0800400076f67fae */ /* 0x000fe4000f12187c */
[----:B------:R-:W4:Y:S01]  /*c090*/  LDC R7, c[0x0][0x230] ;  /* 0x00008c00ff077b82 */ /* 0x000f220000000800 */
[----:B------:R-:W-:Y:S01]  /*c0a0*/  ISETP.GE.U32.AND P6, PT, R4, 0x7fffff16, PT ;  /* 0x7fffff160400780c */ /* 0x000fe20003fc6070 */
[----:B---3--:R-:W-:-:S06]  /*c0b0*/  VIADD R4, R6, 0xffffff94 ;  /* 0xffffff9406047836 */ /* 0x008fcc0000000000 */
[----:B------:R-:W3:Y:S01]  /*c0c0*/  LDC R8, c[0x0][0x230] ;  /* 0x00008c00ff087b82 */ /* 0x000ee20000000800 */
[----:B------:R-:W-:Y:S01]  /*c0d0*/  ISETP.GE.U32.AND P3, PT, R5, 0x7fffff35, PT ;  /* 0x7fffff350500780c */ /* 0x000fe20003f66070 */
[----:B------:R-:W-:Y:S01]  /*c0e0*/  LDGSTS.E [R246+0x8008], desc[UR60][R116.64], !P4 ;  /* 0x0800800074f67fae */ /* 0x000fe2000e12187c */
[----:B------:R-:W-:-:S05]  /*c0f0*/  IADD3 R5, R247, -0x6a, RZ ;  /* 0xffffff96f7057810 */ /* 0x000fca0007ffe0ff */
[----:B------:R-:W3:Y:S01]  /*c100*/  LDC R6, c[0x0][0x230] ;  /* 0x00008c00ff067b82 */ /* 0x000ee20000000800 */
[----:B------:R-:W-:Y:S01]  /*c110*/  ISETP.GE.U32.AND P0, PT, R5, 0x7fffff17, PT ;  /* 0x7fffff170500780c */ /* 0x000fe20003f06070 */
[----:B------:R-:W-:Y:S01]  /*c120*/  VIADD R5, R9, 0xfffffff2 ;  /* 0xfffffff209057836 */ /* 0x000fe20000000000 */
[----:B------:R-:W-:-:S05]  /*c130*/  ISETP.GE.U32.AND P4, PT, R4, 0x7fffff15, PT ;  /* 0x7fffff150400780c */ /* 0x000fca0003f86070 */
[----:B------:R-:W3:Y:S01]  /*c140*/  LDC R243, c[0x0][0x230] ;  /* 0x00008c00fff37b82 */ /* 0x000ee20000000800 */
[----:B-1----:R-:W-:Y:S01]  /*c150*/  VIADD R4, R242, 0xfffffff1 ;  /* 0xfffffff1f2047836 */ /* 0x002fe20000000000 */
[----:B------:R-:W-:Y:S01]  /*c160*/  LDGSTS.E [R246+0x800c], desc[UR60][R114.64], !P3 ;  /* 0x0800c00072f67fae */ /* 0x000fe2000d92187c */
[----:B------:R-:W-:-:S05]  /*c170*/  ISETP.GE.U32.AND P3, PT, R5, 0x7fffff73, PT ;  /* 0x7fffff730500780c */ /* 0x000fca0003f66070 */
[----:B------:R-:W1:Y:S01]  /*c180*/  LDC R9, c[0x0][0x230] ;  /* 0x00008c00ff097b82 */ /* 0x000e620000000800 */
[----:B------:R-:W-:Y:S01]  /*c190*/  LDGSTS.E [R246+0xc000], desc[UR60][R56.64], !P1 ;  /* 0x0c00000038f67fae */ /* 0x000fe2000c92187c */
[----:B------:R-:W-:Y:S01]  /*c1a0*/  ISETP.GE.U32.AND P1, PT, R4, 0x7fffff72, PT ;  /* 0x7fffff720400780c */ /* 0x000fe20003f26070 */
[----:B----4-:R-:W-:-:S05]  /*c1b0*/  VIADD R5, R7, 0xfffffff0 ;  /* 0xfffffff007057836 */ /* 0x010fca0000000000 */
[----:B------:R-:W4:Y:S01]  /*c1c0*/  LDC R242, c[0x0][0x230] ;  /* 0x00008c00fff27b82 */ /* 0x000f220000000800 */
[----:B---3--:R-:W-:Y:S01]  /*c1d0*/  VIADD R4, R8, 0xffffffd3 ;  /* 0xffffffd308047836 */ /* 0x008fe20000000000 */
[----:B------:R-:W-:Y:S01]  /*c1e0*/  LDGSTS.E [R246+0xc004], desc[UR60][R54.64], !P0 ;  /* 0x0c00400036f67fae */ /* 0x000fe2000c12187c */
[----:B------:R-:W-:-:S03]  /*c1f0*/  LOP3.LUT R247, R3, 0x30, RZ, 0x3c, !PT ;  /* 0x0000003003f77812 */ /* 0x000fc600078e3cff */
[----:B------:R-:W-:Y:S02]  /*c200*/  LDGSTS.E [R246+0xc008], desc[UR60][R52.64], !P6 ;  /* 0x0c00800034f67fae */ /* 0x000fe4000f12187c */
[----:B------:R-:W3:Y:S01]  /*c210*/  LDC R7, c[0x0][0x230] ;  /* 0x00008c00ff077b82 */ /* 0x000ee20000000800 */
[----:B------:R-:W-:Y:S01]  /*c220*/  ISETP.GE.U32.AND P6, PT, R4, 0x7fffff54, PT ;  /* 0x7fffff540400780c */ /* 0x000fe20003fc6070 */
[----:B------:R-:W-:Y:S01]  /*c230*/  VIADD R4, R6, 0xffffffd2 ;  /* 0xffffffd206047836 */ /* 0x000fe20000000000 */
[----:B------:R-:W-:Y:S05]  /*c240*/  LDGSTS.E [R246+0xc00c], desc[UR60][R50.64], !P4 ;  /* 0x0c00c00032f67fae */ /* 0x000fea000e12187c */
[----:B------:R-:W3:Y:S01]  /*c250*/  LDC R8, c[0x0][0x230] ;  /* 0x00008c00ff087b82 */ /* 0x000ee20000000800 */
[----:B------:R-:W-:Y:S01]  /*c260*/  VIADD R247, R247, UR7 ;  /* 0x00000007f7f77c36 */ /* 0x000fe20008000000 */
[----:B------:R-:W-:Y:S01]  /*c270*/  ISETP.GE.U32.AND P4, PT, R4, 0x7fffff53, PT ;  /* 0x7fffff530400780c */ /* 0x000fe20003f86070 */
[----:B------:R-:W-:-:S05]  /*c280*/  VIADD R4, R243, 0xffffffd1 ;  /* 0xffffffd1f3047836 */ /* 0x000fca0000000000 */
[----:B------:R-:W3:Y:S01]  /*c290*/  LDC R6, c[0x0][0x230] ;  /* 0x00008c00ff067b82 */ /* 0x000ee20000000800 */
[----:B------:R-:W-:Y:S01]  /*c2a0*/  ISETP.GE.U32.AND P0, PT, R5, 0x7fffff71, PT ;  /* 0x7fffff710500780c */ /* 0x000fe20003f06070 */
[----:B-1----:R-:W-:-:S06]  /*c2b0*/  VIADD R5, R9, 0xffffffd0 ;  /* 0xffffffd009057836 */ /* 0x002fcc0000000000 */
[----:B------:R-:W1:Y:S08]  /*c2c0*/  LDC R248, c[0x0][0x230] ;  /* 0x00008c00fff87b82 */ /* 0x000e700000000800 */
[----:B------:R-:W1:Y:S08]  /*c2d0*/  LDC R243, c[0x0][0x230] ;  /* 0x00008c00fff37b82 */ /* 0x000e700000000800 */
[----:B------:R-:W1:Y:S01]  /*c2e0*/  LDC R9, c[0x0][0x230] ;  /* 0x00008c00ff097b82 */ /* 0x000e620000000800 */
[----:B------:R-:W-:Y:S01]  /*c2f0*/  LDGSTS.E [R247], desc[UR60][R240.64], !P5 ;  /* 0x00000000f0f77fae */ /* 0x000fe2000e92187c */
[----:B------:R-:W-:Y:S01]  /*c300*/  ISETP.GE.U32.AND P5, PT, R4, 0x7fffff52, PT ;  /* 0x7fffff520400780c */ /* 0x000fe20003fa6070 */
[----:B----4-:R-:W-:-:S05]  /*c310*/  VIADD R4, R242, 0xffffffb3 ;  /* 0xffffffb3f2047836 */ /* 0x010fca0000000000 */
[----:B------:R-:W4:Y:S01]  /*c320*/  LDC R242, c[0x0][0x230] ;  /* 0x00008c00fff27b82 */ /* 0x000f220000000800 */
[----:B--2---:R2:W-:Y:S01]  /*c330*/  LDGSTS.E [R247+0x4], desc[UR60][R250.64], !P3 ;  /* 0x00004000faf77fae */ /* 0x0045e2000d92187c */
[----:B------:R-:W-:Y:S01]  /*c340*/  ISETP.GE.U32.AND P3, PT, R5, 0x7fffff51, PT ;  /* 0x7fffff510500780c */ /* 0x000fe20003f66070 */
[----:B---3--:R-:W-:Y:S02]  /*c350*/  VIADD R5, R7, 0xffffffb2 ;  /* 0xffffffb207057836 */ /* 0x008fe40000000000 */
[----:B------:R-:W-:Y:S01]  /*c360*/  LDGSTS.E [R247+0x8], desc[UR60][R238.64], !P1 ;  /* 0x00008000eef77fae */ /* 0x000fe2000c92187c */
[----:B------:R-:W-:Y:S02]  /*c370*/  ISETP.GE.U32.AND P1, PT, R4, 0x7fffff34, PT ;  /* 0x7fffff340400780c */ /* 0x000fe40003f26070 */
[----:B------:R-:W3:Y:S01]  /*c380*/  LDC R7, c[0x0][0x230] ;  /* 0x00008c00ff077b82 */ /* 0x000ee20000000800 */
[----:B------:R-:W-:Y:S01]  /*c390*/  IADD3 R4, R8, -0x4f, RZ ;  /* 0xffffffb108047810 */ /* 0x000fe20007ffe0ff */
[----:B------:R-:W-:Y:S04]  /*c3a0*/  LDGSTS.E [R247+0xc], desc[UR60][R236.64], !P0 ;  /* 0x0000c000ecf77fae */ /* 0x000fe8000c12187c */
[----:B------:R-:W-:Y:S01]  /*c3b0*/  LDGSTS.E [R247+0x4000], desc[UR60][R176.64], !P6 ;  /* 0x04000000b0f77fae */ /* 0x000fe2000f12187c */
[----:B------:R-:W-:Y:S01]  /*c3c0*/  ISETP.GE.U32.AND P6, PT, R4, 0x7fffff32, PT ;  /* 0x7fffff320400780c */ /* 0x000fe20003fc6070 */
[----:B------:R-:W-:Y:S01]  /*c3d0*/  VIADD R4, R6, 0xffffffb0 ;  /* 0xffffffb006047836 */ /* 0x000fe20000000000 */
[----:B------:R-:W-:Y:S01]  /*c3e0*/  ISETP.GE.U32.AND P0, PT, R5, 0x7fffff33, PT ;  /* 0x7fffff330500780c */ /* 0x000fe20003f06070 */
[----:B------:R-:W-:Y:S01]  /*c3f0*/  LDGSTS.E [R247+0x4004], desc[UR60][R174.64], !P4 ;  /* 0x04004000aef77fae */ /* 0x000fe2000e12187c */
[----:B------:R-:W2:Y:S02]  /*c400*/  LDC R8, c[0x0][0x230] ;  /* 0x00008c00ff087b82 */ /* 0x000ea40000000800 */
[----:B------:R-:W-:Y:S01]  /*c410*/  ISETP.GE.U32.AND P4, PT, R4, 0x7fffff31, PT ;  /* 0x7fffff310400780c */ /* 0x000fe20003f86070 */
[----:B-1----:R-:W-:Y:S01]  /*c420*/  VIADD R4, R248, 0xffffff92 ;  /* 0xffffff92f8047836 */ /* 0x002fe20000000000 */
[----:B------:R-:W-:Y:S04]  /*c430*/  LDGSTS.E [R247+0x4008], desc[UR60][R172.64], !P5 ;  /* 0x04008000acf77fae */ /* 0x000fe8000e92187c */
[----:B------:R-:W-:Y:S01]  /*c440*/  LDGSTS.E [R247+0x400c], desc[UR60][R170.64], !P3 ;  /* 0x0400c000aaf77fae */ /* 0x000fe2000d92187c */
[----:B------:R-:W-:Y:S01]  /*c450*/  ISETP.GE.U32.AND P3, PT, R4, 0x7fffff13, PT ;  /* 0x7fffff130400780c */ /* 0x000fe20003f66070 */
[----:B------:R-:W1:Y:S01]  /*c460*/  LDC R6, c[0x0][0x230] ;  /* 0x00008c00ff067b82 */ /* 0x000e620000000800 */
[----:B----4-:R-:W-:Y:S01]  /*c470*/  VIADD R4, R242, 0xffffff90 ;  /* 0xffffff90f2047836 */ /* 0x010fe20000000000 */
[----:B------:R-:W-:Y:S01]  /*c480*/  LDGSTS.E [R247+0x8000], desc[UR60][R112.64], !P1 ;  /* 0x0800000070f77fae */ /* 0x000fe2000c92187c */
[----:B------:R-:W-:-:S03]  /*c490*/  VIADD R5, R243, 0xffffff93 ;  /* 0xffffff93f3057836 */ /* 0x000fc60000000000 */
[----:B------:R-:W-:Y:S02]  /*c4a0*/  LDGSTS.E [R247+0x8004], desc[UR60][R110.64], !P0 ;  /* 0x080040006ef77fae */ /* 0x000fe4000c12187c */
[----:B------:R-:W4:Y:S01]  /*c4b0*/  LDC R248, c[0x0][0x230] ;  /* 0x00008c00fff87b82 */ /* 0x000f220000000800 */
[----:B------:R-:W-:Y:S01]  /*c4c0*/  ISETP.GE.U32.AND P0, PT, R4, 0x7fffff11, PT ;  /* 0x7fffff110400780c */ /* 0x000fe20003f06070 */
[----:B---3--:R-:W-:Y:S01]  /*c4d0*/  VIADD R4, R7, 0xffffffef ;  /* 0xffffffef07047836 */ /* 0x008fe20000000000 */
[----:B------:R-:W-:Y:S01]  /*c4e0*/  ISETP.GE.U32.AND P5, PT, R5, 0x7fffff14, PT ;  /* 0x7fffff140500780c */ /* 0x000fe20003fa6070 */
[----:B------:R-:W-:Y:S01]  /*c4f0*/  VIADD R5, R9, 0xffffff91 ;  /* 0xffffff9109057836 */ /* 0x000fe20000000000 */
[----:B------:R-:W-:Y:S03]  /*c500*/  LDGSTS.E [R247+0x8008], desc[UR60][R108.64], !P6 ;  /* 0x080080006cf77fae */ /* 0x000fe6000f12187c */
[----:B------:R-:W3:Y:S01]  /*c510*/  LDC R7, c[0x0][0x230] ;  /* 0x00008c00ff077b82 */ /* 0x000ee20000000800 */
[----:B------:R-:W-:Y:S01]  /*c520*/  ISETP.GE.U32.AND P1, PT, R5, 0x7fffff12, PT ;  /* 0x7fffff120500780c */ /* 0x000fe20003f26070 */
[----:B------:R-:W-:Y:S06]  /*c530*/  LDGSTS.E [R247+0x800c], desc[UR60][R106.64], !P4 ;  /* 0x0800c0006af77fae */ /* 0x000fec000e12187c */
[----:B------:R-:W3:Y:S01]  /*c540*/  LDC R243, c[0x0][0x230] ;  /* 0x00008c00fff37b82 */ /* 0x000ee20000000800 */
[----:B------:R-:W-:Y:S01]  /*c550*/  ISETP.GE.U32.AND P6, PT, R4, 0x7fffff70, PT ;  /* 0x7fffff700400780c */ /* 0x000fe20003fc6070 */
[----:B--2---:R-:W-:Y:S01]  /*c560*/  VIADD R4, R8, 0xffffffed ;  /* 0xffffffed08047836 */ /* 0x004fe20000000000 */
[----:B------:R-:W-:Y:S05]  /*c570*/  LDGSTS.E [R247+0xc000], desc[UR60][R48.64], !P5 ;  /* 0x0c00000030f77fae */ /* 0x000fea000e92187c */
[----:B------:R-:W2:Y:S01]  /*c580*/  LDC R9, c[0x0][0x230] ;  /* 0x00008c00ff097b82 */ /* 0x000ea20000000800 */
[----:B-1----:R-:W-:Y:S01]  /*c590*/  VIADD R5, R6, 0xffffffee ;  /* 0xffffffee06057836 */ /* 0x002fe20000000000 */
[----:B------:R-:W-:Y:S01]  /*c5a0*/  ISETP.GE.U32.AND P5, PT, R4, 0x7fffff6e, PT ;  /* 0x7fffff6e0400780c */ /* 0x000fe20003fa6070 */
[----:B----4-:R-:W-:Y:S01]  /*c5b0*/  VIADD R4, R248, 0xffffffcf ;  /* 0xffffffcff8047836 */ /* 0x010fe20000000000 */
[----:B------:R-:W-:Y:S04]  /*c5c0*/  LDGSTS.E [R247+0xc004], desc[UR60][R46.64], !P3 ;  /* 0x0c0040002ef77fae */ /* 0x000fe8000d92187c */
[----:B------:R-:W1:Y:S01]  /*c5d0*/  LDC R8, c[0x0][0x230] ;  /* 0x00008c00ff087b82 */ /* 0x000e620000000800 */
[----:B------:R-:W-:Y:S01]  /*c5e0*/  LDGSTS.E [R247+0xc008], desc[UR60][R44.64], !P1 ;  /* 0x0c0080002cf77fae */ /* 0x000fe2000c92187c */
[----:B------:R-:W-:-:S06]  /*c5f0*/  ISETP.GE.U32.AND P1, PT, R4, 0x7fffff50, PT ;  /* 0x7fffff500400780c */ /* 0x000fcc0003f26070 */
[----:B------:R-:W4:Y:S01]  /*c600*/  LDC R6, c[0x0][0x230] ;  /* 0x00008c00ff067b82 */ /* 0x000f220000000800 */
[----:B---3--:R-:W-:Y:S01]  /*c610*/  VIADD R4, R7, 0xffffffce ;  /* 0xffffffce07047836 */ /* 0x008fe20000000000 */
[----:B------:R-:W-:Y:S01]  /*c620*/  LOP3.LUT R248, R3, 0x40, RZ, 0x3c, !PT ;  /* 0x0000004003f87812 */ /* 0x000fe200078e3cff */
[----:B------:R-:W-:Y:S01]  /*c630*/  LDGSTS.E [R247+0xc00c], desc[UR60][R42.64], !P0 ;  /* 0x0c00c0002af77fae */ /* 0x000fe2000c12187c */
[----:B------:R-:W-:Y:S01]  /*c640*/  ISETP.GE.U32.AND P4, PT, R5, 0x7fffff6f, PT ;  /* 0x7fffff6f0500780c */ /* 0x000fe20003f86070 */
[----:B------:R-:W-:-:S03]  /*c650*/  VIADD R5, R243, 0xffffffec ;  /* 0xffffffecf3057836 */ /* 0x000fc60000000000 */
[----:B------:R-:W3:Y:S01]  /*c660*/  LDC R7, c[0x0][0x230] ;  /* 0x00008c00ff077b82 */ /* 0x000ee20000000800 */
[----:B------:R-:W-:Y:S01]  /*c670*/  VIADD R248, R248, UR7 ;  /* 0x00000007f8f87c36 */ /* 0x000fe20008000000 */
[----:B------:R-:W-:Y:S02]  /*c680*/  ISETP.GE.U32.AND P0, PT, R4, 0x7fffff4f, PT ;  /* 0x7fffff4f0400780c */ /* 0x000fe40003f06070 */
[----:B--2---:R-:W-:-:S04]  /*c690*/  IADD3 R4, R9, -0x33, RZ ;  /* 0xffffffcd09047810 */ /* 0x004fc80007ffe0ff */
[----:B------:R-:W2:Y:S01]  /*c6a0*/  LDC R243, c[0x0][0x230] ;  /* 0x00008c00fff37b82 */ /* 0x000ea20000000800 */
[----:B------:R-:W-:Y:S01]  /*c6b0*/  ISETP.GE.U32.AND P3, PT, R5, 0x7fffff6d, PT ;  /* 0x7fffff6d0500780c */ /* 0x000fe20003f66070 */
[----:B------:R-:W-:Y:S01]  /*c6c0*/  LDGSTS.E [R248], desc[UR60][R234.64], !P6 ;  /* 0x00000000eaf87fae */ /* 0x000fe2000f12187c */
[----:B------:R-:W-:Y:S01]  /*c6d0*/  ISETP.GE.U32.AND P6, PT, R4, 0x7fffff4e, PT ;  /* 0x7fffff4e0400780c */ /* 0x000fe20003fc6070 */
[----:B-1----:R-:W-:Y:S02]  /*c6e0*/  VIADD R4, R8, 0xffffffaf ;  /* 0xffffffaf08047836 */ /* 0x002fe40000000000 */
[----:B------:R-:W-:Y:S02]  /*c6f0*/  LDGSTS.E [R248+0x4], desc[UR60][R232.64], !P4 ;  /* 0x00004000e8f87fae */ /* 0x000fe4000e12187c */
[----:B------:R-:W1:Y:S01]  /*c700*/  LDC R242, c[0x0][0x230] ;  /* 0x00008c00fff27b82 */ /* 0x000e620000000800 */
[----:B----4-:R-:W-:Y:S01]  /*c710*/  VIADD R5, R6, 0xffffffcc ;  /* 0xffffffcc06057836 */ /* 0x010fe20000000000 */
[----:B------:R-:W-:Y:S01]  /*c720*/  LDGSTS.E [R248+0x8], desc[UR60][R230.64], !P5 ;  /* 0x00008000e6f87fae */ /* 0x000fe2000e92187c */
[----:B------:R-:W-:-:S05]  /*c730*/  ISETP.GE.U32.AND P5, PT, R4, 0x7fffff30, PT ;  /* 0x7fffff300400780c */ /* 0x000fca0003fa6070 */
[----:B------:R-:W4:Y:S01]  /*c740*/  LDC R250, c[0x0][0x230] ;  /* 0x00008c00fffa7b82 */ /* 0x000f220000000800 */
[----:B------:R-:W-:Y:S01]  /*c750*/  VIADD R4, R249, 0xffffffad ;  /* 0xffffffadf9047836 */ /* 0x000fe20000000000 */
[----:B------:R-:W-:Y:S04]  /*c760*/  LDGSTS.E [R248+0xc], desc[UR60][R228.64], !P3 ;  /* 0x0000c000e4f87fae */ /* 0x000fe8000d92187c */
[----:B------:R-:W-:Y:S02]  /*c770*/  LDGSTS.E [R248+0x4000], desc[UR60][R168.64], !P1 ;  /* 0x04000000a8f87fae */ /* 0x000fe4000c92187c */
[----:B------:R-:W4:Y:S01]  /*c780*/  LDC R6, c[0x0][0x230] ;  /* 0x00008c00ff067b82 */ /* 0x000f220000000800 */
[----:B------:R-:W-:Y:S01]  /*c790*/  ISETP.GE.U32.AND P1, PT, R4, 0x7fffff2e, PT ;  /* 0x7fffff2e0400780c */ /* 0x000fe20003f26070 */
[----:B---3--:R-:W-:-:S06]  /*c7a0*/  VIADD R4, R7, 0xffffffac ;  /* 0xffffffac07047836 */ /* 0x008fcc0000000000 */
[----:B------:R-:W3:Y:S01]  /*c7b0*/  LDC R9, c[0x0][0x230] ;  /* 0x00008c00ff097b82 */ /* 0x000ee20000000800 */
[----:B------:R-:W-:Y:S01]  /*c7c0*/  ISETP.GE.U32.AND P4, PT, R5, 0x7fffff4d, PT ;  /* 0x7fffff4d0500780c */ /* 0x000fe20003f86070 */
[----:B--2---:R-:W-:Y:S01]  /*c7d0*/  VIADD R5, R243, 0xffffffae ;  /* 0xffffffaef3057836 */ /* 0x004fe20000000000 */
[----:B------:R-:W-:Y:S05]  /*c7e0*/  LDGSTS.E [R248+0x4004], desc[UR60][R166.64], !P0 ;  /* 0x04004000a6f87fae */ /* 0x000fea000c12187c */
[----:B------:R-:W2:Y:S01]  /*c7f0*/  LDC R7, c[0x0][0x230] ;  /* 0x00008c00ff077b82 */ /* 0x000ea20000000800 */
[----:B------:R-:W-:Y:S01]  /*c800*/  ISETP.GE.U32.AND P3, PT, R5, 0x7fffff2f, PT ;  /* 0x7fffff2f0500780c */ /* 0x000fe20003f66070 */
[----:B-1----:R-:W-:Y:S01]  /*c810*/  VIADD R5, R242, 0xffffff8f ;  /* 0xffffff8ff2057836 */ /* 0x002fe20000000000 */
[----:B------:R-:W-:-:S05]  /*c820*/  ISETP.GE.U32.AND P0, PT, R4, 0x7fffff2d, PT ;  /* 0x7fffff2d0400780c */ /* 0x000fca0003f06070 */
[----:B------:R-:W1:Y:S01]  /*c830*/  LDC R8, c[0x0][0x230] ;  /* 0x00008c00ff087b82 */ /* 0x000e620000000800 */
[----:B----4-:R-:W-:Y:S01]  /*c840*/  VIADD R4, R250, 0xffffff8e ;  /* 0xffffff8efa047836 */ /* 0x010fe20000000000 */
[----:B------:R-:W-:Y:S06]  /*c850*/  LDGSTS.E [R248+0x4008], desc[UR60][R164.64], !P6 ;  /* 0x04008000a4f87fae */ /* 0x000fec000f12187c */
[----:B------:R-:W4:Y:S01]  /*c860*/  LDC R243, c[0x0][0x230] ;  /* 0x00008c00fff37b82 */ /* 0x000f220000000800 */
[----:B------:R-:W-:Y:S01]  /*c870*/  ISETP.GE.U32.AND P6, PT, R5, 0x7fffff10, PT ;  /* 0x7fffff100500780c */ /* 0x000fe20003fc6070 */
[----:B------:R4:W-:Y:S01]  /*c880*/  LDGSTS.E [R248+0x400c], desc[UR60][R162.64], !P4 ;  /* 0x0400c000a2f87fae */ /* 0x0009e2000e12187c */
[----:B------:R-:W-:-:S05]  /*c890*/  ISETP.GE.U32.AND P4, PT, R4, 0x7fffff0f, PT ;  /* 0x7fffff0f0400780c */ /* 0x000fca0003f86070 */
[----:B------:R-:W4:Y:S01]  /*c8a0*/  LDC R249, c[0x0][0x230] ;  /* 0x00008c00fff97b82 */ /* 0x000f220000000800 */
[----:B------:R-:W-:Y:S01]  /*c8b0*/  VIADD R5, R6, 0xffffff8d ;  /* 0xffffff8d06057836 */ /* 0x000fe20000000000 */
[----:B------:R-:W-:Y:S01]  /*c8c0*/  LDGSTS.E [R248+0x8000], desc[UR60][R104.64], !P5 ;  /* 0x0800000068f87fae */ /* 0x000fe2000e92187c */
[----:B---3--:R-:W-:-:S03]  /*c8d0*/  VIADD R4, R9, 0xffffff8c ;  /* 0xffffff8c09047836 */ /* 0x008fc60000000000 */
[----:B------:R-:W-:Y:S02]  /*c8e0*/  LDGSTS.E [R248+0x8004], desc[UR60][R102.64], !P3 ;  /* 0x0800400066f87fae */ /* 0x000fe4000d92187c */
[----:B------:R-:W3:Y:S01]  /*c8f0*/  LDC R242, c[0x0][0x230] ;  /* 0x00008c00fff27b82 */ /* 0x000ee20000000800 */
[----:B------:R-:W-:Y:S01]  /*c900*/  ISETP.GE.U32.AND P3, PT, R4, 0x7fffff0d, PT ;  /* 0x7fffff0d0400780c */ /* 0x000fe20003f66070 */
[----:B--2---:R-:W-:-:S06]  /*c910*/  VIADD R4, R7, 0xffffffeb ;  /* 0xffffffeb07047836 */ /* 0x004fcc0000000000 */
[----:B------:R-:W2:Y:S01]  /*c920*/  LDC R6, c[0x0][0x230] ;  /* 0x00008c00ff067b82 */ /* 0x000ea20000000800 */
[----:B------:R-:W-:Y:S01]  /*c930*/  ISETP.GE.U32.AND P5, PT, R5, 0x7fffff0e, PT ;  /* 0x7fffff0e0500780c */ /* 0x000fe20003fa6070 */
[----:B------:R-:W-:Y:S01]  /*c940*/  LDGSTS.E [R248+0x8008], desc[UR60][R100.64], !P1 ;  /* 0x0800800064f87fae */ /* 0x000fe2000c92187c */
[----:B------:R-:W-:-:S05]  /*c950*/  ISETP.GE.U32.AND P1, PT, R4, 0x7fffff6c, PT ;  /* 0x7fffff6c0400780c */ /* 0x000fca0003f26070 */
[----:B------:R-:W2:Y:S01]  /*c960*/  LDC R9, c[0x0][0x230] ;  /* 0x00008c00ff097b82 */ /* 0x000ea20000000800 */
[----:B-1----:R-:W-:Y:S01]  /*c970*/  VIADD R5, R8, 0xffffffea ;  /* 0xffffffea08057836 */ /* 0x002fe20000000000 */
[----:B------:R-:W-:Y:S01]  /*c980*/  LDGSTS.E [R248+0x800c], desc[UR60][R98.64], !P0 ;  /* 0x0800c00062f87fae */ /* 0x000fe2000c12187c */
[----:B----4-:R-:W-:-:S03]  /*c990*/  VIADD R4, R243, 0xffffffe9 ;  /* 0xffffffe9f3047836 */ /* 0x010fc60000000000 */
[----:B------:R-:W-:Y:S02]  /*c9a0*/  LDGSTS.E [R248+0xc000], desc[UR60][R40.64], !P6 ;  /* 0x0c00000028f87fae */ /* 0x000fe4000f12187c */
[----:B------:R-:W1:Y:S01]  /*c9b0*/  LDC R8, c[0x0][0x230] ;  /* 0x00008c00ff087b82 */ /* 0x000e620000000800 */
[----:B------:R-:W-:Y:S01]  /*c9c0*/  ISETP.GE.U32.AND P6, PT, R4, 0x7fffff6a, PT ;  /* 0x7fffff6a0400780c */ /* 0x000fe20003fc6070 */
[----:B------:R-:W-:Y:S01]  /*c9d0*/  VIADD R4, R249, 0xffffffcb ;  /* 0xffffffcbf9047836 */ /* 0x000fe20000000000 */
[----:B------:R-:W-:Y:S01]  /*c9e0*/  LDGSTS.E [R248+0xc004], desc[UR60][R38.64], !P4 ;  /* 0x0c00400026f87fae */ /* 0x000fe2000e12187c */
[----:B------:R-:W-:-:S04]  /*c9f0*/  ISETP.GE.U32.AND P0, PT, R5, 0x7fffff6b, PT ;  /* 0x7fffff6b0500780c */ /* 0x000fc80003f06070 */
[----:B------:R-:W4:Y:S01]  /*ca00*/  LDC R7, c[0x0][0x230] ;  /* 0x00008c00ff077b82 */ /* 0x000f220000000800 */
[----:B------:R-:W-:Y:S01]  /*ca10*/  LDGSTS.E [R248+0xc008], desc[UR60][R36.64], !P5 ;  /* 0x0c00800024f87fae */ /* 0x000fe2000e92187c */
[----:B---3--:R-:W-:Y:S02]  /*ca20*/  IADD3 R5, R242, -0x18, RZ ;  /* 0xffffffe8f2057810 */ /* 0x008fe40007ffe0ff */
[----:B------:R-:W-:-:S04]  /*ca30*/  ISETP.GE.U32.AND P5, PT, R4, 0x7fffff4c, PT ;  /* 0x7fffff4c0400780c */ /* 0x000fc80003fa6070 */
[----:B------:R-:W3:Y:S01]  /*ca40*/  LDC R250, c[0x0][0x230] ;  /* 0x00008c00fffa7b82 */ /* 0x000ee20000000800 */
[----:B--2---:R-:W-:Y:S01]  /*ca50*/  VIADD R4, R6, 0xffffffca ;  /* 0xffffffca06047836 */ /* 0x004fe20000000000 */
[----:B------:R-:W-:Y:S01]  /*ca60*/  LOP3.LUT R249, R3, 0x50, RZ, 0x3c, !PT ;  /* 0x0000005003f97812 */ /* 0x000fe200078e3cff */
[----:B------:R-:W-:Y:S05]  /*ca70*/  LDGSTS.E [R248+0xc00c], desc[UR60][R34.64], !P3 ;  /* 0x0c00c00022f87fae */ /* 0x000fea000d92187c */
[----:B------:R-:W2:Y:S01]  /*ca80*/  LDC R242, c[0x0][0x230] ;  /* 0x00008c00fff27b82 */ /* 0x000ea20000000800 */
[----:B------:R-:W-:Y:S01]  /*ca90*/  VIADD R249, R249, UR7 ;  /* 0x00000007f9f97c36 */ /* 0x000fe20008000000 */
[----:B------:R-:W-:-:S06]  /*caa0*/  ISETP.GE.U32.AND P3, PT, R4, 0x7fffff4b, PT ;  /* 0x7fffff4b0400780c */ /* 0x000fcc0003f66070 */
[----:B------:R-:W2:Y:S01]  /*cab0*/  LDC R6, c[0x0][0x230] ;  /* 0x00008c00ff067b82 */ /* 0x000ea20000000800 */
[----:B------:R-:W-:Y:S01]  /*cac0*/  VIADD R4, R9, 0xffffffc9 ;  /* 0xffffffc909047836 */ /* 0x000fe20000000000 */
[----:B------:R-:W-:Y:S01]  /*cad0*/  ISETP.GE.U32.AND P4, PT, R5, 0x7fffff69, PT ;  /* 0x7fffff690500780c */ /* 0x000fe20003f86070 */
[----:B------:R-:W-:Y:S05]  /*cae0*/  LDGSTS.E [R249], desc[UR60][R226.64], !P1 ;  /* 0x00000000e2f97fae */ /* 0x000fea000c92187c */
[----:B------:R-:W2:Y:S01]  /*caf0*/  LDC R243, c[0x0][0x230] ;  /* 0x00008c00fff37b82 */ /* 0x000ea20000000800 */
[----:B------:R-:W-:Y:S01]  /*cb00*/  ISETP.GE.U32.AND P1, PT, R4, 0x7fffff4a, PT ;  /* 0x7fffff4a0400780c */ /* 0x000fe20003f26070 */
[----:B-1----:R-:W-:Y:S01]  /*cb10*/  VIADD R4, R8, 0xffffffab ;  /* 0xffffffab08047836 */ /* 0x002fe20000000000 */
[----:B------:R-:W-:Y:S05]  /*cb20*/  LDGSTS.E [R249+0x4], desc[UR60][R224.64], !P0 ;  /* 0x00004000e0f97fae */ /* 0x000fea000c12187c */
[----:B------:R-:W1:Y:S01]  /*cb30*/  LDC R251, c[0x0][0x230] ;  /* 0x00008c00fffb7b82 */ /* 0x000e620000000800 */
[----:B------:R-:W-:Y:S01]  /*cb40*/  LDGSTS.E [R249+0x8], desc[UR60][R222.64], !P6 ;  /* 0x00008000def97fae */ /* 0x000fe2000f12187c */
[----:B----4-:R-:W-:Y:S01]  /*cb50*/  VIADD R5, R7, 0xffffffc8 ;  /* 0xffffffc807057836 */ /* 0x010fe20000000000 */
[----:B------:R-:W-:-:S05]  /*cb60*/  ISETP.GE.U32.AND P6, PT, R4, 0x7fffff2c, PT ;  /* 0x7fffff2c0400780c */ /* 0x000fca0003fc6070 */
[----:B------:R-:W4:Y:S01]  /*cb70*/  LDC R9, c[0x0][0x230] ;  /* 0x00008c00ff097b82 */ /* 0x000f220000000800 */
[----:B---3--:R-:W-:Y:S01]  /*cb80*/  VIADD R4, R250, 0xffffffa9 ;  /* 0xffffffa9fa047836 */ /* 0x008fe20000000000 */
[----:B------:R-:W-:Y:S01]  /*cb90*/  LDGSTS.E [R249+0xc], desc[UR60][R220.64], !P4 ;  /* 0x0000c000dcf97fae */ /* 0x000fe2000e12187c */
[----:B------:R-:W-:-:S05]  /*cba0*/  ISETP.GE.U32.AND P0, PT, R5, 0x7fffff49, PT ;  /* 0x7fffff490500780c */ /* 0x000fca0003f06070 */
[----:B------:R-:W3:Y:S01]  /*cbb0*/  LDC R8, c[0x0][0x230] ;  /* 0x00008c00ff087b82 */ /* 0x000ee20000000800 */
[----:B------:R-:W-:Y:S01]  /*cbc0*/  LDGSTS.E [R249+0x4000], desc[UR60][R160.64], !P5 ;  /* 0x04000000a0f97fae */ /* 0x000fe2000e92187c */
[----:B--2---:R-:W-:Y:S01]  /*cbd0*/  VIADD R5, R242, 0xffffffaa ;  /* 0xffffffaaf2057836 */ /* 0x004fe20000000000 */
[----:B------:R-:W-:-:S05]  /*cbe0*/  ISETP.GE.U32.AND P5, PT, R4, 0x7fffff2a, PT ;  /* 0x7fffff2a0400780c */ /* 0x000fca0003fa6070 */
[----:B------:R-:W2:Y:S01]  /*cbf0*/  LDC R7, c[0x0][0x230] ;  /* 0x00008c00ff077b82 */ /* 0x000ea20000000800 */
[----:B------:R-:W-:Y:S01]  /*cc00*/  VIADD R4, R6, 0xffffffa8 ;  /* 0xffffffa806047836 */ /* 0x000fe20000000000 */
[----:B------:R-:W-:Y:S01]  /*cc10*/  ISETP.GE.U32.AND P4, PT, R5, 0x7fffff2b, PT ;  /* 0x7fffff2b0500780c */ /* 0x000fe20003f86070 */
[----:B------:R-:W-:Y:S05]  /*cc20*/  LDGSTS.E [R249+0x4004], desc[UR60][R158.64], !P3 ;  /* 0x040040009ef97fae */ /* 0x000fea000d92187c */
[----:B------:R-:W2:Y:S01]  /*cc30*/  LDC R6, c[0x0][0x230] ;  /* 0x00008c00ff067b82 */ /* 0x000ea20000000800 */
[----:B------:R-:W-:Y:S01]  /*cc40*/  ISETP.GE.U32.AND P3, PT, R4, 0x7fffff29, PT ;  /* 0x7fffff290400780c */ /* 0x000fe20003f66070 */
[----:B------:R-:W-:Y:S01]  /*cc50*/  VIADD R5, R243, 0xffffff8b ;  /* 0xffffff8bf3057836 */ /* 0x000fe20000000000 */
[----:B------:R-:W-:Y:S05]  /*cc60*/  LDGSTS.E [R249+0x4008], desc[UR60][R156.64], !P1 ;  /* 0x040080009cf97fae */ /* 0x000fea000c92187c */
[----:B------:R-:W2:Y:S01]  /*cc70*/  LDC R242, c[0x0][0x230] ;  /* 0x00008c00fff27b82 */ /* 0x000ea20000000800 */
[----:B-1----:R-:W-:Y:S01]  /*cc80*/  VIADD R4, R251, 0xffffff8a ;  /* 0xffffff8afb047836 */ /* 0x002fe20000000000 */
[----:B------:R-:W-:Y:S06]  /*cc90*/  LDGSTS.E [R249+0x400c], desc[UR60][R154.64], !P0 ;  /* 0x0400c0009af97fae */ /* 0x000fec000c12187c */
[----:B------:R-:W1:Y:S01]  /*cca0*/  LDC R243, c[0x0][0x230] ;  /* 0x00008c00fff37b82 */ /* 0x000e620000000800 */
[----:B------:R-:W-:Y:S01]  /*ccb0*/  ISETP.GE.U32.AND P0, PT, R4, 0x7fffff0b, PT ;  /* 0x7fffff0b0400780c */ /* 0x000fe20003f06070 */
[----:B------:R-:W-:Y:S01]  /*ccc0*/  LDGSTS.E [R249+0x8000], desc[UR60][R96.64], !P6 ;  /* 0x0800000060f97fae */ /* 0x000fe2000f12187c */
[----:B----4-:R-:W-:-:S05]  /*ccd0*/  IADD3 R4, R9, -0x78, RZ ;  /* 0xffffff8809047810 */ /* 0x010fca0007ffe0ff */
[----:B------:R-:W4:Y:S01]  /*cce0*/  LDC R250, c[0x0][0x230] ;  /* 0x00008c00fffa7b82 */ /* 0x000f220000000800 */
[----:B------:R-:W-:Y:S01]  /*ccf0*/  ISETP.GE.U32.AND P1, PT, R5, 0x7fffff0c, PT ;  /* 0x7fffff0c0500780c */ /* 0x000fe20003f26070 */
[----:B------:R-:W-:Y:S01]  /*cd00*/  LDGSTS.E [R249+0x8004], desc[UR60][R94.64], !P4 ;  /* 0x080040005ef97fae */ /* 0x000fe2000e12187c */
[----:B---3--:R-:W-:Y:S01]  /*cd10*/  VIADD R5, R8, 0xffffff89 ;  /* 0xffffff8908057836 */ /* 0x008fe20000000000 */
[----:B------:R-:W-:-:S04]  /*cd20*/  ISETP.GE.U32.AND P4, PT, R4, 0x7fffff09, PT ;  /* 0x7fffff090400780c */ /* 0x000fc80003f86070 */
[----:B------:R-:W3:Y:S01]  /*cd30*/  LDC R9, c[0x0][0x230] ;  /* 0x00008c00ff097b82 */ /* 0x000ee20000000800 */
[----:B--2---:R-:W-:Y:S01]  /*cd40*/  VIADD R4, R7, 0xffffffe7 ;  /* 0xffffffe707047836 */ /* 0x004fe20000000000 */
[----:B------:R-:W-:Y:S01]  /*cd50*/  ISETP.GE.U32.AND P6, PT, R5, 0x7fffff0a, PT ;  /* 0x7fffff0a0500780c */ /* 0x000fe20003fc6070 */
[----:B------:R-:W-:Y:S05]  /*cd60*/  LDGSTS.E [R249+0x8008], desc[UR60][R92.64], !P5 ;  /* 0x080080005cf97fae */ /* 0x000fea000e92187c */
[----:B------:R-:W2:Y:S01]  /*cd70*/  LDC R251, c[0x0][0x230] ;  /* 0x00008c00fffb7b82 */ /* 0x000ea20000000800 */
[----:B------:R-:W-:Y:S01]  /*cd80*/  ISETP.GE.U32.AND P5, PT, R4, 0x7fffff68, PT ;  /* 0x7fffff680400780c */ /* 0x000fe20003fa6070 */
[----:B------:R-:W-:Y:S01]  /*cd90*/  VIADD R5, R6, 0xffffffe6 ;  /* 0xffffffe606057836 */ /* 0x000fe20000000000 */
[----:B------:R-:W-:Y:S01]  /*cda0*/  LDGSTS.E [R249+0x800c], desc[UR60][R90.64], !P3 ;  /* 0x0800c0005af97fae */ /* 0x000fe2000d92187c */
[----:B------:R-:W-:-:S03]  /*cdb0*/  VIADD R4, R242, 0xffffffe5 ;  /* 0xffffffe5f2047836 */ /* 0x000fc60000000000 */
[----:B------:R-:W-:Y:S01]  /*cdc0*/  ISETP.GE.U32.AND P3, PT, R5, 0x7fffff67, PT ;  /* 0x7fffff670500780c */ /* 0x000fe20003f66070 */
[----:B------:R-:W2:Y:S01]  /*cdd0*/  LDC R242, c[0x0][0x230] ;  /* 0x00008c00fff27b82 */ /* 0x000ea20000000800 */
[----:B------:R-:W-:Y:S01]  /*cde0*/  LDGSTS.E [R249+0xc000], desc[UR60][R32.64], !P1 ;  /* 0x0c00000020f97fae */ /* 0x000fe2000c92187c */
[----:B------:R-:W-:Y:S01]  /*cdf0*/  ISETP.GE.U32.AND P1, PT, R4, 0x7fffff66, PT ;  /* 0x7fffff660400780c */ /* 0x000fe20003f26070 */
[----:B-1----:R-:W-:Y:S02]  /*ce00*/  VIADD R5, R243, 0xffffffe4 ;  /* 0xffffffe4f3057836 */ /* 0x002fe40000000000 */
[----:B----4-:R-:W-:Y:S01]  /*ce10*/  VIADD R4, R250, 0xffffffc7 ;  /* 0xffffffc7fa047836 */ /* 0x010fe20000000000 */
[----:B------:R-:W-:Y:S02]  /*ce20*/  LDGSTS.E [R249+0xc004], desc[UR60][R30.64], !P0 ;  /* 0x0c0040001ef97fae */ /* 0x000fe4000c12187c */
[----:B------:R-:W1:Y:S02]  /*ce30*/  LDC R243, c[0x0][0x230] ;  /* 0x00008c00fff37b82 */ /* 0x000e640000000800 */
[----:B------:R-:W-:Y:S01]  /*ce40*/  LDGSTS.E [R249+0xc008], desc[UR60][R28.64], !P6 ;  /* 0x0c0080001cf97fae */ /* 0x000fe2000f12187c */
[----:B------:R-:W-:Y:S01]  /*ce50*/  ISETP.GE.U32.AND P6, PT, R4, 0x7fffff48, PT ;  /* 0x7fffff480400780c */ /* 0x000fe20003fc6070 */
[----:B---3--:R-:W-:Y:S01]  /*ce60*/  VIADD R4, R9, 0xffffffc6 ;  /* 0xffffffc609047836 */ /* 0x008fe20000000000 */
[----:B------:R-:W-:Y:S01]  /*ce70*/  LOP3.LUT R250, R3, 0x60, RZ, 0x3c, !PT ;  /* 0x0000006003fa7812 */ /* 0x000fe200078e3cff */
[----:B------:R-:W-:Y:S02]  /*ce80*/  LDGSTS.E [R249+0xc00c], desc[UR60][R26.64], !P4 ;  /* 0x0c00c0001af97fae */ /* 0x000fe4000e12187c */
[----:B------:R-:W3:Y:S01]  /*ce90*/  LDC R8, c[0x0][0x230] ;  /* 0x00008c00ff087b82 */ /* 0x000ee20000000800 */
[----:B------:R-:W-:Y:S01]  /*cea0*/  ISETP.GE.U32.AND P4, PT, R4, 0x7fffff47, PT ;  /* 0x7fffff470400780c */ /* 0x000fe20003f86070 */
[----:B------:R-:W-:-:S06]  /*ceb0*/  VIADD R250, R250, UR7 ;  /* 0x00000007fafa7c36 */ /* 0x000fcc0008000000 */
[----:B------:R-:W4:Y:S01]  /*cec0*/  LDC R6, c[0x0][0x230] ;  /* 0x00008c00ff067b82 */ /* 0x000f220000000800 */
[----:B--2---:R-:W-:Y:S01]  /*ced0*/  VIADD R4, R251, 0xffffffc5 ;  /* 0xffffffc5fb047836 */ /* 0x004fe20000000000 */
[----:B------:R-:W-:Y:S01]  /*cee0*/  ISETP.GE.U32.AND P0, PT, R5, 0x7fffff65, PT ;  /* 0x7fffff650500780c */ /* 0x000fe20003f06070 */
[----:B------:R-:W-:Y:S05]  /*cef0*/  STL.64 [R1+0xbf0], R186 ;  /* 0x000bf0ba01007387 */ /* 0x000fea0000100a00 */
[----:B------:R-:W2:Y:S01]  /*cf00*/  LDC R7, c[0x0][0x230] ;  /* 0x00008c00ff077b82 */ /* 0x000ea20000000800 */
[----:B------:R-:W-:Y:S04]  /*cf10*/  STL.64 [R1+0xbf8], R182 ;  /* 0x000bf8b601007387 */ /* 0x000fe80000100a00 */
[----:B------:R-:W-:Y:S01]  /*cf20*/  LDGSTS.E [R250], desc[UR60][R218.64], !P5 ;  /* 0x00000000dafa7fae */ /* 0x000fe2000e92187c */
[----:B------:R-:W-:Y:S01]  /*cf30*/  ISETP.GE.U32.AND P5, PT, R4, 0x7fffff46, PT ;  /* 0x7fffff460400780c */ /* 0x000fe20003fa6070 */
[----:B------:R-:W-:Y:S01]  /*cf40*/  VIADD R4, R242, 0xffffffa7 ;  /* 0xffffffa7f2047836 */ /* 0x000fe20000000000 */
[----:B------:R-:W2:Y:S01]  /*cf50*/  LDC R251, c[0x0][0x230] ;  /* 0x00008c00fffb7b82 */ /* 0x000ea20000000800 */
[----:B------:R-:W-:Y:S04]  /*cf60*/  STL.64 [R1+0xc00], R180 ;  /* 0x000c00b401007387 */ /* 0x000fe80000100a00 */
[----:B------:R1:W-:Y:S01]  /*cf70*/  STL.64 [R1+0xc08], R178 ;  /* 0x000c08b201007387 */ /* 0x0003e20000100a00 */
[----:B---3--:R-:W-:-:S02]  /*cf80*/  VIADD R5, R8, 0xffffffc4 ;  /* 0xffffffc408057836 */ /* 0x008fc40000000000 */
[----:B------:R-:W3:Y:S01]  /*cf90*/  LDC R9, c[0x0][0x230] ;  /* 0x00008c00ff097b82 */ /* 0x000ee20000000800 */
[----:B------:R-:W-:Y:S04]  /*cfa0*/  LDGSTS.E [R250+0x4], desc[UR60][R216.64], !P3 ;  /* 0x00004000d8fa7fae */ /* 0x000fe8000d92187c */
[----:B------:R-:W-:Y:S03]  /*cfb0*/  LDGSTS.E [R250+0x8], desc[UR60][R214.64], !P1 ;  /* 0x00008000d6fa7fae */ /* 0x000fe6000c92187c */
[----:B------:R-:W3:Y:S01]  /*cfc0*/  LDC R242, c[0x0][0x230] ;  /* 0x00008c00fff27b82 */ /* 0x000ee20000000800 */
[----:B------:R-:W-:Y:S01]  /*cfd0*/  ISETP.GE.U32.AND P1, PT, R4, 0x7fffff28, PT ;  /* 0x7fffff280400780c */ /* 0x000fe20003f26070 */
[----:B-1----:R-:W-:Y:S01]  /*cfe0*/  VIADD R4, R243, 0xffffffa5 ;  /* 0xffffffa5f3047836 */ /* 0x002fe20000000000 */
[----:B------:R-:W-:Y:S04]  /*cff0*/  LDGSTS.E [R250+0xc], desc[UR60][R212.64], !P0 ;  /* 0x0000c000d4fa7fae */ /* 0x000fe8000c12187c */
[----:B------:R-:W-:Y:S01]  /*d000*/  LDGSTS.E [R250+0x4000], desc[UR60][R152.64], !P6 ;  /* 0x0400000098fa7fae */ /* 0x000fe2000f12187c */
[----:B------:R-:W1:Y:S01]  /*d010*/  LDC R178, c[0x0][0x230] ;  /* 0x00008c00ffb27b82 */ /* 0x000e620000000800 */
[----:B------:R-:W-:-:S02]  /*d020*/  ISETP.GE.U32.AND P6, PT, R4, 0x7fffff26, PT ;  /* 0x7fffff260400780c */ /* 0x000fc40003fc6070 */
[----:B----4-:R-:W-:Y:S01]  /*d030*/  IADD3 R4, R6, -0x5c, RZ ;  /* 0xffffffa406047810 */ /* 0x010fe20007ffe0ff */
[----:B------:R-:W-:Y:S01]  /*d040*/  LDGSTS.E [R250+0x4004], desc[UR60][R150.64], !P4 ;  /* 0x0400400096fa7fae */ /* 0x000fe2000e12187c */
[----:B------:R-:W-:-:S03]  /*d050*/  ISETP.GE.U32.AND P3, PT, R5, 0x7fffff45, PT ;  /* 0x7fffff450500780c */ /* 0x000fc60003f66070 */
[----:B------:R-:W4:Y:S01]  /*d060*/  LDC R6, c[0x0][0x230] ;  /* 0x00008c00ff067b82 */ /* 0x000f220000000800 */
[----:B--2---:R-:W-:Y:S01]  /*d070*/  VIADD R5, R7, 0xffffffa6 ;  /* 0xffffffa607057836 */ /* 0x004fe20000000000 */
[----:B------:R-:W-:Y:S01]  /*d080*/  ISETP.GE.U32.AND P4, PT, R4, 0x7fffff25, PT ;  /* 0x7fffff250400780c */ /* 0x000fe20003f86070 */
[----:B------:R-:W-:Y:S03]  /*d090*/  LDGSTS.E [R250+0x4008], desc[UR60][R148.64], !P5 ;  /* 0x0400800094fa7fae */ /* 0x000fe6000e92187c */
[----:B------:R-:W-:Y:S01]  /*d0a0*/  ISETP.GE.U32.AND P0, PT, R5, 0x7fffff27, PT ;  /* 0x7fffff270500780c */ /* 0x000fe20003f06070 */
[----:B------:R-:W-:Y:S01]  /*d0b0*/  STL.64 [R1+0xc10], R238 ;  /* 0x000c10ee01007387 */ /* 0x000fe20000100a00 */
[----:B------:R-:W2:Y:S03]  /*d0c0*/  LDC R243, c[0x0][0x230] ;  /* 0x00008c00fff37b82 */ /* 0x000ea60000000800 */
[----:B------:R-:W-:Y:S01]  /*d0d0*/  LDGSTS.E [R250+0x400c], desc[UR60][R146.64], !P3 ;  /* 0x0400c00092fa7fae */ /* 0x000fe2000d92187c */
[----:B-1----:R-:W-:-:S03]  /*d0e0*/  VIADD R4, R178, 0xffffff86 ;  /* 0xffffff86b2047836 */ /* 0x002fc60000000000 */
[----:B------:R-:W-:Y:S01]  /*d0f0*/  STL.64 [R1+0xc18], R236 ;  /* 0x000c18ec01007387 */ /* 0x000fe20000100a00 */
[----:B------:R-:W1:Y:S01]  /*d100*/  LDC R8, c[0x0][0x230] ;  /* 0x00008c00ff087b82 */ /* 0x000e620000000800 */
[----:B------:R-:W-:Y:S02]  /*d110*/  ISETP.GE.U32.AND P3, PT, R4, 0x7fffff07, PT ;  /* 0x7fffff070400780c */ /* 0x000fe40003f66070 */
[----:B------:R-:W-:Y:S01]  /*d120*/  STL.64 [R1+0xc20], R176 ;  /* 0x000c20b001007387 */ /* 0x000fe20000100a00 */
[----:B------:R-:W-:-:S03]  /*d130*/  VIADD R4, R252, 0xffffff84 ;  /* 0xffffff84fc047836 */ /* 0x000fc60000000000 */
[----:B------:R-:W-:Y:S01]  /*d140*/  STL.64 [R1+0xc28], R174 ;  /* 0x000c28ae01007387 */ /* 0x000fe20000100a00 */
[----:B------:R-:W-:Y:S01]  /*d150*/  VIADD R5, R251, 0xffffff87 ;  /* 0xffffff87fb057836 */ /* 0x000fe20000000000 */
[----:B------:R-:W1:Y:S02]  /*d160*/  LDC R7, c[0x0][0x230] ;  /* 0x00008c00ff077b82 */ /* 0x000e640000000800 */
[----:B------:R-:W-:Y:S04]  /*d170*/  STL.64 [R1+0xc30], R172 ;  /* 0x000c30ac01007387 */ /* 0x000fe80000100a00 */
[----:B------:R-:W-:Y:S02]  /*d180*/  STL.64 [R1+0xc38], R170 ;  /* 0x000c38aa01007387 */ /* 0x000fe40000100a00 */
[----:B------:R-:W1:Y:S02]  /*d190*/  LDC R252, c[0x0][0x230] ;  /* 0x00008c00fffc7b82 */ /* 0x000e640000000800 */
[----:B------:R-:W-:Y:S04]  /*d1a0*/  LDGSTS.E [R250+0x8000], desc[UR60][R88.64], !P1 ;  /* 0x0800000058fa7fae */ /* 0x000fe8000c92187c */
[----:B------:R-:W-:Y:S04]  /*d1b0*/  STL.64 [R1+0xc40], R246 ;  /* 0x000c40f601007387 */ /* 0x000fe80000100a00 */
[----:B------:R-:W-:Y:S01]  /*d1c0*/  LDGSTS.E [R250+0x8004], desc[UR60][R86.64], !P0 ;  /* 0x0800400056fa7fae */ /* 0x000fe2000c12187c */
[----:B------:R-:W-:Y:S01]  /*d1d0*/  ISETP.GE.U32.AND P0, PT, R4, 0x7fffff05, PT ;  /* 0x7fffff050400780c */ /* 0x000fe20003f06070 */
[----:B----4-:R-:W-:-:S02]  /*d1e0*/  VIADD R4, R6, 0xffffffe3 ;  /* 0xffffffe306047836 */ /* 0x010fc40000000000 */
[----:B------:R-:W-:Y:S01]  /*d1f0*/  STL.64 [R1+0xc48], R234 ;  /* 0x000c48ea01007387 */ /* 0x000fe20000100a00 */
[----:B------:R-:W4:Y:S03]  /*d200*/  LDC R6, c[0x0][0x230] ;  /* 0x00008c00ff067b82 */ /* 0x000f260000000800 */
[----:B------:R-:W-:Y:S01]  /*d210*/  STL.64 [R1+0xc50], R232 ;  /* 0x000c50e801007387 */ /* 0x000fe20000100a00 */
[----:B------:R-:W-:-:S03]  /*d220*/  ISETP.GE.U32.AND P5, PT, R5, 0x7fffff08, PT ;  /* 0x7fffff080500780c */ /* 0x000fc60003fa6070 */
[----:B------:R-:W-:Y:S01]  /*d230*/  STL.64 [R1+0xc58], R230 ;  /* 0x000c58e601007387 */ /* 0x000fe20000100a00 */
[----:B---3--:R-:W-:Y:S01]  /*d240*/  VIADD R5, R9, 0xffffff85 ;  /* 0xffffff8509057836 */ /* 0x008fe20000000000 */
[----:B------:R-:W-:Y:S01]  /*d250*/  LOP3.LUT R251, R3, 0x70, RZ, 0x3c, !PT ;  /* 0x0000007003fb7812 */ /* 0x000fe200078e3cff */
[----:B------:R-:W3:Y:S01]  /*d260*/  LDC R9, c[0x0][0x230] ;  /* 0x00008c00ff097b82 */ /* 0x000ee20000000800 */
[----:B------:R-:W-:Y:S04]  /*d270*/  STL.64 [R1+0xc60], R228 ;  /* 0x000c60e401007387 */ /* 0x000fe80000100a00 */
[----:B------:R-:W-:Y:S04]  /*d280*/  STL.64 [R1+0xc68], R168 ;  /* 0x000c68a801007387 */ /* 0x000fe80000100a00 */
[----:B------:R-:W-:Y:S04]  /*d290*/  STL.64 [R1+0xc70], R166 ;  /* 0x000c70a601007387 */ /* 0x000fe80000100a00 */
[----:B------:R-:W-:Y:S04]  /*d2a0*/  STL.64 [R1+0xc78], R164 ;  /* 0x000c78a401007387 */ /* 0x000fe80000100a00 */
[----:B------:R2:W-:Y:S01]  /*d2b0*/  STL.64 [R1+0xc80], R162 ;  /* 0x000c80a201007387 */ /* 0x0005e20000100a00 */
[----:B------:R-:W-:-:S03]  /*d2c0*/  ISETP.GE.U32.AND P1, PT, R5, 0x7fffff06, PT ;  /* 0x7fffff060500780c */ /* 0x000fc60003f26070 */
[----:B------:R-:W-:Y:S01]  /*d2d0*/  LDGSTS.E [R250+0x8008], desc[UR60][R84.64], !P6 ;  /* 0x0800800054fa7fae */ /* 0x000fe2000f12187c */
[----:B------:R-:W-:Y:S01]  /*d2e0*/  ISETP.GE.U32.AND P6, PT, R4, 0x7fffff64, PT ;  /* 0x7fffff640400780c */ /* 0x000fe20003fc6070 */
[----:B------:R-:W-:Y:S02]  /*d2f0*/  VIADD R4, R242, 0xffffffe1 ;  /* 0xffffffe1f2047836 */ /* 0x000fe40000000000 */
[----:B------:R-:W-:Y:S01]  /*d300*/  LDGSTS.E [R250+0x800c], desc[UR60][R82.64], !P4 ;  /* 0x0800c00052fa7fae */ /* 0x000fe2000e12187c */
[----:B------:R-:W3:Y:S03]  /*d310*/  LDC R242, c[0x0][0x230] ;  /* 0x00008c00fff27b82 */ /* 0x000ee60000000800 */
[----:B------:R-:W-:Y:S05]  /*d320*/  LDGSTS.E [R250+0xc000], desc[UR60][R24.64], !P5 ;  /* 0x0c00000018fa7fae */ /* 0x000fea000e92187c */
[----:B--2---:R-:W2:Y:S01]  /*d330*/  LDC R162, c[0x0][0x230] ;  /* 0x00008c00ffa27b82 */ /* 0x004ea20000000800 */
[----:B------:R-:W-:Y:S01]  /*d340*/  ISETP.GE.U32.AND P5, PT, R4, 0x7fffff62, PT ;  /* 0x7fffff620400780c */ /* 0x000fe20003fa6070 */
[----:B------:R-:W-:Y:S01]  /*d350*/  VIADD R4, R243, 0xffffffc3 ;  /* 0xffffffc3f3047836 */ /* 0x000fe20000000000 */
[----:B------:R-:W-:Y:S04]  /*d360*/  LDGSTS.E [R250+0xc004], desc[UR60][R22.64], !P3 ;  /* 0x0c00400016fa7fae */ /* 0x000fe8000d92187c */
[----:B------:R-:W-:Y:S01]  /*d370*/  LDGSTS.E [R250+0xc008], desc[UR60][R20.64], !P1 ;  /* 0x0c00800014fa7fae */ /* 0x000fe2000c92187c */
[----:B------:R-:W-:Y:S01]  /*d380*/  ISETP.GE.U32.AND P1, PT, R4, 0x7fffff44, PT ;  /* 0x7fffff440400780c */ /* 0x000fe20003f26070 */
[----:B----4-:R-:W-:Y:S01]  /*d390*/  VIADD R4, R6, 0xffffffc2 ;  /* 0xffffffc206047836 */ /* 0x010fe20000000000 */
[----:B------:R-:W4:Y:S01]  /*d3a0*/  LDC R243, c[0x0][0x230] ;  /* 0x00008c00fff37b82 */ /* 0x000f220000000800 */
[----:B------:R-:W-:Y:S01]  /*d3b0*/  LDGSTS.E [R250+0xc00c], desc[UR60][R18.64], !P0 ;  /* 0x0c00c00012fa7fae */ /* 0x000fe2000c12187c */
[----:B-1----:R-:W-:-:S02]  /*d3c0*/  VIADD R5, R8, 0xffffffe2 ;  /* 0xffffffe208057836 */ /* 0x002fc40000000000 */
[----:B------:R-:W-:Y:S01]  /*d3d0*/  ISETP.GE.U32.AND P0, PT, R4, 0x7fffff43, PT ;  /* 0x7fffff430400780c */ /* 0x000fe20003f06070 */
[----:B------:R-:W-:Y:S01]  /*d3e0*/  VIADD R251, R251, UR7 ;  /* 0x00000007fbfb7c36 */ /* 0x000fe20008000000 */
[----:B------:R-:W4:Y:S02]  /*d3f0*/  LDL.64 R198, [R1+0x460] ;  /* 0x0004600001c67983 */ /* 0x000f240000100a00 */
[----:B------:R-:W1:Y:S01]  /*d400*/  LDC R6, c[0x0][0x230] ;  /* 0x00008c00ff067b82 */ /* 0x000e620000000800 */
[----:B------:R-:W-:Y:S01]  /*d410*/  ISETP.GE.U32.AND P4, PT, R5, 0x7fffff63, PT ;  /* 0x7fffff630500780c */ /* 0x000fe20003f86070 */
[----:B------:R-:W-:Y:S01]  /*d420*/  LDGSTS.E [R251], desc[UR60][R210.64], !P6 ;  /* 0x00000000d2fb7fae */ /* 0x000fe2000f12187c */
[----:B--2---:R-:W-:-:S03]  /*d430*/  VIADD R4, R162, 0xffffffc1 ;  /* 0xffffffc1a2047836 */ /* 0x004fc60000000000 */
[----:B------:R-:W2:Y:S01]  /*d440*/  LDL.64 R200, [R1+0x420] ;  /* 0x0004200001c87983 */ /* 0x000ea20000100a00 */
[----:B------:R-:W-:Y:S01]  /*d450*/  VIADD R5, R7, 0xffffffe0 ;  /* 0xffffffe007057836 */ /* 0x000fe20000000000 */
[----:B------:R-:W4:Y:S01]  /*d460*/  LDC R8, c[0x0][0x230] ;  /* 0x00008c00ff087b82 */ /* 0x000f220000000800 */
[----:B------:R-:W-:Y:S01]  /*d470*/  ISETP.GE.U32.AND P6, PT, R4, 0x7fffff42, PT ;  /* 0x7fffff420400780c */ /* 0x000fe20003fc6070 */
[----:B------:R-:W-:Y:S02]  /*d480*/  VIADD R4, R252, 0xffffffa3 ;  /* 0xffffffa3fc047836 */ /* 0x000fe40000000000 */
[----:B------:R-:W-:Y:S02]  /*d490*/  ISETP.GE.U32.AND P3, PT, R5, 0x7fffff61, PT ;  /* 0x7fffff610500780c */ /* 0x000fe40003f66070 */
[----:B------:R-:W-:Y:S02]  /*d4a0*/  LDGSTS.E [R251+0x4], desc[UR60][R208.64], !P4 ;  /* 0x00004000d0fb7fae */ /* 0x000fe4000e12187c */
[----:B------:R-:W4:Y:S01]  /*d4b0*/  LDC R252, c[0x0][0x230] ;  /* 0x00008c00fffc7b82 */ /* 0x000f220000000800 */
[----:B---3--:R-:W-:Y:S01]  /*d4c0*/  IADD3 R5, R242, -0x40, RZ ;  /* 0xffffffc0f2057810 */ /* 0x008fe20007ffe0ff */
[----:B------:R-:W-:Y:S03]  /*d4d0*/  LDGSTS.E [R251+0x8], desc[UR60][R206.64], !P5 ;  /* 0x00008000cefb7fae */ /* 0x000fe6000e92187c */
[----:B------:R-:W-:Y:S01]  /*d4e0*/  ISETP.GE.U32.AND P4, PT, R5, 0x7fffff41, PT ;  /* 0x7fffff410500780c */ /* 0x000fe20003f86070 */
[----:B------:R-:W-:Y:S01]  /*d4f0*/  VIADD R5, R9, 0xffffffa2 ;  /* 0xffffffa209057836 */ /* 0x000fe20000000000 */
[----:B------:R-:W-:Y:S01]  /*d500*/  ISETP.GE.U32.AND P5, PT, R4, 0x7fffff24, PT ;  /* 0x7fffff240400780c */ /* 0x000fe20003fa6070 */
[----:B------:R-:W3:Y:S01]  /*d510*/  LDL.64 R202, [R1+0x3e0] ;  /* 0x0003e00001ca7983 */ /* 0x000ee20000100a00 */
[----:B------:R-:W4:Y:S03]  /*d520*/  LDC R7, c[0x0][0x230] ;  /* 0x00008c00ff077b82 */ /* 0x000f260000000800 */
[----:B------:R-:W-:Y:S01]  /*d530*/  LDGSTS.E [R251+0xc], desc[UR60][R204.64], !P3 ;  /* 0x0000c000ccfb7fae */ /* 0x000fe2000d92187c */
[----:B------:R-:W-:Y:S01]  /*d540*/  ISETP.GE.U32.AND P3, PT, R5, 0x7fffff23, PT ;  /* 0x7fffff230500780c */ /* 0x000fe20003f66070 */
[----:B-1----:R-:W-:-:S02]  /*d550*/  VIADD R5, R6, 0xffffffa0 ;  /* 0xffffffa006057836 */ /* 0x002fc40000000000 */
[----:B------:R-:W-:Y:S01]  /*d560*/  LDGSTS.E [R251+0x4000], desc[UR60][R144.64], !P1 ;  /* 0x0400000090fb7fae */ /* 0x000fe2000c92187c */
[----:B------:R-:W1:Y:S03]  /*d570*/  LDC R163, c[0x0][0x230] ;  /* 0x00008c00ffa37b82 */ /* 0x000e660000000800 */
[----:B------:R-:W-:Y:S01]  /*d580*/  LDGSTS.E [R251+0x4004], desc[UR60][R142.64], !P0 ;  /* 0x040040008efb7fae */ /* 0x000fe2000c12187c */
[----:B------:R-:W-:Y:S01]  /*d590*/  ISETP.GE.U32.AND P0, PT, R5, 0x7fffff21, PT ;  /* 0x7fffff210500780c */ /* 0x000fe20003f06070 */
[----:B----4-:R-:W-:Y:S02]  /*d5a0*/  VIADD R5, R252, 0xffffff80 ;  /* 0xffffff80fc057836 */ /* 0x010fe40000000000 */
[----:B------:R-:W-:Y:S01]  /*d5b0*/  LDGSTS.E [R251+0x4008], desc[UR60][R140.64], !P6 ;  /* 0x040080008cfb7fae */ /* 0x000fe2000f12187c */
[----:B------:R-:W-:Y:S01]  /*d5c0*/  VIADD R4, R243, 0xffffffa1 ;  /* 0xffffffa1f3047836 */ /* 0x000fe20000000000 */
[----:B------:R-:W4:Y:S02]  /*d5d0*/  LDC R242, c[0x0][0x230] ;  /* 0x00008c00fff27b82 */ /* 0x000f240000000800 */
[----:B------:R-:W-:Y:S01]  /*d5e0*/  LDGSTS.E [R251+0x400c], desc[UR60][R138.64], !P4 ;  /* 0x0400c0008afb7fae */ /* 0x000fe2000e12187c */
[----:B------:R-:W-:-:S03]  /*d5f0*/  ISETP.GE.AND P4, PT, R185, R5, PT ;  /* 0x00000005b900720c */ /* 0x000fc60003f86270 */
[----:B------:R-:W-:Y:S01]  /*d600*/  LDGSTS.E [R251+0x8000], desc[UR60][R80.64], !P5 ;  /* 0x0800000050fb7fae */ /* 0x000fe2000e92187c */
[----:B------:R-:W-:Y:S01]  /*d610*/  ISETP.GT.AND P5, PT, R184, 0xff, PT ;  /* 0x000000ffb800780c */ /* 0x000fe20003fa4270 */
[----:B------:R-:W4:Y:S02]  /*d620*/  LDC R9, c[0x0][0x230] ;  /* 0x00008c00ff097b82 */ /* 0x000f240000000800 */
[----:B------:R-:W3:Y:S01]  /*d630*/  LDL.64 R184, [R1+0x3a0] ;  /* 0x0003a00001b87983 */ /* 0x000ee20000100a00 */
[----:B------:R-:W-:Y:S01]  /*d640*/  ISETP.GE.U32.AND P1, PT, R4, 0x7fffff22, PT ;  /* 0x7fffff220400780c */ /* 0x000fe20003f26070 */
[----:B------:R-:W-:Y:S02]  /*d650*/  VIADD R4, R8, 0xffffff83 ;  /* 0xffffff8308047836 */ /* 0x000fe40000000000 */
[----:B------:R-:W3:Y:S02]  /*d660*/  LDL.64 R240, [R1+0x360] ;  /* 0x0003600001f07983 */ /* 0x000ee40000100a00 */
[----:B------:R-:W4:Y:S01]  /*d670*/  LDC R8, c[0x0][0x230] ;  /* 0x00008c00ff087b82 */ /* 0x000f220000000800 */
[----:B------:R-:W-:Y:S01]  /*d680*/  ISETP.GE.U32.AND P6, PT, R4, 0x7fffff04, PT ;  /* 0x7fffff040400780c */ /* 0x000fe20003fc6070 */
[----:B------:R-:W-:Y:S01]  /*d690*/  VIADD R7, R7, 0xffffff82 ;  /* 0xffffff8207077836 */ /* 0x000fe20000000000 */
[----:B------:R-:W-:Y:S01]  /*d6a0*/  SEL R4, RZ, 0x4, P4 ;  /* 0x00000004ff047807 */ /* 0x000fe20002000000 */
[----:B------:R-:W3:Y:S04]  /*d6b0*/  LDL.64 R164, [R1+0x2e0] ;  /* 0x0002e00001a47983 */ /* 0x000ee80000100a00 */
[----:B------:R-:W4:Y:S01]  /*d6c0*/  LDC R162, c[0x0][0x230] ;  /* 0x00008c00ffa27b82 */ /* 0x000f220000000800 */
[----:B------:R-:W-:Y:S01]  /*d6d0*/  SEL R4, R4, RZ, P5 ;  /* 0x000000ff04047207 */ /* 0x000fe20002800000 */
[----:B-1----:R-:W-:Y:S01]  /*d6e0*/  VIADD R6, R163, 0xffffff81 ;  /* 0xffffff81a3067836 */ /* 0x002fe20000000000 */
[----:B------:R-:W-:Y:S01]  /*d6f0*/  LDGSTS.E [R251+0x8004], desc[UR60][R78.64], !P3 ;  /* 0x080040004efb7fae */ /* 0x000fe2000d92187c */
[----:B------:R-:W-:-:S03]  /*d700*/  ISETP.GE.U32.AND P3, PT, R7, 0x7fffff03, PT ;  /* 0x7fffff030700780c */ /* 0x000fc60003f66070 */
[----:B------:R-:W-:Y:S01]  /*d710*/  LDGSTS.E [R251+0x8008], desc[UR60][R76.64], !P1 ;  /* 0x080080004cfb7fae */ /* 0x000fe2000c92187c */
[----:B------:R-:W1:Y:S01]  /*d720*/  LDC R243, c[0x0][0x230] ;  /* 0x00008c00fff37b82 */ /* 0x000e620000000800 */
[----:B------:R-:W-:Y:S02]  /*d730*/  ISETP.NE.U32.AND P1, PT, R4, RZ, PT ;  /* 0x000000ff0400720c */ /* 0x000fe40003f25070 */
[----:B------:R-:W-:Y:S01]  /*d740*/  ISETP.GE.U32.AND P4, PT, R6, 0x7fffff02, PT ;  /* 0x7fffff020600780c */ /* 0x000fe20003f86070 */
[----:B------:R-:W-:Y:S01]  /*d750*/  LDGSTS.E [R251+0x800c], desc[UR60][R74.64], !P0 ;  /* 0x0800c0004afb7fae */ /* 0x000fe2000c12187c */
[----:B------:R-:W-:Y:S01]  /*d760*/  ISETP.GE.U32.AND P5, PT, R5, 0x7fffff01, PT ;  /* 0x7fffff010500780c */ /* 0x000fe20003fa6070 */
[----:B----4-:R-:W-:Y:S02]  /*d770*/  VIADD R4, R8, 0xffffff7f ;  /* 0xffffff7f08047836 */ /* 0x010fe40000000000 */
[----:B------:R-:W-:Y:S01]  /*d780*/  LDGSTS.E [R251+0xc000], desc[UR60][R16.64], !P6 ;  /* 0x0c00000010fb7fae */ /* 0x000fe2000f12187c */
[----:B------:R-:W4:Y:S02]  /*d790*/  LDC R252, c[0x0][0x230] ;  /* 0x00008c00fffc7b82 */ /* 0x000f240000000800 */
[----:B------:R-:W-:Y:S01]  /*d7a0*/  ISETP.GE.U32.AND P0, PT, R4, 0x7fffff00, PT ;  /* 0x7fffff000400780c */ /* 0x000fe20003f06070 */
[----:B------:R-:W-:Y:S01]  /*d7b0*/  VIADD R4, R242, 0xffffff7d ;  /* 0xffffff7df2047836 */ /* 0x000fe20000000000 */
[----:B------:R-:W-:Y:S01]  /*d7c0*/  LDGSTS.E [R251+0xc004], desc[UR60][R14.64], !P3 ;  /* 0x0c0040000efb7fae */ /* 0x000fe2000d92187c */
[----:B------:R-:W-:Y:S01]  /*d7d0*/  VIADD R5, R9, 0xffffff7e ;  /* 0xffffff7e09057836 */ /* 0x000fe20000000000 */
[----:B------:R-:W-:-:S02]  /*d7e0*/  LOP3.LUT R163, R2, 0x60, RZ, 0x3c, !PT ;  /* 0x0000006002a37812 */ /* 0x000fc400078e3cff */
[----:B------:R-:W-:Y:S01]  /*d7f0*/  ISETP.GE.U32.AND P3, PT, R4, 0x7ffffefe, PT ;  /* 0x7ffffefe0400780c */ /* 0x000fe20003f66070 */
[----:B------:R-:W-:Y:S01]  /*d800*/  LDGSTS.E [R251+0xc008], desc[UR60][R12.64], !P4 ;  /* 0x0c0080000cfb7fae */ /* 0x000fe2000e12187c */
[----:B------:R-:W-:Y:S02]  /*d810*/  IADD3 R4, R162, -0x85, RZ ;  /* 0xffffff7ba2047810 */ /* 0x000fe40007ffe0ff */
[----:B------:R-:W-:Y:S01]  /*d820*/  LOP3.LUT R162, R2, 0x70, RZ, 0x3c, !PT ;  /* 0x0000007002a27812 */ /* 0x000fe200078e3cff */
[----:B------:R-:W-:Y:S01]  /*d830*/  LDGSTS.E [R251+0xc00c], desc[UR60][R10.64], !P5 ;  /* 0x0c00c0000afb7fae */ /* 0x000fe2000e92187c */
[----:B------:R-:W-:Y:S01]  /*d840*/  ISETP.GE.U32.AND P6, PT, R5, 0x7ffffeff, PT ;  /* 0x7ffffeff0500780c */ /* 0x000fe20003fc6070 */
[----:B-1----:R-:W-:Y:S01]  /*d850*/  VIADD R5, R243, 0xffffff7c ;  /* 0xffffff7cf3057836 */ /* 0x002fe20000000000 */
[----:B------:R-:W-:Y:S01]  /*d860*/  ISETP.GE.U32.AND P5, PT, R4, 0x7ffffefc, PT ;  /* 0x7ffffefc0400780c */ /* 0x000fe20003fa6070 */
[----:B------:R-:W-:Y:S01]  /*d870*/  VIADD R4, R2, UR7 ;  /* 0x0000000702047c36 */ /* 0x000fe20008000000 */
[----:B------:R-:W0:Y:S01]  /*d880*/  LDGDEPBAR ;  /* 0x00000000000079af */ /* 0x000e220000000000 */
[----:B------:R-:W-:-:S02]  /*d890*/  VIADD R242, R163, UR7 ;  /* 0x00000007a3f27c36 */ /* 0x000fc40008000000 */
[----:B------:R-:W-:Y:S01]  /*d8a0*/  VIADD R243, R162, UR7 ;  /* 0x00000007a2f37c36 */ /* 0x000fe20008000000 */
[----:B------:R-:W4:Y:S04]  /*d8b0*/  LDL.64 R166, [R1+0x2a0] ;  /* 0x0002a00001a67983 */ /* 0x000f280000100a00 */
        /* <DEDUP_REMOVED lines=23> */
[----:B------:R-:W-:Y:S04]  /*da30*/  LDGSTS.E [R4+0x30000], desc[UR60][R198.64], P2 ;  /* 0x30000000c6047fae */ /* 0x000fe8000912187c */
[----:B--2---:R-:W-:Y:S04]  /*da40*/  LDGSTS.E [R4+0x30400], desc[UR60][R200.64], P2 ;  /* 0x30400000c8047fae */ /* 0x004fe8000912187c */
[----:B------:R-:W2:Y:S04]  /*da50*/  LDL.64 R198, [R1+0x98] ;  /* 0x0000980001c67983 */ /* 0x000ea80000100a00 */
[----:B------:R-:W2:Y:S04]  /*da60*/  LDL.64 R200, [R1+0x450] ;  /* 0x0004500001c87983 */ /* 0x000ea80000100a00 */
[----:B---3--:R-:W-:Y:S04]  /*da70*/  LDGSTS.E [R4+0x30800], desc[UR60][R202.64], P2 ;  /* 0x30800000ca047fae */ /* 0x008fe8000912187c */
[----:B------:R-:W3:Y:S04]  /*da80*/  LDL.64 R202, [R1+0x410] ;  /* 0x0004100001ca7983 */ /* 0x000ee80000100a00 */
[----:B------:R-:W-:Y:S04]  /*da90*/  LDGSTS.E [R4+0x30c00], desc[UR60][R184.64], P2 ;  /* 0x30c00000b8047fae */ /* 0x000fe8000912187c */
[----:B------:R-:W-:Y:S04]  /*daa0*/  LDGSTS.E [R4+0x31000], desc[UR60][R240.64], P2 ;  /* 0x31000000f0047fae */ /* 0x000fe8000912187c */
[----:B------:R-:W2:Y:S04]  /*dab0*/  LDL.64 R184, [R1+0x160] ;  /* 0x0001600001b87983 */ /* 0x000ea80000100a00 */
[----:B------:R-:W3:Y:S04]  /*dac0*/  LDL.64 R240, [R1+0x3d0] ;  /* 0x0003d00001f07983 */ /* 0x000ee80000100a00 */
[----:B----4-:R-:W-:Y:S04]  /*dad0*/  LDGSTS.E [R4+0x31400], desc[UR60][R162.64], P2 ;  /* 0x31400000a2047fae */ /* 0x010fe8000912187c */
[----:B------:R-:W-:Y:S04]  /*dae0*/  LDGSTS.E [R4+0x31800], desc[UR60][R164.64], P2 ;  /* 0x31800000a4047fae */ /* 0x000fe8000912187c */
[----:B------:R-:W-:Y:S04]  /*daf0*/  LDGSTS.E [R4+0x31c00], desc[UR60][R166.64], P2 ;  /* 0x31c00000a6047fae */ /* 0x000fe8000912187c */
[----:B------:R-:W-:Y:S04]  /*db00*/  LDGSTS.E [R4+0x32000], desc[UR60][R168.64], P2 ;  /* 0x32000000a8047fae */ /* 0x000fe8000912187c */
[----:B------:R-:W-:Y:S04]  /*db10*/  LDGSTS.E [R4+0x32400], desc[UR60][R228.64], P2 ;  /* 0x32400000e4047fae */ /* 0x000fe8000912187c */
[----:B------:R-:W-:Y:S04]  /*db20*/  LDGSTS.E [R4+0x32800], desc[UR60][R230.64], P2 ;  /* 0x32800000e6047fae */ /* 0x000fe8000912187c */
[----:B------:R-:W-:Y:S01]  /*db30*/  LDGSTS.E [R4+0x32c00], desc[UR60][R232.64], P2 ;  /* 0x32c00000e8047fae */ /* 0x000fe2000912187c */
[----:B------:R-:W-:-:S02]  /*db40*/  ISETP.GE.U32.AND P4, PT, R5, 0x7ffffefd, PT ;  /* 0x7ffffefd0500780c */ /* 0x000fc40003f86070 */
[C---:B------:R-:W-:Y:S01]  /*db50*/  LOP3.LUT R6, R2.reuse, 0x20, RZ, 0x3c, !PT ;  /* 0x0000002002067812 */ /* 0x040fe200078e3cff */
[----:B------:R-:W4:Y:S04]  /*db60*/  LDL.64 R162, [R1+0x350] ;  /* 0x0003500001a27983 */ /* 0x000f280000100a00 */
[----:B------:R-:W4:Y:S04]  /*db70*/  LDL.64 R164, [R1+0x310] ;  /* 0x0003100001a47983 */ /* 0x000f280000100a00 */
[----:B------:R-:W4:Y:S04]  /*db80*/  LDL.64 R166, [R1+0x2d0] ;  /* 0x0002d00001a67983 */ /* 0x000f280000100a00 */
[----:B------:R-:W4:Y:S04]  /*db90*/  LDL.64 R168, [R1+0x290] ;  /* 0x0002900001a87983 */ /* 0x000f280000100a00 */
[----:B------:R-:W4:Y:S04]  /*dba0*/  LDL.64 R228, [R1+0x250] ;  /* 0x0002500001e47983 */ /* 0x000f280000100a00 */
[----:B------:R-:W4:Y:S04]  /*dbb0*/  LDL.64 R230, [R1+0x210] ;  /* 0x0002100001e67983 */ /* 0x000f280000100a00 */
[----:B------:R-:W4:Y:S04]  /*dbc0*/  LDL.64 R232, [R1+0x1d0] ;  /* 0x0001d00001e87983 */ /* 0x000f280000100a00 */
[----:B--2---:R-:W-:Y:S01]  /*dbd0*/  LDGSTS.E [R4+0x33000], desc[UR60][R184.64], P2 ;  /* 0x33000000b8047fae */ /* 0x004fe2000912187c */
[----:B------:R-:W-:-:S03]  /*dbe0*/  LOP3.LUT R5, R2, 0x10, RZ, 0x3c, !PT ;  /* 0x0000001002057812 */ /* 0x000fc600078e3cff */
[----:B------:R-:W-:Y:S04]  /*dbf0*/  LDGSTS.E [R4+0x33400], desc[UR60][R234.64], P2 ;  /* 0x33400000ea047fae */ /* 0x000fe8000912187c */
[----:B------:R-:W2:Y:S01]  /*dc00*/  LDL.64 R184, [R1+0x390] ;  /* 0x0003900001b87983 */ /* 0x000ea20000100a00 */
[----:B------:R-:W-:-:S03]  /*dc10*/  VIADD R5, R5, UR7 ;  /* 0x0000000705057c36 */ /* 0x000fc60008000000 */
[----:B------:R-:W-:Y:S04]  /*dc20*/  LDGSTS.E [R4+0x33800], desc[UR60][R246.64], P2 ;  /* 0x33800000f6047fae */ /* 0x000fe8000912187c */
        /* <DEDUP_REMOVED lines=8> */
[----:B------:R-:W-:Y:S01]  /*dcb0*/  LDGSTS.E [R5+0x31c80], desc[UR60][R182.64], P2 ;  /* 0x31c80000b6057fae */ /* 0x000fe2000912187c */
        /* <DEDUP_REMOVED lines=10> */
[----:B---3--:R-:W-:Y:S04]  /*dd60*/  LDGSTS.E [R6+0x30500], desc[UR60][R202.64], P2 ;  /* 0x30500000ca067fae */ /* 0x008fe8000912187c */
[----:B------:R-:W-:Y:S04]  /*dd70*/  LDGSTS.E [R6+0x30900], desc[UR60][R240.64], P2 ;  /* 0x30900000f0067fae */ /* 0x000fe8000912187c */
[----:B------:R-:W3:Y:S04]  /*dd80*/  LDL.64 R234, [R1+0x150] ;  /* 0x0001500001ea7983 */ /* 0x000ee80000100a00 */
        /* <DEDUP_REMOVED lines=21> */
[----:B--2---:R-:W-:Y:S01]  /*dee0*/  LDGSTS.E [R6+0x30d00], desc[UR60][R184.64], P2 ;  /* 0x30d00000b8067fae */ /* 0x004fe2000912187c */
[----:B------:R-:W-:-:S03]  /*def0*/  LOP3.LUT R7, R2, 0x30, RZ, 0x3c, !PT ;  /* 0x0000003002077812 */ /* 0x000fc600078e3cff */
[----:B----4-:R-:W-:Y:S04]  /*df00*/  LDGSTS.E [R6+0x31100], desc[UR60][R162.64], P2 ;  /* 0x31100000a2067fae */ /* 0x010fe8000912187c */
[----:B------:R-:W-:Y:S04]  /*df10*/  LDGSTS.E [R6+0x31500], desc[UR60][R164.64], P2 ;  /* 0x31500000a4067fae */ /* 0x000fe8000912187c */
[----:B------:R-:W2:Y:S04]  /*df20*/  LDL.64 R184, [R1+0x400] ;  /* 0x0004000001b87983 */ /* 0x000ea80000100a00 */
[----:B------:R-:W-:Y:S04]  /*df30*/  LDGSTS.E [R6+0x31900], desc[UR60][R166.64], P2 ;  /* 0x31900000a6067fae */ /* 0x000fe8000912187c */
[----:B------:R-:W-:Y:S01]  /*df40*/  LDGSTS.E [R6+0x31d00], desc[UR60][R168.64], P2 ;  /* 0x31d00000a8067fae */ /* 0x000fe2000912187c */
[----:B------:R-:W-:-:S03]  /*df50*/  VIADD R7, R7, UR7 ;  /* 0x0000000707077c36 */ /* 0x000fc60008000000 */
[----:B------:R-:W-:Y:S04]  /*df60*/  LDGSTS.E [R6+0x32100], desc[UR60][R228.64], P2 ;  /* 0x32100000e4067fae */ /* 0x000fe8000912187c */
[----:B------:R-:W-:Y:S04]  /*df70*/  LDGSTS.E [R6+0x32500], desc[UR60][R230.64], P2 ;  /* 0x32500000e6067fae */ /* 0x000fe8000912187c */
[----:B------:R-:W-:Y:S01]  /*df80*/  LDGSTS.E [R6+0x32900], desc[UR60][R232.64], P2 ;  /* 0x32900000e8067fae */ /* 0x000fe2000912187c */
[----:B------:R-:W-:-:S03]  /*df90*/  LOP3.LUT R8, R2, 0x40, RZ, 0x3c, !PT ;  /* 0x0000004002087812 */ /* 0x000fc600078e3cff */
[----:B------:R-:W4:Y:S02]  /*dfa0*/  LDL.64 R162, [R1+0x380] ;  /* 0x0003800001a27983 */ /* 0x000f240000100a00 */
[----:B------:R-:W-:Y:S02]  /*dfb0*/  VIADD R8, R8, UR7 ;  /* 0x0000000708087c36 */ /* 0x000fe40008000000 */
[----:B------:R-:W4:Y:S04]  /*dfc0*/  LDL.64 R164, [R1+0x340] ;  /* 0x0003400001a47983 */ /* 0x000f280000100a00 */
[----:B------:R-:W4:Y:S04]  /*dfd0*/  LDL.64 R166, [R1+0x300] ;  /* 0x0003000001a67983 */ /* 0x000f280000100a00 */
[----:B------:R-:W4:Y:S04]  /*dfe0*/  LDL.64 R168, [R1+0x2c0] ;  /* 0x0002c00001a87983 */ /* 0x000f280000100a00 */
[----:B------:R-:W4:Y:S04]  /*dff0*/  LDL.64 R228, [R1+0x280] ;  /* 0x0002800001e47983 */ /* 0x000f280000100a00 */
[----:B------:R-:W4:Y:S04]  /*e000*/  LDL.64 R230, [R1+0x240] ;  /* 0x0002400001e67983 */ /* 0x000f280000100a00 */
[----:B------:R-:W4:Y:S04]  /*e010*/  LDL.64 R232, [R1+0x200] ;  /* 0x0002000001e87983 */ /* 0x000f280000100a00 */
[----:B---3--:R-:W-:Y:S04]  /*e020*/  LDGSTS.E [R6+0x32d00], desc[UR60][R240.64], P2 ;  /* 0x32d00000f0067fae */ /* 0x008fe8000912187c */
        /* <DEDUP_REMOVED lines=14> */
[----:B------:R-:W3:Y:S04]  /*e110*/  LDL.64 R240, [R1+0x3c0] ;  /* 0x0003c00001f07983 */ /* 0x000ee80000100a00 */
[----:B------:R-:W-:Y:S04]  /*e120*/  LDGSTS.E [R7+0x32980], desc[UR60][R190.64], P2 ;  /* 0x32980000be077fae */ /* 0x000fe8000912187c */
[----:B------:R-:W-:Y:S04]  /*e130*/  LDGSTS.E [R7+0x32d80], desc[UR60][R192.64], P2 ;  /* 0x32d80000c0077fae */ /* 0x000fe8000912187c */
[----:B------:R-:W-:Y:S04]  /*e140*/  LDGSTS.E [R7+0x33180], desc[UR60][R194.64], P2 ;  /* 0x33180000c2077fae */ /* 0x000fe8000912187c */
[----:B------:R-:W-:Y:S04]  /*e150*/  LDGSTS.E [R7+0x33580], desc[UR60][R196.64], P2 ;  /* 0x33580000c4077fae */ /* 0x000fe8000912187c */
[----:B------:R-:W-:Y:S04]  /*e160*/  LDGSTS.E [R7+0x33980], desc[UR60][R198.64], P2 ;  /* 0x33980000c6077fae */ /* 0x000fe8000912187c */
[----:B------:R-:W-:Y:S04]  /*e170*/  LDGSTS.E [R7+0x33d80], desc[UR60][R200.64], P2 ;  /* 0x33d80000c8077fae */ /* 0x000fe8000912187c */
[----:B------:R-:W-:Y:S04]  /*e180*/  LDGSTS.E [R8+0x30200], desc[UR60][R202.64], P2 ;  /* 0x30200000ca087fae */ /* 0x000fe8000912187c */
        /* <DEDUP_REMOVED lines=21> */
[----:B--2---:R-:W-:Y:S04]  /*e2e0*/  LDGSTS.E [R8+0x30600], desc[UR60][R184.64], P2 ;  /* 0x30600000b8087fae */ /* 0x004fe8000912187c */
[----:B------:R-:W2:Y:S04]  /*e2f0*/  LDL.64 R184, [R1+0x1c0] ;  /* 0x0001c00001b87983 */ /* 0x000ea80000100a00 */
[----:B---3--:R-:W-:Y:S04]  /*e300*/  LDGSTS.E [R8+0x30a00], desc[UR60][R240.64], P2 ;  /* 0x30a00000f0087fae */ /* 0x008fe8000912187c */
[----:B----4-:R-:W-:Y:S04]  /*e310*/  LDGSTS.E [R8+0x30e00], desc[UR60][R162.64], P2 ;  /* 0x30e00000a2087fae */ /* 0x010fe8000912187c */
[----:B------:R-:W-:Y:S04]  /*e320*/  LDGSTS.E [R8+0x31200], desc[UR60][R164.64], P2 ;  /* 0x31200000a4087fae */ /* 0x000fe8000912187c */
[----:B------:R-:W-:Y:S04]  /*e330*/  LDGSTS.E [R8+0x31600], desc[UR60][R166.64], P2 ;  /* 0x31600000a6087fae */ /* 0x000fe8000912187c */
[----:B------:R-:W-:Y:S04]  /*e340*/  LDGSTS.E [R8+0x31a00], desc[UR60][R168.64], P2 ;  /* 0x31a00000a8087fae */ /* 0x000fe8000912187c */
[----:B------:R-:W-:Y:S04]  /*e350*/  LDGSTS.E [R8+0x31e00], desc[UR60][R228.64], P2 ;  /* 0x31e00000e4087fae */ /* 0x000fe8000912187c */
[----:B------:R-:W-:Y:S04]  /*e360*/  LDGSTS.E [R8+0x32200], desc[UR60][R230.64], P2 ;  /* 0x32200000e6087fae */ /* 0x000fe8000912187c */
[----:B------:R-:W-:Y:S04]  /*e370*/  LDGSTS.E [R8+0x32600], desc[UR60][R232.64], P2 ;  /* 0x32600000e8087fae */ /* 0x000fe8000912187c */
[----:B------:R-:W3:Y:S01]  /*e380*/  LDL.64 R240, [R1+0x430] ;  /* 0x0004300001f07983 */ /* 0x000ee20000100a00 */
[----:B------:R-:W-:-:S03]  /*e390*/  LOP3.LUT R9, R2, 0x50, RZ, 0x3c, !PT ;  /* 0x0000005002097812 */ /* 0x000fc600078e3cff */
        /* <DEDUP_REMOVED lines=8> */
[----:B------:R-:W-:-:S03]  /*e420*/  VIADD R9, R9, UR7 ;  /* 0x0000000709097c36 */ /* 0x000fc60008000000 */
[----:B------:R-:W-:Y:S04]  /*e430*/  LDGSTS.E [R8+0x32e00], desc[UR60][R234.64], P2 ;  /* 0x32e00000ea087fae */ /* 0x000fe8000912187c */
[----:B------:R-:W-:Y:S04]  /*e440*/  LDGSTS.E [R8+0x33200], desc[UR60][R246.64], P2 ;  /* 0x33200000f6087fae */ /* 0x000fe8000912187c */
[----:B------:R-:W2:Y:S04]  /*e450*/  LDL.64 R184, [R1+0x3f0] ;  /* 0x0003f00001b87983 */ /* 0x000ea80000100a00 */
        /* <DEDUP_REMOVED lines=39> */
[----:B---3--:R-:W-:Y:S04]  /*e6d0*/  LDGSTS.E [R242+0x30300], desc[UR60][R240.64], P2 ;  /* 0x30300000f0f27fae */ /* 0x008fe8000912187c */
[----:B------:R-:W3:Y:S04]  /*e6e0*/  LDL.64 R200, [R1+0xe8] ;  /* 0x0000e80001c87983 */ /* 0x000ee80000100a00 */
[----:B------:R-:W3:Y:S04]  /*e6f0*/  LDL.64 R240, [R1+0xa8] ;  /* 0x0000a80001f07983 */ /* 0x000ee80000100a00 */
[----:B--2---:R-:W-:Y:S04]  /*e700*/  LDGSTS.E [R242+0x30700], desc[UR60][R184.64], P2 ;  /* 0x30700000b8f27fae */ /* 0x004fe8000912187c */
[----:B----4-:R-:W-:Y:S04]  /*e710*/  LDGSTS.E [R242+0x30b00], desc[UR60][R162.64], P2 ;  /* 0x30b00000a2f27fae */ /* 0x010fe8000912187c */
[----:B------:R-:W-:Y:S04]  /*e720*/  LDGSTS.E [R242+0x30f00], desc[UR60][R164.64], P2 ;  /* 0x30f00000a4f27fae */ /* 0x000fe8000912187c */
[----:B------:R-:W2:Y:S04]  /*e730*/  LDL.64 R184, [R1+0x68] ;  /* 0x0000680001b87983 */ /* 0x000ea80000100a00 */
[----:B------:R-:W4:Y:S04]  /*e740*/  LDL.LU.64 R162, [R1+0xc80] ;  /* 0x000c800001a27983 */ /* 0x000f280000300a00 */
[----:B------:R-:W4:Y:S04]  /*e750*/  LDL.LU.64 R164, [R1+0xc78] ;  /* 0x000c780001a47983 */ /* 0x000f280000300a00 */
[----:B------:R-:W-:Y:S04]  /*e760*/  LDGSTS.E [R242+0x31300], desc[UR60][R166.64], P2 ;  /* 0x31300000a6f27fae */ /* 0x000fe8000912187c */
[----:B------:R-:W-:Y:S04]  /*e770*/  LDGSTS.E [R242+0x31700], desc[UR60][R168.64], P2 ;  /* 0x31700000a8f27fae */ /* 0x000fe8000912187c */
[----:B------:R-:W-:Y:S04]  /*e780*/  LDGSTS.E [R242+0x31b00], desc[UR60][R228.64], P2 ;  /* 0x31b00000e4f27fae */ /* 0x000fe8000912187c */
[----:B------:R-:W4:Y:S04]  /*e790*/  LDL.LU.64 R166, [R1+0xc70] ;  /* 0x000c700001a67983 */ /* 0x000f280000300a00 */
[----:B------:R-:W4:Y:S04]  /*e7a0*/  LDL.LU.64 R168, [R1+0xc68] ;  /* 0x000c680001a87983 */ /* 0x000f280000300a00 */
[----:B------:R-:W4:Y:S04]  /*e7b0*/  LDL.LU.64 R228, [R1+0xc60] ;  /* 0x000c600001e47983 */ /* 0x000f280000300a00 */
[----:B------:R-:W-:Y:S04]  /*e7c0*/  LDGSTS.E [R242+0x31f00], desc[UR60][R230.64], P2 ;  /* 0x31f00000e6f27fae */ /* 0x000fe8000912187c */
[----:B------:R-:W-:Y:S04]  /*e7d0*/  LDGSTS.E [R242+0x32300], desc[UR60][R232.64], P2 ;  /* 0x32300000e8f27fae */ /* 0x000fe8000912187c */
        /* <DEDUP_REMOVED lines=40> */
[----:B---3--:R-:W-:Y:S04]  /*ea60*/  LDGSTS.E [R243+0x33780], desc[UR60][R200.64], P2 ;  /* 0x33780000c8f37fae */ /* 0x008fe8000912187c */
[----:B------:R-:W3:Y:S04]  /*ea70*/  LDL.LU.64 R196, [R1+0xbc0] ;  /* 0x000bc00001c47983 */ /* 0x000ee80000300a00 */
[----:B------:R-:W3:Y:S04]  /*ea80*/  LDL.LU.64 R198, [R1+0xbb8] ;  /* 0x000bb80001c67983 */ /* 0x000ee80000300a00 */
[----:B------:R-:W3:Y:S04]  /*ea90*/  LDL.LU.64 R200, [R1+0xbb0] ;  /* 0x000bb00001c87983 */ /* 0x000ee80000300a00 */
[----:B------:R-:W-:Y:S04]  /*eaa0*/  LDGSTS.E [R243+0x33b80], desc[UR60][R240.64], P2 ;  /* 0x33b80000f0f37fae */ /* 0x000fe8000912187c */
[----:B------:R-:W3:Y:S04]  /*eab0*/  LDL.LU.64 R240, [R1+0xba8] ;  /* 0x000ba80001f07983 */ /* 0x000ee80000300a00 */
[----:B--2---:R1:W-:Y:S01]  /*eac0*/  LDGSTS.E [R243+0x33f80], desc[UR60][R184.64], P2 ;  /* 0x33f80000b8f37fae */ /* 0x0043e2000912187c */
[----:B------:R-:W-:-:S03]  /*ead0*/  VIADD R252, R252, 0xffffff7a ;  /* 0xffffff7afcfc7836 */ /* 0x000fc60000000000 */
[----:B------:R-:W0:Y:S04]  /*eae0*/  LDGDEPBAR ;  /* 0x00000000000079af */ /* 0x000e280000000000 */
[----:B------:R-:W1:Y:S01]  /*eaf0*/  LDL.LU.64 R184, [R1+0xba0] ;  /* 0x000ba00001b87983 */ /* 0x000e620000300a00 */
[----:B------:R-:W-:Y:S02]  /*eb00*/  ISETP.GE.U32.AND P2, PT, R252, 0x7ffffefb, PT ;  /* 0x7ffffefbfc00780c */ /* 0x000fe40003f46070 */
[----:B------:R-:W2:Y:S01]  /*eb10*/  LDC R252, c[0x0][0x230] ;  /* 0x00008c00fffc7b82 */ /* 0x000ea20000000800 */
[----:B-1----:R-:W-:-:S04]  /*eb20*/  IMAD.SHL.U32 R184, R184, 0x80, RZ ;  /* 0x00000080b8b87824 */ /* 0x002fc800078e00ff */
[----:B----4-:R-:W-:-:S05]  /*eb30*/  IMAD.WIDE R202, R184, 0x4, R202 ;  /* 0x00000004b8ca7825 */ /* 0x010fca00078e02ca */
[----:B------:R1:W-:Y:S04]  /*eb40*/  STL.64 [R1+0x60], R202 ;  /* 0x000060ca01007387 */ /* 0x0003e80000100a00 */
[----:B-1----:R-:W4:Y:S01]  /*eb50*/  LDL.LU.64 R202, [R1+0xb98] ;  /* 0x000b980001ca7983 */ /* 0x002f220000300a00 */
[----:B--2---:R-:W-:Y:S02]  /*eb60*/  VIADD R252, R252, 0xffffff5e ;  /* 0xffffff5efcfc7836 */ /* 0x004fe40000000000 */
[----:B---3--:R-:W-:Y:S01]  /*eb70*/  IMAD.WIDE R240, R184, 0x4, R240 ;  /* 0x00000004b8f07825 */ /* 0x008fe200078e02f0 */
[----:B------:R1:W-:Y:S01]  /*eb80*/  STL.64 [R1+0xbb8], R4 ;  /* 0x000bb80401007387 */ /* 0x0003e20000100a00 */
[----:B------:R-:W-:Y:S06]  /*eb90*/  BAR.SYNC.DEFER_BLOCKING 0x0 ;  /* 0x0000000000007b1d */ /* 0x000fec0000010000 */
[----:B-1----:R-:W2:Y:S04]  /*eba0*/  LDL.LU.64 R4, [R1+0x58] ;  /* 0x0000580001047983 */ /* 0x002ea80000300a00 */
[----:B------:R1:W-:Y:S04]  /*ebb0*/  STL.64 [R1+0xbb0], R6 ;  /* 0x000bb00601007387 */ /* 0x0003e80000100a00 */
[----:B-1----:R-:W3:Y:S04]  /*ebc0*/  LDL.LU.64 R6, [R1+0x50] ;  /* 0x0000500001067983 */ /* 0x002ee80000300a00 */
[----:B------:R1:W-:Y:S04]  /*ebd0*/  STL.64 [R1+0xba8], R8 ;  /* 0x000ba80801007387 */ /* 0x0003e80000100a00 */
[----:B------:R-:W-:Y:S01]  /*ebe0*/  @!PT LDS RZ, [RZ] ;  /* 0x00000000fffff984 */ /* 0x000fe20000000800 */
[----:B------:R-:W-:Y:S01]  /*ebf0*/  @!PT LDS RZ, [RZ] ;  /* 0x00000000fffff984 */ /* 0x000fe20000000800 */
[----:B------:R-:W-:Y:S01]  /*ec00*/  @!PT LDS RZ, [RZ] ;  /* 0x00000000fffff984 */ /* 0x000fe20000000800 */
[----:B------:R-:W-:Y:S04]  /*ec10*/  LDGSTS.E [R244+0x10000], desc[UR60][R240.64], !P0 ;  /* 0x10000000f0f47fae */ /* 0x000fe8000c12187c */
[----:B-1----:R-:W4:Y:S04]  /*ec20*/  LDL.64 R8, [R1+0x60] ;  /* 0x0000600001087983 */ /* 0x002f280000100a00 */
[----:B------:R1:W-:Y:S04]  /*ec30*/  STL.64 [R1+0xba0], R242 ;  /* 0x000ba0f201007387 */ /* 0x0003e80000100a00 */
[----:B------:R1:W-:Y:S02]  /*ec40*/  STL.64 [R1+0xb98], R2 ;  /* 0x000b980201007387 */ /* 0x0003e40000100a00 */
[----:B-1----:R-:W1:Y:S08]  /*ec50*/  LDC R243, c[0x0][0x230] ;  /* 0x00008c00fff37b82 */ /* 0x002e700000000800 */
[----:B------:R-:W3:Y:S08]  /*ec60*/  LDC R2, c[0x0][0x230] ;  /* 0x00008c00ff027b82 */ /* 0x000ef00000000800 */
[----:B------:R-:W3:Y:S01]  /*ec70*/  LDC R242, c[0x0][0x230] ;  /* 0x00008c00fff27b82 */ /* 0x000ee20000000800 */
[----:B-1----:R-:W-:-:S05]  /*ec80*/  VIADD R243, R243, 0xffffff5f ;  /* 0xffffff5ff3f37836 */ /* 0x002fca0000000000 */
[----:B------:R-:W-:Y:S02]  /*ec90*/  ISETP.GE.U32.AND P0, PT, R243, 0x7ffffee0, PT ;  /* 0x7ffffee0f300780c */ /* 0x000fe40003f06070 */
[----:B------:R-:W1:Y:S01]  /*eca0*/  LDC R243, c[0x0][0x230] ;  /* 0x00008c00fff37b82 */ /* 0x000e620000000800 */
[----:B--2---:R-:W-:-:S05]  /*ecb0*/  IMAD.WIDE R4, R184, 0x4, R4 ;  /* 0x00000004b8047825 */ /* 0x004fca00078e0204 */
[----:B------:R2:W-:Y:S04]  /*ecc0*/  STL.64 [R1+0x58], R4 ;  /* 0x0000580401007387 */ /* 0x0005e80000100a00 */
[----:B----4-:R4:W-:Y:S01]  /*ecd0*/  LDGSTS.E [R244+0x10004], desc[UR60][R8.64], !P6 ;  /* 0x1000400008f47fae */ /* 0x0109e2000f12187c */
[----:B------:R-:W-:Y:S01]  /*ece0*/  ISETP.GE.U32.AND P6, PT, R252, 0x7ffffedf, PT ;  /* 0x7ffffedffc00780c */ /* 0x000fe20003fc6070 */
[----:B----4-:R-:W4:Y:S08]  /*ecf0*/  LDC R8, c[0x0][0x230] ;  /* 0x00008c00ff087b82 */ /* 0x010f300000000800 */
[----:B------:R-:W1:Y:S01]  /*ed00*/  LDC R9, c[0x0][0x230] ;  /* 0x00008c00ff097b82 */ /* 0x000e620000000800 */
[----:B----4-:R-:W-:Y:S01]  /*ed10*/  IADD3 R252, R8, -0xa3, RZ ;  /* 0xffffff5d08fc7810 */ /* 0x010fe20007ffe0ff */
[----:B-1----:R-:W-:-:S02]  /*ed20*/  VIADD R3, R9, 0xffffff5c ;  /* 0xffffff5c09037836 */ /* 0x002fc40000000000 */
[----:B---3--:R-:W-:-:S04]  /*ed30*/  IMAD.WIDE R8, R184, 0x4, R6 ;  /* 0x00000004b8087825 */ /* 0x008fc800078e0206 */
[----:B------:R-:W-:-:S04]  /*ed40*/  IMAD.WIDE R6, R184, 0x4, R202 ;  /* 0x00000004b8067825 */ /* 0x000fc800078e02ca */
[----:B------:R-:W-:Y:S02]  /*ed50*/  IMAD.MOV.U32 R202, RZ, RZ, R4 ;  /* 0x000000ffffca7224 */ /* 0x000fe400078e0004 */
[----:B------:R-:W-:Y:S02]  /*ed60*/  IMAD.MOV.U32 R203, RZ, RZ, R5 ;  /* 0x000000ffffcb7224 */ /* 0x000fe400078e0005 */
[----:B--2---:R-:W2:Y:S04]  /*ed70*/  LDL.LU.64 R4, [R1+0xbb8] ;  /* 0x000bb80001047983 */ /* 0x004ea80000300a00 */
[----:B------:R1:W-:Y:S01]  /*ed80*/  LDGSTS.E [R244+0x10008], desc[UR60][R202.64], !P3 ;  /* 0x10008000caf47fae */ /* 0x0003e2000d92187c */
[----:B------:R-:W-:-:S03]  /*ed90*/  ISETP.GE.U32.AND P3, PT, R252, 0x7ffffede, PT ;  /* 0x7ffffedefc00780c */ /* 0x000fc60003f66070 */
[----:B------:R3:W-:Y:S04]  /*eda0*/  STL.64 [R1+0x50], R8 ;  /* 0x0000500801007387 */ /* 0x0007e80000100a00 */
[----:B------:R3:W-:Y:S01]  /*edb0*/  LDGSTS.E [R244+0x1000c], desc[UR60][R8.64], !P4 ;  /* 0x1000c00008f47fae */ /* 0x0007e2000e12187c */
[----:B------:R-:W-:Y:S01]  /*edc0*/  ISETP.GE.U32.AND P4, PT, R3, 0x7ffffedd, PT ;  /* 0x7ffffedd0300780c */ /* 0x000fe20003f86070 */
[----:B-1----:R-:W-:Y:S02]  /*edd0*/  VIADD R202, R243, 0xffffff3f ;  /* 0xffffff3ff3ca7836 */ /* 0x002fe40000000000 */
[----:B------:R1:W-:Y:S01]  /*ede0*/  LDGSTS.E [R244+0x14000], desc[UR60][R6.64], !P0 ;  /* 0x1400000006f47fae */ /* 0x0003e2000c12187c */
[----:B------:R-:W4:Y:S02]  /*edf0*/  LDC R243, c[0x0][0x230] ;  /* 0x00008c00fff37b82 */ /* 0x000f240000000800 */
[----:B------:R-:W-:Y:S01]  /*ee00*/  ISETP.GE.U32.AND P0, PT, R202, 0x7ffffec0, PT ;  /* 0x7ffffec0ca00780c */ /* 0x000fe20003f06070 */
[----:B------:R1:W-:Y:S05]  /*ee10*/  STL.64 [R1+0x500], R6 ;  /* 0x0005000601007387 */ /* 0x0003ea0000100a00 */
[----:B---3--:R-:W3:Y:S08]  /*ee20*/  LDC R9, c[0x0][0x230] ;  /* 0x00008c00ff097b82 */ /* 0x008ef00000000800 */
[----:B------:R-:W4:Y:S01]  /*ee30*/  LDC R202, c[0x0][0x230] ;  /* 0x00008c00ffca7b82 */ /* 0x000f220000000800 */
[----:B-1----:R-:W-:-:S05]  /*ee40*/  IMAD.WIDE R6, R184, 0x4, R200 ;  /* 0x00000004b8067825 */ /* 0x002fca00078e02c8 */
[----:B------:R1:W-:Y:S02]  /*ee50*/  STL.64 [R1+0x508], R6 ;  /* 0x0005080601007387 */ /* 0x0003e40000100a00 */
[----:B------:R-:W4:Y:S02]  /*ee60*/  LDC R203, c[0x0][0x230] ;  /* 0x00008c00ffcb7b82 */ /* 0x000f240000000800 */
[----:B------:R-:W-:Y:S01]  /*ee70*/  LDGSTS.E [R244+0x14004], desc[UR60][R6.64], !P6 ;  /* 0x1400400006f47fae */ /* 0x000fe2000f12187c */
[----:B---3--:R-:W-:Y:S02]  /*ee80*/  VIADD R200, R9, 0xffffff3e ;  /* 0xffffff3e09c87836 */ /* 0x008fe40000000000 */
[----:B------:R-:W-:-:S03]  /*ee90*/  IMAD.WIDE R8, R184, 0x4, R198 ;  /* 0x00000004b8087825 */ /* 0x000fc600078e02c6 */
[----:B------:R-:W3:Y:S01]  /*eea0*/  LDC R199, c[0x0][0x230] ;  /* 0x00008c00ffc77b82 */ /* 0x000ee20000000800 */
[----:B-1----:R-:W2:Y:S01]  /*eeb0*/  LDL.LU.64 R6, [R1+0xbb0] ;  /* 0x000bb00001067983 */ /* 0x002ea20000300a00 */
[----:B------:R-:W-:Y:S01]  /*eec0*/  ISETP.GE.U32.AND P6, PT, R200, 0x7ffffebf, PT ;  /* 0x7ffffebfc800780c */ /* 0x000fe20003fc6070 */
[----:B----4-:R-:W-:Y:S02]  /*eed0*/  VIADD R198, R243, 0xffffff3d ;  /* 0xffffff3df3c67836 */ /* 0x010fe40000000000 */
[----:B------:R1:W-:Y:S04]  /*eee0*/  STL.64 [R1+0x510], R8 ;  /* 0x0005100801007387 */ /* 0x0003e80000100a00 */
[----:B------:R1:W-:Y:S01]  /*eef0*/  LDGSTS.E [R244+0x14008], desc[UR60][R8.64], !P3 ;  /* 0x1400800008f47fae */ /* 0x0003e2000d92187c */
[----:B------:R-:W-:Y:S01]  /*ef00*/  IMAD.WIDE R200, R184, 0x4, R134 ;  /* 0x00000004b8c87825 */ /* 0x000fe200078e0286 */
[----:B------:R-:W-:-:S02]  /*ef10*/  ISETP.GE.U32.AND P3, PT, R198, 0x7ffffebe, PT ;  /* 0x7ffffebec600780c */ /* 0x000fc40003f66070 */
[----:B------:R-:W4:Y:S01]  /*ef20*/  LDC R198, c[0x0][0x230] ;  /* 0x00008c00ffc67b82 */ /* 0x000f220000000800 */
[----:B-1----:R-:W-:-:S04]  /*ef30*/  IMAD.WIDE R8, R184, 0x4, R196 ;  /* 0x00000004b8087825 */ /* 0x002fc800078e02c4 */
[----:B------:R-:W-:Y:S01]  /*ef40*/  VIADD R196, R2, 0xffffff3c ;  /* 0xffffff3c02c47836 */ /* 0x000fe20000000000 */
[----:B------:R1:W-:Y:S01]  /*ef50*/  LDGSTS.E [R244+0x1400c], desc[UR60][R8.64], !P4 ;  /* 0x1400c00008f47fae */ /* 0x0003e2000e12187c */
[----:B------:R-:W-:Y:S02]  /*ef60*/  IMAD.WIDE R2, R184, 0x4, R136 ;  /* 0x00000004b8027825 */ /* 0x000fe400078e0288 */
[----:B------:R-:W4:Y:S01]  /*ef70*/  LDC R137, c[0x0][0x230] ;  /* 0x00008c00ff897b82 */ /* 0x000f220000000800 */
[----:B------:R1:W-:Y:S04]  /*ef80*/  STL.64 [R1+0x518], R8 ;  /* 0x0005180801007387 */ /* 0x0003e80000100a00 */
[----:B------:R3:W-:Y:S04]  /*ef90*/  STL.64 [R1+0x600], R2 ;  /* 0x0006000201007387 */ /* 0x0007e80000100a00 */
[----:B------:R3:W-:Y:S01]  /*efa0*/  LDGSTS.E [R244+0x18000], desc[UR60][R2.64], !P0 ;  /* 0x1800000002f47fae */ /* 0x0007e2000c12187c */
[----:B------:R-:W-:-:S02]  /*efb0*/  VIADD R134, R202, 0xffffff1e ;  /* 0xffffff1eca867836 */ /* 0x000fc40000000000 */
[----:B-1----:R-:W-:Y:S01]  /*efc0*/  IMAD.WIDE R8, R184, 0x4, R130 ;  /* 0x00000004b8087825 */ /* 0x002fe200078e0282 */
[----:B------:R1:W-:Y:S03]  /*efd0*/  STL.64 [R1+0x608], R200 ;  /* 0x000608c801007387 */ /* 0x0003e60000100a00 */
[----:B------:R-:W-:Y:S01]  /*efe0*/  VIADD R135, R203, 0xffffff1d ;  /* 0xffffff1dcb877836 */ /* 0x000fe20000000000 */
[----:B------:R-:W-:Y:S01]  /*eff0*/  LDGSTS.E [R244+0x18004], desc[UR60][R200.64], !P6 ;  /* 0x18004000c8f47fae */ /* 0x000fe2000f12187c */
[----:B------:R-:W-:Y:S01]  /*f000*/  VIADD R136, R242, 0xffffff1f ;  /* 0xffffff1ff2887836 */ /* 0x000fe20000000000 */
[----:B------:R-:W-:Y:S01]  /*f010*/  ISETP.GE.U32.AND P4, PT, R196, 0x7ffffebd, PT ;  /* 0x7ffffebdc400780c */ /* 0x000fe20003f86070 */
[----:B---3--:R-:W-:Y:S01]  /*f020*/  IMAD.WIDE R2, R184, 0x4, R132 ;  /* 0x00000004b8027825 */ /* 0x008fe200078e0284 */
[----:B------:R-:W3:Y:S01]  /*f030*/  LDL.LU.64 R202, [R1+0x48] ;  /* 0x0000480001ca7983 */ /* 0x000ee20000300a00 */
[----:B------:R-:W4:Y:S03]  /*f040*/  LDC R196, c[0x0][0x230] ;  /* 0x00008c00ffc47b82 */ /* 0x000f260000000800 */
[----:B------:R1:W-:Y:S04]  /*f050*/  STL.64 [R1+0x610], R2 ;  /* 0x0006100201007387 */ /* 0x0003e80000100a00 */
[----:B------:R4:W-:Y:S01]  /*f060*/  STL.64 [R1+0x618], R8 ;  /* 0x0006180801007387 */ /* 0x0009e20000100a00 */
[----:B------:R-:W-:Y:S01]  /*f070*/  ISETP.GE.U32.AND P0, PT, R136, 0x7ffffea0, PT ;  /* 0x7ffffea08800780c */ /* 0x000fe20003f06070 */
[----:B------:R-:W-:Y:S01]  /*f080*/  VIADD R130, R199, 0xffffff1c ;  /* 0xffffff1cc7827836 */ /* 0x000fe20000000000 */
[----:B------:R-:W-:Y:S01]  /*f090*/  ISETP.GE.U32.AND P6, PT, R134, 0x7ffffe9f, PT ;  /* 0x7ffffe9f8600780c */ /* 0x000fe20003fc6070 */
[----:B-1----:R-:W2:Y:S01]  /*f0a0*/  LDL.LU.64 R200, [R1+0x40] ;  /* 0x0000400001c87983 */ /* 0x002ea20000300a00 */
[----:B------:R-:W1:Y:S03]  /*f0b0*/  LDC R131, c[0x0][0x230] ;  /* 0x00008c00ff837b82 */ /* 0x000e660000000800 */
[----:B------:R-:W-:Y:S04]  /*f0c0*/  LDGSTS.E [R244+0x18008], desc[UR60][R2.64], !P3 ;  /* 0x1800800002f47fae */ /* 0x000fe8000d92187c */
[----:B------:R4:W-:Y:S01]  /*f0d0*/  LDGSTS.E [R244+0x1800c], desc[UR60][R8.64], !P4 ;  /* 0x1800c00008f47fae */ /* 0x0009e2000e12187c */
[----:B------:R-:W2:Y:S03]  /*f0e0*/  LDC R132, c[0x0][0x230] ;  /* 0x00008c00ff847b82 */ /* 0x000ea60000000800 */
[----:B------:R-:W2:Y:S01]  /*f0f0*/  LDL.LU.64 R2, [R1+0x38] ;  /* 0x0000380001027983 */ /* 0x000ea20000300a00 */
[----:B------:R-:W-:-:S04]  /*f100*/  IMAD.WIDE R192, R184, 0x4, R192 ;  /* 0x00000004b8c07825 */ /* 0x000fc800078e02c0 */
[----:B------:R-:W2:Y:S01]  /*f110*/  LDC R136, c[0x0][0x230] ;  /* 0x00008c00ff887b82 */ /* 0x000ea20000000800 */
[----:B------:R-:W2:Y:S01]  /*f120*/  LDL.LU.64 R242, [R1+0x30] ;  /* 0x0000300001f27983 */ /* 0x000ea20000300a00 */
[----:B----4-:R-:W-:Y:S01]  /*f130*/  IMAD.WIDE R8, R184, 0x4, R72 ;  /* 0x00000004b8087825 */ /* 0x010fe200078e0248 */
[----:B------:R-:W-:-:S03]  /*f140*/  ISETP.GE.U32.AND P4, PT, R130, 0x7ffffe9d, PT ;  /* 0x7ffffe9d8200780c */ /* 0x000fc60003f86070 */
[----:B------:R-:W-:Y:S02]  /*f150*/  VIADD R72, R198, 0xffffff79 ;  /* 0xffffff79c6487836 */ /* 0x000fe40000000000 */
[----:B------:R-:W4:Y:S01]  /*f160*/  LDC R130, c[0x0][0x230] ;  /* 0x00008c00ff827b82 */ /* 0x000f220000000800 */
[----:B------:R1:W-:Y:S01]  /*f170*/  STL.64 [R1+0x780], R8 ;  /* 0x0007800801007387 */ /* 0x0003e20000100a00 */
[----:B------:R-:W-:Y:S01]  /*f180*/  MOV R198, R8 ;  /* 0x0000000800c67202 */ /* 0x000fe20000000f00 */
[----:B------:R-:W-:Y:S01]  /*f190*/  IMAD.MOV.U32 R199, RZ, RZ, R9 ;  /* 0x000000ffffc77224 */ /* 0x000fe200078e0009 */
[----:B------:R-:W-:-:S04]  /*f1a0*/  ISETP.GE.U32.AND P3, PT, R135, 0x7ffffe9e, PT ;  /* 0x7ffffe9e8700780c */ /* 0x000fc80003f66070 */
[----:B------:R1:W-:Y:S01]  /*f1b0*/  LDGSTS.E [R244+0x1c000], desc[UR60][R198.64], !P0 ;  /* 0x1c000000c6f47fae */ /* 0x0003e2000c12187c */
[----:B------:R-:W2:Y:S01]  /*f1c0*/  LDC R73, c[0x0][0x230] ;  /* 0x00008c00ff497b82 */ /* 0x000ea20000000800 */
[----:B-1----:R-:W-:-:S04]  /*f1d0*/  IMAD.WIDE R8, R184, 0x4, R70 ;  /* 0x00000004b8087825 */ /* 0x002fc800078e0246 */
[----:B------:R-:W-:-:S03]  /*f1e0*/  VIADD R70, R137, 0xffffff78 ;  /* 0xffffff7889467836 */ /* 0x000fc60000000000 */
[----:B------:R-:W1:Y:S01]  /*f1f0*/  LDC R71, c[0x0][0x230] ;  /* 0x00008c00ff477b82 */ /* 0x000e620000000800 */
[----:B------:R4:W-:Y:S01]  /*f200*/  LDGSTS.E [R244+0x1c004], desc[UR60][R8.64], !P6 ;  /* 0x1c00400008f47fae */ /* 0x0009e2000f12187c */
[----:B------:R-:W-:-:S06]  /*f210*/  ISETP.GE.U32.AND P6, PT, R70, 0x7ffffef9, PT ;  /* 0x7ffffef94600780c */ /* 0x000fcc0003fc6070 */
[----:B------:R-:W1:Y:S01]  /*f220*/  LDC R70, c[0x0][0x230] ;  /* 0x00008c00ff467b82 */ /* 0x000e620000000800 */
[----:B------:R-:W-:Y:S01]  /*f230*/  ISETP.GE.U32.AND P0, PT, R72, 0x7ffffefa, PT ;  /* 0x7ffffefa4800780c */ /* 0x000fe20003f06070 */
[----:B------:R4:W-:Y:S01]  /*f240*/  STL.64 [R1+0x788], R8 ;  /* 0x0007880801007387 */ /* 0x0009e20000100a00 */
[----:B------:R-:W-:-:S05]  /*f250*/  IMAD.WIDE R198, R184, 0x4, R66 ;  /* 0x00000004b8c67825 */ /* 0x000fca00078e0242 */
[----:B------:R-:W1:Y:S01]  /*f260*/  LDC R72, c[0x0][0x230] ;  /* 0x00008c00ff487b82 */ /* 0x000e620000000800 */
[----:B------:R-:W-:Y:S02]  /*f270*/  VIADD R66, R196, 0xffffff76 ;  /* 0xffffff76c4427836 */ /* 0x000fe40000000000 */
[----:B----4-:R-:W-:-:S05]  /*f280*/  IMAD.WIDE R8, R184, 0x4, R68 ;  /* 0x00000004b8087825 */ /* 0x010fca00078e0244 */
[----:B------:R-:W4:Y:S01]  /*f290*/  LDC R69, c[0x0][0x230] ;  /* 0x00008c00ff457b82 */ /* 0x000f220000000800 */
[----:B------:R1:W-:Y:S04]  /*f2a0*/  STL.64 [R1+0x790], R8 ;  /* 0x0007900801007387 */ /* 0x0003e80000100a00 */
[----:B------:R-:W-:Y:S01]  /*f2b0*/  LDGSTS.E [R244+0x1c008], desc[UR60][R8.64], !P3 ;  /* 0x1c00800008f47fae */ /* 0x000fe2000d92187c */
[----:B------:R-:W-:-:S03]  /*f2c0*/  VIADD R67, R131, 0xffffff5a ;  /* 0xffffff5a83437836 */ /* 0x000fc60000000000 */
[----:B------:R2:W-:Y:S01]  /*f2d0*/  LDGSTS.E [R244+0x1c00c], desc[UR60][R198.64], !P4 ;  /* 0x1c00c000c6f47fae */ /* 0x0005e2000e12187c */
[----:B------:R-:W-:Y:S01]  /*f2e0*/  ISETP.GE.U32.AND P4, PT, R66, 0x7ffffef7, PT ;  /* 0x7ffffef74200780c */ /* 0x000fe20003f86070 */
[----:B------:R-:W-:Y:S02]  /*f2f0*/  VIADD R66, R130, 0xffffff5b ;  /* 0xffffff5b82427836 */ /* 0x000fe40000000000 */
[C---:B------:R-:W-:Y:S01]  /*f300*/  IMAD.WIDE R188, R184.reuse, 0x4, R188 ;  /* 0x00000004b8bc7825 */ /* 0x040fe200078e02bc */
[----:B------:R-:W4:Y:S01]  /*f310*/  LDC R130, c[0x0][0x230] ;  /* 0x00008c00ff827b82 */ /* 0x000f220000000800 */
[----:B-1----:R-:W4:Y:S04]  /*f320*/  LDL.LU.64 R8, [R1+0xba8] ;  /* 0x000ba80001087983 */ /* 0x002f280000300a00 */
[----:B------:R2:W-:Y:S01]  /*f330*/  STL.64 [R1+0x798], R198 ;  /* 0x000798c601007387 */ /* 0x0005e20000100a00 */
[----:B---3--:R-:W-:-:S05]  /*f340*/  IMAD.WIDE R196, R184, 0x4, R202 ;  /* 0x00000004b8c47825 */ /* 0x008fca00078e02ca */
[----:B------:R-:W-:Y:S01]  /*f350*/  LDGSTS.E [R245+0x10000], desc[UR60][R196.64], !P5 ;  /* 0x10000000c4f57fae */ /* 0x000fe2000e92187c */
[----:B------:R-:W-:Y:S01]  /*f360*/  ISETP.GE.U32.AND P5, PT, R66, 0x7ffffedc, PT ;  /* 0x7ffffedc4200780c */ /* 0x000fe20003fa6070 */
[----:B--2---:R-:W-:-:S05]  /*f370*/  IMAD.WIDE R198, R184, 0x4, R200 ;  /* 0x00000004b8c67825 */ /* 0x004fca00078e02c8 */
[----:B------:R-:W-:Y:S01]  /*f380*/  LDGSTS.E [R245+0x10004], desc[UR60][R198.64], !P2 ;  /* 0x10004000c6f57fae */ /* 0x000fe2000d12187c */
[----:B------:R-:W-:Y:S01]  /*f390*/  ISETP.GE.U32.AND P2, PT, R67, 0x7ffffedb, PT ;  /* 0x7ffffedb4300780c */ /* 0x000fe20003f46070 */
[----:B------:R-:W-:Y:S02]  /*f3a0*/  VIADD R66, R71, 0xffffff59 ;  /* 0xffffff5947427836 */ /* 0x000fe40000000000 */
[----:B------:R-:W-:Y:S01]  /*f3b0*/  VIADD R67, R70, 0xffffff58 ;  /* 0xffffff5846437836 */ /* 0x000fe20000000000 */
[----:B------:R-:W1:Y:S01]  /*f3c0*/  LDC R71, c[0x0][0x230] ;  /* 0x00008c00ff477b82 */ /* 0x000e620000000800 */
[----:B------:R-:W-:-:S07]  /*f3d0*/  IMAD.WIDE R200, R184, 0x4, R2 ;  /* 0x00000004b8c87825 */ /* 0x000fce00078e0202 */
[----:B------:R-:W2:Y:S01]  /*f3e0*/  LDC R70, c[0x0][0x230] ;  /* 0x00008c00ff467b82 */ /* 0x000ea20000000800 */
[----:B------:R-:W-:Y:S01]  /*f3f0*/  IMAD.WIDE R202, R184, 0x4, R242 ;  /* 0x00000004b8ca7825 */ /* 0x000fe200078e02f2 */
[----:B------:R-:W-:Y:S01]  /*f400*/  LDGSTS.E [R245+0x10008], desc[UR60][R200.64], !P0 ;  /* 0x10008000c8f57fae */ /* 0x000fe2000c12187c */
[----:B------:R-:W-:Y:S02]  /*f410*/  ISETP.GE.U32.AND P0, PT, R66, 0x7ffffeda, PT ;  /* 0x7ffffeda4200780c */ /* 0x000fe40003f06070 */
[----:B------:R-:W-:Y:S01]  /*f420*/  IMAD.WIDE R2, R184, 0x4, R194 ;  /* 0x00000004b8027825 */ /* 0x000fe200078e02c2 */
[----:B------:R-:W-:Y:S01]  /*f430*/  LDGSTS.E [R245+0x1000c], desc[UR60][R202.64], !P6 ;  /* 0x1000c000caf57fae */ /* 0x000fe2000f12187c */
[----:B------:R-:W-:Y:S02]  /*f440*/  ISETP.GE.U32.AND P6, PT, R67, 0x7ffffed9, PT ;  /* 0x7ffffed94300780c */ /* 0x000fe40003fc6070 */
[----:B------:R-:W-:Y:S01]  /*f450*/  VIADD R66, R72, 0xffffff3b ;  /* 0xffffff3b48427836 */ /* 0x000fe20000000000 */
[----:B------:R3:W-:Y:S01]  /*f460*/  LDGSTS.E [R245+0x14000], desc[UR60][R2.64], !P5 ;  /* 0x1400000002f57fae */ /* 0x0007e2000e92187c */
[----:B------:R-:W-:Y:S01]  /*f470*/  VIADD R67, R73, 0xffffff3a ;  /* 0xffffff3a49437836 */ /* 0x000fe20000000000 */
[----:B------:R-:W1:Y:S02]  /*f480*/  LDC R72, c[0x0][0x230] ;  /* 0x00008c00ff487b82 */ /* 0x000e640000000800 */
[----:B------:R3:W-:Y:S01]  /*f490*/  STL.64 [R1+0x4c0], R2 ;  /* 0x0004c00201007387 */ /* 0x0007e20000100a00 */
[----:B------:R-:W-:Y:S01]  /*f4a0*/  ISETP.GE.U32.AND P5, PT, R66, 0x7ffffebc, PT ;  /* 0x7ffffebc4200780c */ /* 0x000fe20003fa6070 */
[----:B------:R-:W-:-:S02]  /*f4b0*/  VIADD R66, R132, 0xffffff39 ;  /* 0xffffff3984427836 */ /* 0x000fc40000000000 */
[----:B------:R-:W-:Y:S01]  /*f4c0*/  LDGSTS.E [R245+0x14004], desc[UR60][R192.64], !P2 ;  /* 0x14004000c0f57fae */ /* 0x000fe2000d12187c */
[----:B------:R-:W-:Y:S01]  /*f4d0*/  ISETP.GE.U32.AND P2, PT, R67, 0x7ffffebb, PT ;  /* 0x7ffffebb4300780c */ /* 0x000fe20003f46070 */
[----:B------:R-:W-:Y:S01]  /*f4e0*/  VIADD R68, R136, 0xffffff77 ;  /* 0xffffff7788447836 */ /* 0x000fe20000000000 */
[----:B------:R-:W1:Y:S01]  /*f4f0*/  LDC R73, c[0x0][0x230] ;  /* 0x00008c00ff497b82 */ /* 0x000e620000000800 */
[----:B---3--:R-:W-:Y:S01]  /*f500*/  IMAD.WIDE R2, R184, 0x4, R190 ;  /* 0x00000004b8027825 */ /* 0x008fe200078e02be */
[----:B------:R-:W-:Y:S04]  /*f510*/  STL.64 [R1+0x4c8], R192 ;  /* 0x0004c8c001007387 */ /* 0x000fe80000100a00 */
[----:B------:R3:W-:Y:S01]  /*f520*/  LDGSTS.E [R245+0x14008], desc[UR60][R2.64], !P0 ;  /* 0x1400800002f57fae */ /* 0x0007e2000c12187c */
[----:B------:R-:W-:Y:S01]  /*f530*/  ISETP.GE.U32.AND P0, PT, R66, 0x7ffffeba, PT ;  /* 0x7ffffeba4200780c */ /* 0x000fe20003f06070 */
[----:B------:R-:W-:-:S02]  /*f540*/  IMAD.WIDE R190, R184, 0x4, R128 ;  /* 0x00000004b8be7825 */ /* 0x000fc400078e0280 */
[----:B------:R3:W-:Y:S04]  /*f550*/  STL.64 [R1+0x4d0], R2 ;  /* 0x0004d00201007387 */ /* 0x0007e80000100a00 */
[----:B------:R2:W-:Y:S04]  /*f560*/  STL.64 [R1+0x4d8], R188 ;  /* 0x0004d8bc01007387 */ /* 0x0005e80000100a00 */
[----:B------:R2:W-:Y:S01]  /*f570*/  LDGSTS.E [R245+0x1400c], desc[UR60][R188.64], !P6 ;  /* 0x1400c000bcf57fae */ /* 0x0005e2000f12187c */
[----:B---3--:R-:W-:-:S03]  /*f580*/  IMAD.WIDE R2, R184, 0x4, R126 ;  /* 0x00000004b8027825 */ /* 0x008fc600078e027e */
[----:B------:R3:W-:Y:S04]  /*f590*/  STL.64 [R1+0x5c0], R190 ;  /* 0x0005c0be01007387 */ /* 0x0007e80000100a00 */
[----:B------:R-:W-:Y:S01]  /*f5a0*/  LDGSTS.E [R245+0x18000], desc[UR60][R190.64], !P5 ;  /* 0x18000000bef57fae */ /* 0x000fe2000e92187c */
[----:B--2---:R-:W-:-:S03]  /*f5b0*/  IMAD.WIDE R188, R184, 0x4, R124 ;  /* 0x00000004b8bc7825 */ /* 0x004fc600078e027c */
[----:B------:R2:W-:Y:S04]  /*f5c0*/  STL.64 [R1+0x5c8], R2 ;  /* 0x0005c80201007387 */ /* 0x0005e80000100a00 */
[----:B------:R2:W-:Y:S04]  /*f5d0*/  LDGSTS.E [R245+0x18004], desc[UR60][R2.64], !P2 ;  /* 0x1800400002f57fae */ /* 0x0005e8000d12187c */
[----:B---3--:R-:W3:Y:S04]  /*f5e0*/  LDL.LU.64 R190, [R1+0x28] ;  /* 0x0000280001be7983 */ /* 0x008ee80000300a00 */
[----:B------:R4:W-:Y:S01]  /*f5f0*/  STL.64 [R1+0x5d0], R188 ;  /* 0x0005d0bc01007387 */ /* 0x0009e20000100a00 */
[----:B--2---:R-:W-:-:S03]  /*f600*/  IMAD.WIDE R2, R184, 0x4, R122 ;  /* 0x00000004b8027825 */ /* 0x004fc600078e027a */
[----:B------:R-:W-:Y:S04]  /*f610*/  LDGSTS.E [R245+0x18008], desc[UR60][R188.64], !P0 ;  /* 0x18008000bcf57fae */ /* 0x000fe8000c12187c */
[----:B------:R2:W-:Y:S04]  /*f620*/  STL.64 [R1+0x5d8], R2 ;  /* 0x0005d80201007387 */ /* 0x0005e80000100a00 */
[----:B----4-:R-:W4:Y:S04]  /*f630*/  LDL.LU.64 R188, [R1+0x20] ;  /* 0x0000200001bc7983 */ /* 0x010f280000300a00 */
[----:B------:R-:W4:Y:S04]  /*f640*/  LDL.LU.64 R192, [R1+0x18] ;  /* 0x0000180001c07983 */ /* 0x000f280000300a00 */
[----:B------:R-:W4:Y:S01]  /*f650*/  LDL.LU.64 R194, [R1+0x10] ;  /* 0x0000100001c27983 */ /* 0x000f220000300a00 */
[----:B------:R-:W-:-:S02]  /*f660*/  ISETP.GE.U32.AND P3, PT, R68, 0x7ffffef8, PT ;  /* 0x7ffffef84400780c */ /* 0x000fc40003f66070 */
[----:B------:R-:W1:Y:S01]  /*f670*/  LDC R68, c[0x0][0x230] ;  /* 0x00008c00ff447b82 */ /* 0x000e620000000800 */
[----:B------:R-:W-:-:S04]  /*f680*/  IADD3 R67, R69, -0xe5, RZ ;  /* 0xffffff1b45437810 */ /* 0x000fc80007ffe0ff */
[----:B------:R-:W-:Y:S01]  /*f690*/  ISETP.GE.U32.AND P5, PT, R67, 0x7ffffe9c, PT ;  /* 0x7ffffe9c4300780c */ /* 0x000fe20003fa6070 */
[----:B-1----:R-:W-:Y:S02]  /*f6a0*/  VIADD R66, R68, 0xffffff38 ;  /* 0xffffff3844427836 */ /* 0x002fe40000000000 */
[----:B------:R-:W1:Y:S03]  /*f6b0*/  LDC R69, c[0x0][0x230] ;  /* 0x00008c00ff457b82 */ /* 0x000e660000000800 */
[----:B------:R-:W-:Y:S01]  /*f6c0*/  ISETP.GE.U32.AND P6, PT, R66, 0x7ffffeb9, PT ;  /* 0x7ffffeb94200780c */ /* 0x000fe20003fc6070 */
[----:B------:R-:W-:-:S04]  /*f6d0*/  VIADD R66, R70, 0xffffff1a ;  /* 0xffffff1a46427836 */ /* 0x000fc80000000000 */
[----:B------:R-:W1:Y:S01]  /*f6e0*/  LDC R70, c[0x0][0x230] ;  /* 0x00008c00ff467b82 */ /* 0x000e620000000800 */
[----:B------:R-:W-:Y:S01]  /*f6f0*/  ISETP.GE.U32.AND P2, PT, R66, 0x7ffffe9b, PT ;  /* 0x7ffffe9b4200780c */ /* 0x000fe20003f46070 */
[----:B------:R-:W-:Y:S02]  /*f700*/  VIADD R66, R71, 0xffffff19 ;  /* 0xffffff1947427836 */ /* 0x000fe40000000000 */
[----:B------:R-:W-:-:S04]  /*f710*/  IMAD.WIDE R242, R184, 0x4, R64 ;  /* 0x00000004b8f27825 */ /* 0x000fc800078e0240 */
[----:B------:R-:W4:Y:S01]  /*f720*/  LDC R65, c[0x0][0x230] ;  /* 0x00008c00ff417b82 */ /* 0x000f220000000800 */
[----:B------:R2:W-:Y:S01]  /*f730*/  LDGSTS.E [R245+0x1800c], desc[UR60][R2.64], !P6 ;  /* 0x1800c00002f57fae */ /* 0x0005e2000f12187c */
[----:B------:R-:W-:Y:S01]  /*f740*/  ISETP.GE.U32.AND P6, PT, R66, 0x7ffffe9a, PT ;  /* 0x7ffffe9a4200780c */ /* 0x000fe20003fc6070 */
[----:B------:R-:W-:Y:S02]  /*f750*/  VIADD R64, R73, 0xffffff18 ;  /* 0xffffff1849407836 */ /* 0x000fe40000000000 */
[----:B------:R2:W-:Y:S03]  /*f760*/  LDGSTS.E [R245+0x1c000], desc[UR60][R242.64], !P5 ;  /* 0x1c000000f2f57fae */ /* 0x0005e6000e92187c */
[----:B------:R-:W1:Y:S01]  /*f770*/  LDC R66, c[0x0][0x230] ;  /* 0x00008c00ff427b82 */ /* 0x000e620000000800 */
[----:B--2---:R-:W-:-:S07]  /*f780*/  IMAD.WIDE R2, R184, 0x4, R62 ;  /* 0x00000004b8027825 */ /* 0x004fce00078e023e */
[----:B------:R-:W2:Y:S01]  /*f790*/  LDC R63, c[0x0][0x230] ;  /* 0x00008c00ff3f7b82 */ /* 0x000ea20000000800 */
[----:B------:R-:W-:Y:S01]  /*f7a0*/  ISETP.GE.U32.AND P5, PT, R64, 0x7ffffe99, PT ;  /* 0x7ffffe994000780c */ /* 0x000fe20003fa6070 */
[----:B------:R-:W-:Y:S01]  /*f7b0*/  VIADD R67, R72, 0xffffff75 ;  /* 0xffffff7548437836 */ /* 0x000fe20000000000 */
[----:B------:R1:W-:Y:S01]  /*f7c0*/  STL.64 [R1+0x720], R242 ;  /* 0x000720f201007387 */ /* 0x0003e20000100a00 */
[----:B------:R-:W-:-:S03]  /*f7d0*/  VIADD R62, R130, 0xffffff74 ;  /* 0xffffff74823e7836 */ /* 0x000fc60000000000 */
[----:B------:R-:W-:Y:S01]  /*f7e0*/  ISETP.GE.U32.AND P0, PT, R67, 0x7ffffef6, PT ;  /* 0x7ffffef64300780c */ /* 0x000fe20003f06070 */
[----:B------:R1:W-:Y:S01]  /*f7f0*/  STL.64 [R1+0x728], R2 ;  /* 0x0007280201007387 */ /* 0x0003e20000100a00 */
[----:B------:R-:W-:Y:S01]  /*f800*/  IMAD.WIDE R186, R184, 0x4, R186 ;  /* 0x00000004b8ba7825 */ /* 0x000fe200078e02ba */
[----:B------:R-:W4:Y:S02]  /*f810*/  LDC R68, c[0x0][0x230] ;  /* 0x00008c00ff447b82 */ /* 0x000f240000000800 */
[----:B------:R1:W-:Y:S01]  /*f820*/  LDGSTS.E [R245+0x1c004], desc[UR60][R2.64], !P2 ;  /* 0x1c00400002f57fae */ /* 0x0003e2000d12187c */
[----:B------:R-:W-:Y:S01]  /*f830*/  ISETP.GE.U32.AND P2, PT, R62, 0x7ffffef5, PT ;  /* 0x7ffffef53e00780c */ /* 0x000fe20003f46070 */
[----:B-1----:R-:W-:-:S04]  /*f840*/  IMAD.WIDE R242, R184, 0x4, R60 ;  /* 0x00000004b8f27825 */ /* 0x002fc800078e023c */
[----:B------:R-:W1:Y:S01]  /*f850*/  LDC R67, c[0x0][0x230] ;  /* 0x00008c00ff437b82 */ /* 0x000e620000000800 */
[----:B------:R-:W-:Y:S01]  /*f860*/  LDGSTS.E [R245+0x1c008], desc[UR60][R242.64], !P6 ;  /* 0x1c008000f2f57fae */ /* 0x000fe2000f12187c */
[----:B------:R-:W-:-:S06]  /*f870*/  IMAD.WIDE R2, R184, 0x4, R58 ;  /* 0x00000004b8027825 */ /* 0x000fcc00078e023a */
[----:B------:R-:W1:Y:S01]  /*f880*/  LDC R62, c[0x0][0x230] ;  /* 0x00008c00ff3e7b82 */ /* 0x000e620000000800 */
[----:B------:R-:W-:Y:S01]  /*f890*/  VIADD R58, R70, 0xffffff57 ;  /* 0xffffff57463a7836 */ /* 0x000fe20000000000 */
[----:B------:R-:W-:Y:S01]  /*f8a0*/  LDGSTS.E [R245+0x1c00c], desc[UR60][R2.64], !P5 ;  /* 0x1c00c00002f57fae */ /* 0x000fe2000e92187c */
[----:B------:R-:W-:Y:S02]  /*f8b0*/  VIADD R59, R66, 0xffffff56 ;  /* 0xffffff56423b7836 */ /* 0x000fe40000000000 */
[C---:B------:R-:W-:Y:S01]  /*f8c0*/  IMAD.WIDE R182, R184.reuse, 0x4, R182 ;  /* 0x00000004b8b67825 */ /* 0x040fe200078e02b6 */
[----:B------:R2:W-:Y:S02]  /*f8d0*/  STL.64 [R1+0x730], R242 ;  /* 0x000730f201007387 */ /* 0x0005e40000100a00 */
[----:B------:R-:W1:Y:S01]  /*f8e0*/  LDC R64, c[0x0][0x230] ;  /* 0x00008c00ff407b82 */ /* 0x000e620000000800 */
[----:B------:R-:W-:-:S04]  /*f8f0*/  IMAD.WIDE R180, R184, 0x4, R180 ;  /* 0x00000004b8b47825 */ /* 0x000fc800078e02b4 */
[----:B------:R-:W-:-:S03]  /*f900*/  IMAD.WIDE R178, R184, 0x4, R178 ;  /* 0x00000004b8b27825 */ /* 0x000fc600078e02b2 */
[----:B------:R-:W1:Y:S01]  /*f910*/  LDC R66, c[0x0][0x230] ;  /* 0x00008c00ff427b82 */ /* 0x000e620000000800 */
[----:B--2---:R-:W2:Y:S04]  /*f920*/  LDL.LU.64 R242, [R1+0xba0] ;  /* 0x000ba00001f27983 */ /* 0x004ea80000300a00 */
[----:B------:R1:W-:Y:S04]  /*f930*/  STL.64 [R1+0x738], R2 ;  /* 0x0007380201007387 */ /* 0x0003e80000100a00 */
[----:B-1----:R-:W5:Y:S04]  /*f940*/  LDL.LU.64 R2, [R1+0xb98] ;  /* 0x000b980001027983 */ /* 0x002f680000300a00 */
[----:B------:R-:W-:Y:S04]  /*f950*/  STL.64 [R1+0x4a0], R186 ;  /* 0x0004a0ba01007387 */ /* 0x000fe80000100a00 */
[----:B------:R-:W-:Y:S04]  /*f960*/  STL.64 [R1+0x4a8], R182 ;  /* 0x0004a8b601007387 */ /* 0x000fe80000100a00 */
[----:B------:R1:W-:Y:S04]  /*f970*/  STL.64 [R1+0x4b0], R180 ;  /* 0x0004b0b401007387 */ /* 0x0003e80000100a00 */
[----:B------:R1:W-:Y:S01]  /*f980*/  STL.64 [R1+0x4b8], R178 ;  /* 0x0004b8b201007387 */ /* 0x0003e20000100a00 */
[----:B---3--:R-:W-:-:S05]  /*f990*/  IMAD.WIDE R190, R184, 0x4, R190 ;  /* 0x00000004b8be7825 */ /* 0x008fca00078e02be */
[----:B------:R-:W-:Y:S01]  /*f9a0*/  LDGSTS.E [R246+0x10000], desc[UR60][R190.64], !P3 ;  /* 0x10000000bef67fae */ /* 0x000fe2000d92187c */
[----:B------:R-:W-:Y:S01]  /*f9b0*/  ISETP.GE.U32.AND P3, PT, R58, 0x7ffffed8, PT ;  /* 0x7ffffed83a00780c */ /* 0x000fe20003f66070 */
[----:B------:R-:W-:Y:S02]  /*f9c0*/  VIADD R58, R63, 0xffffff55 ;  /* 0xffffff553f3a7836 */ /* 0x000fe40000000000 */
[C---:B----4-:R-:W-:Y:S01]  /*f9d0*/  IMAD.WIDE R188, R184.reuse, 0x4, R188 ;  /* 0x00000004b8bc7825 */ /* 0x050fe200078e02bc */
[----:B------:R-:W3:Y:S03]  /*f9e0*/  LDC R63, c[0x0][0x230] ;  /* 0x00008c00ff3f7b82 */ /* 0x000ee60000000800 */
[----:B------:R-:W-:Y:S01]  /*f9f0*/  IMAD.WIDE R192, R184, 0x4, R192 ;  /* 0x00000004b8c07825 */ /* 0x000fe200078e02c0 */
[----:B------:R-:W-:Y:S01]  /*fa00*/  LDGSTS.E [R246+0x10004], desc[UR60][R188.64], !P4 ;  /* 0x10004000bcf67fae */ /* 0x000fe2000e12187c */
[----:B------:R-:W-:-:S02]  /*fa10*/  ISETP.GE.U32.AND P4, PT, R59, 0x7ffffed7, PT ;  /* 0x7ffffed73b00780c */ /* 0x000fc40003f86070 */
[----:B------:R-:W-:Y:S01]  /*fa20*/  IMAD.WIDE R194, R184, 0x4, R194 ;  /* 0x00000004b8c27825 */ /* 0x000fe200078e02c2 */
[----:B------:R-:W-:Y:S03]  /*fa30*/  LDGSTS.E [R246+0x10008], desc[UR60][R192.64], !P0 ;  /* 0x10008000c0f67fae */ /* 0x000fe6000c12187c */
[----:B------:R-:W-:Y:S01]  /*fa40*/  VIADD R59, R65, 0xffffff54 ;  /* 0xffffff54413b7836 */ /* 0x000fe20000000000 */
[----:B------:R-:W-:Y:S01]  /*fa50*/  ISETP.GE.U32.AND P0, PT, R58, 0x7ffffed6, PT ;  /* 0x7ffffed63a00780c */ /* 0x000fe20003f06070 */
[----:B------:R-:W-:Y:S01]  /*fa60*/  LDGSTS.E [R246+0x1000c], desc[UR60][R194.64], !P2 ;  /* 0x1000c000c2f67fae */ /* 0x000fe2000d12187c */
[----:B------:R-:W-:Y:S01]  /*fa70*/  VIADD R60, R68, 0xffffff73 ;  /* 0xffffff73443c7836 */ /* 0x000fe20000000000 */
[----:B------:R-:W4:Y:S01]  /*fa80*/  LDC R65, c[0x0][0x230] ;  /* 0x00008c00ff417b82 */ /* 0x000f220000000800 */
[----:B------:R-:W-:Y:S01]  /*fa90*/  ISETP.GE.U32.AND P2, PT, R59, 0x7ffffed5, PT ;  /* 0x7ffffed53b00780c */ /* 0x000fe20003f46070 */
[----:B------:R-:W-:Y:S04]  /*faa0*/  LDGSTS.E [R246+0x14000], desc[UR60][R186.64], !P3 ;  /* 0x14000000baf67fae */ /* 0x000fe8000d92187c */
[----:B------:R-:W-:Y:S04]  /*fab0*/  LDGSTS.E [R246+0x14004], desc[UR60][R182.64], !P4 ;  /* 0x14004000b6f67fae */ /* 0x000fe8000e12187c */
[----:B------:R1:W-:Y:S04]  /*fac0*/  LDGSTS.E [R246+0x14008], desc[UR60][R180.64], !P0 ;  /* 0x14008000b4f67fae */ /* 0x0003e8000c12187c */
[----:B------:R1:W-:Y:S02]  /*fad0*/  LDGSTS.E [R246+0x1400c], desc[UR60][R178.64], !P2 ;  /* 0x1400c000b2f67fae */ /* 0x0003e4000d12187c */
[----:B-1----:R-:W-:-:S04]  /*fae0*/  IMAD.WIDE R180, R184, 0x4, R120 ;  /* 0x00000004b8b47825 */ /* 0x002fc800078e0278 */
[----:B------:R-:W-:Y:S01]  /*faf0*/  IMAD.WIDE R178, R184, 0x4, R118 ;  /* 0x00000004b8b27825 */ /* 0x000fe200078e0276 */
[----:B------:R1:W-:Y:S04]  /*fb00*/  STL.64 [R1+0x5a0], R180 ;  /* 0x0005a0b401007387 */ /* 0x0003e80000100a00 */
[----:B------:R4:W-:Y:S04]  /*fb10*/  STL.64 [R1+0x5a8], R178 ;  /* 0x0005a8b201007387 */ /* 0x0009e80000100a00 */
[----:B------:R-:W2:Y:S04]  /*fb20*/  LDL.LU.64 R186, [R1+0x8] ;  /* 0x0000080001ba7983 */ /* 0x000ea80000300a00 */
[----:B------:R-:W2:Y:S01]  /*fb30*/  LDL.LU.64 R244, [R1] ;  /* 0x0000000001f47983 */ /* 0x000ea20000300a00 */
[----:B------:R-:W-:Y:S01]  /*fb40*/  VIADD R61, R69, 0xffffff72 ;  /* 0xffffff72453d7836 */ /* 0x000fe20000000000 */
[----:B------:R-:W-:-:S02]  /*fb50*/  ISETP.GE.U32.AND P6, PT, R60, 0x7ffffef4, PT ;  /* 0x7ffffef43c00780c */ /* 0x000fc40003fc6070 */
[----:B------:R-:W3:Y:S02]  /*fb60*/  LDC R60, c[0x0][0x230] ;  /* 0x00008c00ff3c7b82 */ /* 0x000ee40000000800 */
[----:B------:R-:W-:-:S06]  /*fb70*/  ISETP.GE.U32.AND P5, PT, R61, 0x7ffffef3, PT ;  /* 0x7ffffef33d00780c */ /* 0x000fcc0003fa6070 */
[----:B------:R-:W1:Y:S01]  /*fb80*/  LDC R61, c[0x0][0x230] ;  /* 0x00008c00ff3d7b82 */ /* 0x000e620000000800 */
[----:B------:R-:W-:-:S05]  /*fb90*/  VIADD R58, R67, 0xffffff37 ;  /* 0xffffff37433a7836 */ /* 0x000fca0000000000 */
[----:B------:R-:W-:Y:S02]  /*fba0*/  ISETP.GE.U32.AND P3, PT, R58, 0x7ffffeb8, PT ;  /* 0x7ffffeb83a00780c */ /* 0x000fe40003f66070 */
[----:B---3--:R-:W-:Y:S02]  /*fbb0*/  IADD3 R58, R60, -0xca, RZ ;  /* 0xffffff363c3a7810 */ /* 0x008fe40007ffe0ff */
[----:B------:R-:W3:Y:S09]  /*fbc0*/  LDC R60, c[0x0][0x230] ;  /* 0x00008c00ff3c7b82 */ /* 0x000ef20000000800 */
[----:B------:R4:W-:Y:S01]  /*fbd0*/  LDGSTS.E [R246+0x18000], desc[UR60][R180.64], !P3 ;  /* 0x18000000b4f67fae */ /* 0x0009e2000d92187c */
[----:B------:R-:W-:Y:S01]  /*fbe0*/  ISETP.GE.U32.AND P4, PT, R58, 0x7ffffeb7, PT ;  /* 0x7ffffeb73a00780c */ /* 0x000fe20003f86070 */
[----:B------:R-:W-:-:S02]  /*fbf0*/  VIADD R58, R62, 0xffffff34 ;  /* 0xffffff343e3a7836 */ /* 0x000fc40000000000 */
[----:B-1----:R-:W-:Y:S01]  /*fc00*/  VIADD R59, R61, 0xffffff35 ;  /* 0xffffff353d3b7836 */ /* 0x002fe20000000000 */
[----:B------:R-:W1:Y:S02]  /*fc10*/  LDC R62, c[0x0][0x230] ;  /* 0x00008c00ff3e7b82 */ /* 0x000e640000000800 */
[----:B------:R-:W-:Y:S02]  /*fc20*/  ISETP.GE.U32.AND P2, PT, R58, 0x7ffffeb5, PT ;  /* 0x7ffffeb53a00780c */ /* 0x000fe40003f46070 */
[----:B------:R-:W-:Y:S01]  /*fc30*/  ISETP.GE.U32.AND P0, PT, R59, 0x7ffffeb6, PT ;  /* 0x7ffffeb63b00780c */ /* 0x000fe20003f06070 */
[----:B------:R-:W-:Y:S02]  /*fc40*/  VIADD R59, R64, 0xffffff71 ;  /* 0xffffff71403b7836 */ /* 0x000fe40000000000 */
[----:B------:R-:W-:Y:S02]  /*fc50*/  VIADD R58, R63, 0xffffff17 ;  /* 0xffffff173f3a7836 */ /* 0x000fe40000000000 */
[----:B------:R4:W-:Y:S01]  /*fc60*/  LDGSTS.E [R246+0x18004], desc[UR60][R178.64], !P4 ;  /* 0x18004000b2f67fae */ /* 0x0009e2000e12187c */
[----:B------:R-:W3:Y:S01]  /*fc70*/  LDC R61, c[0x0][0x230] ;  /* 0x00008c00ff3d7b82 */ /* 0x000ee20000000800 */
[----:B------:R-:W-:Y:S01]  /*fc80*/  ISETP.GE.U32.AND P3, PT, R59, 0x7ffffef2, PT ;  /* 0x7ffffef23b00780c */ /* 0x000fe20003f66070 */
[----:B----4-:R-:W-:Y:S01]  /*fc90*/  IMAD.WIDE R180, R184, 0x4, R116 ;  /* 0x00000004b8b47825 */ /* 0x010fe200078e0274 */
[----:B------:R-:W-:-:S03]  /*fca0*/  ISETP.GE.U32.AND P4, PT, R58, 0x7ffffe98, PT ;  /* 0x7ffffe983a00780c */ /* 0x000fc60003f86070 */
[----:B------:R-:W-:Y:S02]  /*fcb0*/  VIADD R59, R65, 0xffffff16 ;  /* 0xffffff16413b7836 */ /* 0x000fe40000000000 */
[----:B------:R-:W-:Y:S01]  /*fcc0*/  VIADD R58, R66, 0xffffff15 ;  /* 0xffffff15423a7836 */ /* 0x000fe20000000000 */
[----:B------:R4:W-:Y:S01]  /*fcd0*/  LDGSTS.E [R246+0x18008], desc[UR60][R180.64], !P0 ;  /* 0x18008000b4f67fae */ /* 0x0009e2000c12187c */
[----:B------:R-:W1:Y:S01]  /*fce0*/  LDC R64, c[0x0][0x230] ;  /* 0x00008c00ff407b82 */ /* 0x000e620000000800 */
[----:B------:R-:W-:Y:S01]  /*fcf0*/  IMAD.WIDE R178, R184, 0x4, R114 ;  /* 0x00000004b8b27825 */ /* 0x000fe200078e0272 */
[----:B------:R-:W-:-:S04]  /*fd00*/  ISETP.GE.U32.AND P0, PT, R59, 0x7ffffe97, PT ;  /* 0x7ffffe973b00780c */ /* 0x000fc80003f06070 */
[----:B------:R4:W-:Y:S01]  /*fd10*/  LDGSTS.E [R246+0x1800c], desc[UR60][R178.64], !P2 ;  /* 0x1800c000b2f67fae */ /* 0x0009e2000d12187c */
[----:B------:R-:W-:Y:S01]  /*fd20*/  ISETP.GE.U32.AND P2, PT, R58, 0x7ffffe96, PT ;  /* 0x7ffffe963a00780c */ /* 0x000fe20003f46070 */
[----:B------:R-:W1:Y:S01]  /*fd30*/  LDC R63, c[0x0][0x230] ;  /* 0x00008c00ff3f7b82 */ /* 0x000e620000000800 */
[C---:B------:R-:W-:Y:S01]  /*fd40*/  IMAD.WIDE R182, R184.reuse, 0x4, R56 ;  /* 0x00000004b8b67825 */ /* 0x040fe200078e0238 */
[----:B------:R4:W-:Y:S04]  /*fd50*/  STL.64 [R1+0x5b0], R180 ;  /* 0x0005b0b401007387 */ /* 0x0009e80000100a00 */
[----:B------:R4:W-:Y:S02]  /*fd60*/  STL.64 [R1+0x5b8], R178 ;  /* 0x0005b8b201007387 */ /* 0x0009e40000100a00 */
[----:B------:R-:W1:Y:S01]  /*fd70*/  LDC R58, c[0x0][0x230] ;  /* 0x00008c00ff3a7b82 */ /* 0x000e620000000800 */
[----:B---3--:R-:W-:Y:S01]  /*fd80*/  VIADD R56, R61, 0xffffff14 ;  /* 0xffffff143d387836 */ /* 0x008fe20000000000 */
[----:B------:R-:W-:Y:S01]  /*fd90*/  LDGSTS.E [R246+0x1c000], desc[UR60][R182.64], !P4 ;  /* 0x1c000000b6f67fae */ /* 0x000fe2000e12187c */
[----:B----4-:R-:W-:-:S05]  /*fda0*/  IMAD.WIDE R180, R184, 0x4, R54 ;  /* 0x00000004b8b47825 */ /* 0x010fca00078e0236 */
[----:B------:R-:W3:Y:S01]  /*fdb0*/  LDC R59, c[0x0][0x230] ;  /* 0x00008c00ff3b7b82 */ /* 0x000ee20000000800 */
[----:B------:R-:W-:Y:S01]  /*fdc0*/  IMAD.WIDE R178, R184, 0x4, R52 ;  /* 0x00000004b8b27825 */ /* 0x000fe200078e0234 */
[----:B------:R-:W-:Y:S03]  /*fdd0*/  LDGSTS.E [R246+0x1c004], desc[UR60][R180.64], !P0 ;  /* 0x1c004000b4f67fae */ /* 0x000fe6000c12187c */
[----:B-1----:R-:W-:Y:S01]  /*fde0*/  VIADD R52, R62, 0xffffff6f ;  /* 0xffffff6f3e347836 */ /* 0x002fe20000000000 */
[----:B------:R1:W-:Y:S01]  /*fdf0*/  LDGSTS.E [R246+0x1c008], desc[UR60][R178.64], !P2 ;  /* 0x1c008000b2f67fae */ /* 0x0003e2000d12187c */
[----:B------:R-:W-:Y:S01]  /*fe00*/  ISETP.GE.U32.AND P4, PT, R56, 0x7ffffe95, PT ;  /* 0x7ffffe953800780c */ /* 0x000fe20003f86070 */
[----:B------:R-:W4:Y:S02]  /*fe10*/  LDC R53, c[0x0][0x230] ;  /* 0x00008c00ff357b82 */ /* 0x000f240000000800 */
[----:B------:R-:W-:-:S06]  /*fe20*/  ISETP.GE.U32.AND P2, PT, R52, 0x7ffffef0, PT ;  /* 0x7ffffef03400780c */ /* 0x000fcc0003f46070 */
[----:B------:R-:W4:Y:S01]  /*fe30*/  LDC R52, c[0x0][0x230] ;  /* 0x00008c00ff347b82 */ /* 0x000f220000000800 */
[----:B------:R-:W-:Y:S01]  /*fe40*/  STL.64 [R1+0x6d0], R182 ;  /* 0x0006d0b601007387 */ /* 0x000fe20000100a00 */
[----:B------:R-:W-:-:S03]  /*fe50*/  VIADD R57, R60, 0xffffff70 ;  /* 0xffffff703c397836 */ /* 0x000fc60000000000 */
[----:B------:R-:W-:Y:S03]  /*fe60*/  STL.64 [R1+0x6d8], R180 ;  /* 0x0006d8b401007387 */ /* 0x000fe60000100a00 */
[----:B------:R-:W4:Y:S01]  /*fe70*/  LDC R54, c[0x0][0x230] ;  /* 0x00008c00ff367b82 */ /* 0x000f220000000800 */
[----:B------:R1:W-:Y:S01]  /*fe80*/  STL.64 [R1+0x710], R178 ;  /* 0x000710b201007387 */ /* 0x0003e20000100a00 */
[----:B------:R-:W-:Y:S01]  /*fe90*/  ISETP.GE.U32.AND P0, PT, R57, 0x7ffffef1, PT ;  /* 0x7ffffef13900780c */ /* 0x000fe20003f06070 */
[----:B------:R-:W-:-:S05]  /*fea0*/  IMAD.WIDE R238, R184, 0x4, R238 ;  /* 0x00000004b8ee7825 */ /* 0x000fca00078e02ee */
[----:B------:R-:W4:Y:S01]  /*feb0*/  LDC R56, c[0x0][0x230] ;  /* 0x00008c00ff387b82 */ /* 0x000f220000000800 */
[----:B-1----:R-:W-:-:S07]  /*fec0*/  IMAD.WIDE R178, R184, 0x4, R50 ;  /* 0x00000004b8b27825 */ /* 0x002fce00078e0232 */
[----:B------:R-:W1:Y:S01]  /*fed0*/  LDC R55, c[0x0][0x230] ;  /* 0x00008c00ff377b82 */ /* 0x000e620000000800 */
[----:B------:R-:W-:Y:S01]  /*fee0*/  VIADD R51, R64, 0xffffff6e ;  /* 0xffffff6e40337836 */ /* 0x000fe20000000000 */
[----:B------:R3:W-:Y:S01]  /*fef0*/  STL.64 [R1+0x718], R178 ;  /* 0x000718b201007387 */ /* 0x0007e20000100a00 */
[----:B------:R-:W-:-:S03]  /*ff00*/  VIADD R50, R63, 0xffffff53 ;  /* 0xffffff533f327836 */ /* 0x000fc60000000000 */
[----:B------:R3:W-:Y:S01]  /*ff10*/  LDGSTS.E [R246+0x1c00c], desc[UR60][R178.64], !P4 ;  /* 0x1c00c000b2f67fae */ /* 0x0007e2000e12187c */
[----:B------:R-:W-:Y:S01]  /*ff20*/  ISETP.GE.U32.AND P4, PT, R51, 0x7ffffeef, PT ;  /* 0x7ffffeef3300780c */ /* 0x000fe20003f86070 */
[----:B------:R-:W-:Y:S01]  /*ff30*/  VIADD R51, R58, 0xffffff52 ;  /* 0xffffff523a337836 */ /* 0x000fe20000000000 */
[----:B------:R-:W1:Y:S01]  /*ff40*/  LDC R57, c[0x0][0x230] ;  /* 0x00008c00ff397b82 */ /* 0x000e620000000800 */
[----:B------:R-:W-:-:S04]  /*ff50*/  IMAD.WIDE R236, R184, 0x4, R236 ;  /* 0x00000004b8ec7825 */ /* 0x000fc800078e02ec */
[----:B------:R-:W-:-:S03]  /*ff60*/  IMAD.WIDE R176, R184, 0x4, R176 ;  /* 0x00000004b8b07825 */ /* 0x000fc600078e02b0 */
[----:B------:R-:W1:Y:S01]  /*ff70*/  LDC R58, c[0x0][0x230] ;  /* 0x00008c00ff3a7b82 */ /* 0x000e620000000800 */
[C---:B------:R-:W-:Y:S01]  /*ff80*/  IMAD.WIDE R174, R184.reuse, 0x4, R174 ;  /* 0x00000004b8ae7825 */ /* 0x040fe200078e02ae */
[----:B------:R-:W-:Y:S03]  /*ff90*/  STL.64 [R1+0x480], R176 ;  /* 0x000480b001007387 */ /* 0x000fe60000100a00 */
[C---:B------:R-:W-:Y:S01]  /*ffa0*/  IMAD.WIDE R172, R184.reuse, 0x4, R172 ;  /* 0x00000004b8ac7825 */ /* 0x040fe200078e02ac */
[----:B------:R-:W-:Y:S03]  /*ffb0*/  STL.64 [R1+0x488], R174 ;  /* 0x000488ae01007387 */ /* 0x000fe60000100a00 */
[C---:B------:R-:W-:Y:S01]  /*ffc0*/  IMAD.WIDE R170, R184.reuse, 0x4, R170 ;  /* 0x00000004b8aa7825 */ /* 0x040fe200078e02aa */
[----:B------:R1:W-:Y:S04]  /*ffd0*/  STL.64 [R1+0x490], R172 ;  /* 0x000490ac01007387 */ /* 0x0003e80000100a00 */
[----:B------:R1:W-:Y:S01]  /*ffe0*/  STL.64 [R1+0x498], R170 ;  /* 0x000498aa01007387 */ /* 0x0003e20000100a00 */
[----:B------:R-:W-:-:S04]  /*fff0*/  IMAD.WIDE R234, R184, 0x4, R234 ;  /* 0x00000004b8ea7825 */ /* 0x000fc800078e02ea */
[----:B------:R-:W-:-:S04]  /*10000*/  IMAD.WIDE R232, R184, 0x4, R232 ;  /* 0x00000004b8e87825 */ /* 0x000fc800078e02e8 */
[----:B------:R-:W-:-:S04]  /*10010*/  IMAD.WIDE R230, R184, 0x4, R230 ;  /* 0x00000004b8e67825 */ /* 0x000fc800078e02e6 */
[----:B------:R-:W-:-:S04]  /*10020*/  IMAD.WIDE R228, R184, 0x4, R228 ;  /* 0x00000004b8e47825 */ /* 0x000fc800078e02e4 */
[----:B------:R-:W-:-:S04]  /*10030*/  IMAD.WIDE R164, R184, 0x4, R164 ;  /* 0x00000004b8a47825 */ /* 0x000fc800078e02a4 */
[----:B------:R-:W-:-:S04]  /*10040*/  IMAD.WIDE R162, R184, 0x4, R162 ;  /* 0x00000004b8a27825 */ /* 0x000fc800078e02a2 */
[----:B--2---:R-:W-:-:S04]  /*10050*/  IMAD.WIDE R180, R184, 0x4, R186 ;  /* 0x00000004b8b47825 */ /* 0x004fc800078e02ba */
[----:B---3--:R-:W-:Y:S01]  /*10060*/  IMAD.WIDE R178, R184, 0x4, R244 ;  /* 0x00000004b8b27825 */ /* 0x008fe200078e02f4 */
[----:B------:R-:W-:Y:S01]  /*10070*/  LDGSTS.E [R247+0x10000], desc[UR60][R180.64], !P6 ;  /* 0x10000000b4f77fae */ /* 0x000fe2000f12187c */
[----:B------:R-:W-:Y:S02]  /*10080*/  ISETP.GE.U32.AND P6, PT, R50, 0x7ffffed4, PT ;  /* 0x7ffffed43200780c */ /* 0x000fe40003fc6070 */
[----:B------:R-:W-:Y:S01]  /*10090*/  IADD3 R50, R59, -0xaf, RZ ;  /* 0xffffff513b327810 */ /* 0x000fe20007ffe0ff */
[----:B------:R-:W-:Y:S01]  /*100a0*/  LDGSTS.E [R247+0x10004], desc[UR60][R178.64], !P5 ;  /* 0x10004000b2f77fae */ /* 0x000fe2000e92187c */
[----:B------:R-:W2:Y:S01]  /*100b0*/  LDC R59, c[0x0][0x230] ;  /* 0x00008c00ff3b7b82 */ /* 0x000ea20000000800 */
[----:B------:R-:W-:Y:S02]  /*100c0*/  ISETP.GE.U32.AND P5, PT, R51, 0x7ffffed3, PT ;  /* 0x7ffffed33300780c */ /* 0x000fe40003fa6070 */
[----:B------:R-:W-:Y:S01]  /*100d0*/  LDGSTS.E [R247+0x10008], desc[UR60][R238.64], !P3 ;  /* 0x10008000eef77fae */ /* 0x000fe2000d92187c */
[----:B------:R-:W-:Y:S01]  /*100e0*/  ISETP.GE.U32.AND P3, PT, R50, 0x7ffffed2, PT ;  /* 0x7ffffed23200780c */ /* 0x000fe20003f66070 */
[----:B----4-:R-:W-:-:S02]  /*100f0*/  VIADD R50, R52, 0xffffff50 ;  /* 0xffffff5034327836 */ /* 0x010fc40000000000 */
[----:B------:R-:W-:Y:S01]  /*10100*/  LDGSTS.E [R247+0x1000c], desc[UR60][R236.64], !P0 ;  /* 0x1000c000ecf77fae */ /* 0x000fe2000c12187c */
[----:B------:R-:W-:Y:S01]  /*10110*/  VIADD R51, R53, 0xffffff33 ;  /* 0xffffff3335337836 */ /* 0x000fe20000000000 */
[----:B------:R-:W3:Y:S01]  /*10120*/  LDC R52, c[0x0][0x230] ;  /* 0x00008c00ff347b82 */ /* 0x000ee20000000800 */
[----:B------:R-:W-:Y:S01]  /*10130*/  ISETP.GE.U32.AND P0, PT, R50, 0x7ffffed1, PT ;  /* 0x7ffffed13200780c */ /* 0x000fe20003f06070 */
[----:B------:R-:W-:Y:S01]  /*10140*/  VIADD R50, R54, 0xffffff32 ;  /* 0xffffff3236327836 */ /* 0x000fe20000000000 */
[----:B------:R-:W-:Y:S01]  /*10150*/  LDGSTS.E [R247+0x14000], desc[UR60][R176.64], !P6 ;  /* 0x14000000b0f77fae */ /* 0x000fe2000f12187c */
[----:B------:R-:W-:-:S03]  /*10160*/  ISETP.GE.U32.AND P6, PT, R51, 0x7ffffeb4, PT ;  /* 0x7ffffeb43300780c */ /* 0x000fc60003fc6070 */
[----:B------:R-:W-:Y:S01]  /*10170*/  LDGSTS.E [R247+0x14004], desc[UR60][R174.64], !P5 ;  /* 0x14004000aef77fae */ /* 0x000fe2000e92187c */
[----:B------:R-:W4:Y:S01]  /*10180*/  LDC R54, c[0x0][0x230] ;  /* 0x00008c00ff367b82 */ /* 0x000f220000000800 */
[----:B------:R-:W-:Y:S01]  /*10190*/  ISETP.GE.U32.AND P5, PT, R50, 0x7ffffeb3, PT ;  /* 0x7ffffeb33200780c */ /* 0x000fe20003fa6070 */
[----:B------:R-:W-:Y:S01]  /*101a0*/  VIADD R51, R56, 0xffffff6d ;  /* 0xffffff6d38337836 */ /* 0x000fe20000000000 */
[----:B------:R2:W-:Y:S01]  /*101b0*/  LDGSTS.E [R247+0x14008], desc[UR60][R172.64], !P3 ;  /* 0x14008000acf77fae */ /* 0x0005e2000d92187c */
[----:B-1----:R-:W-:-:S03]  /*101c0*/  VIADD R50, R55, 0xffffff31 ;  /* 0xffffff3137327836 */ /* 0x002fc60000000000 */
[----:B------:R-:W-:Y:S01]  /*101d0*/  ISETP.GE.U32.AND P3, PT, R51, 0x7ffffeee, PT ;  /* 0x7ffffeee3300780c */ /* 0x000fe20003f66070 */
[----:B------:R-:W1:Y:S01]  /*101e0*/  LDC R53, c[0x0][0x230] ;  /* 0x00008c00ff357b82 */ /* 0x000e620000000800 */
[----:B------:R2:W-:Y:S01]  /*101f0*/  LDGSTS.E [R247+0x1400c], desc[UR60][R170.64], !P0 ;  /* 0x1400c000aaf77fae */ /* 0x0005e2000c12187c */
[----:B------:R-:W-:Y:S01]  /*10200*/  ISETP.GE.U32.AND P0, PT, R50, 0x7ffffeb2, PT ;  /* 0x7ffffeb23200780c */ /* 0x000fe20003f06070 */
[----:B------:R-:W-:Y:S02]  /*10210*/  VIADD R51, R57, 0xffffff30 ;  /* 0xffffff3039337836 */ /* 0x000fe40000000000 */
[----:B--2---:R-:W-:Y:S02]  /*10220*/  VIADD R50, R59, 0xffffff13 ;  /* 0xffffff133b327836 */ /* 0x004fe40000000000 */
[C---:B------:R-:W-:Y:S01]  /*10230*/  IMAD.WIDE R172, R184.reuse, 0x4, R112 ;  /* 0x00000004b8ac7825 */ /* 0x040fe200078e0270 */
[----:B------:R-:W2:Y:S04]  /*10240*/  LDC R57, c[0x0][0x230] ;  /* 0x00008c00ff397b82 */ /* 0x000ea80000000800 */
[----:B------:R4:W-:Y:S01]  /*10250*/  LDGSTS.E [R247+0x18000], desc[UR60][R172.64], !P6 ;  /* 0x18000000acf77fae */ /* 0x0009e2000f12187c */
[----:B------:R-:W-:Y:S01]  /*10260*/  IMAD.WIDE R170, R184, 0x4, R110 ;  /* 0x00000004b8aa7825 */ /* 0x000fe200078e026e */
[----:B------:R-:W-:-:S02]  /*10270*/  ISETP.GE.U32.AND P6, PT, R51, 0x7ffffeb1, PT ;  /* 0x7ffffeb13300780c */ /* 0x000fc40003fc6070 */
[----:B------:R-:W2:Y:S02]  /*10280*/  LDC R55, c[0x0][0x230] ;  /* 0x00008c00ff377b82 */ /* 0x000ea40000000800 */
[----:B------:R1:W-:Y:S01]  /*10290*/  LDGSTS.E [R247+0x18004], desc[UR60][R170.64], !P5 ;  /* 0x18004000aaf77fae */ /* 0x0003e2000e92187c */
[----:B------:R-:W-:Y:S01]  /*102a0*/  ISETP.GE.U32.AND P5, PT, R50, 0x7ffffe94, PT ;  /* 0x7ffffe943200780c */ /* 0x000fe20003fa6070 */
[----:B------:R-:W-:Y:S02]  /*102b0*/  IMAD.WIDE R174, R184, 0x4, R108 ;  /* 0x00000004b8ae7825 */ /* 0x000fe400078e026c */
[----:B------:R4:W-:Y:S02]  /*102c0*/  STL.64 [R1+0x580], R172 ;  /* 0x000580ac01007387 */ /* 0x0009e40000100a00 */
[----:B---3--:R-:W-:Y:S01]  /*102d0*/  VIADD R50, R52, 0xffffff12 ;  /* 0xffffff1234327836 */ /* 0x008fe20000000000 */
[----:B------:R-:W3:Y:S01]  /*102e0*/  LDC R56, c[0x0][0x230] ;  /* 0x00008c00ff387b82 */ /* 0x000ee20000000800 */
[----:B------:R1:W-:Y:S04]  /*102f0*/  STL.64 [R1+0x588], R170 ;  /* 0x000588aa01007387 */ /* 0x0003e80000100a00 */
[----:B------:R-:W-:Y:S01]  /*10300*/  LDGSTS.E [R247+0x18008], desc[UR60][R174.64], !P0 ;  /* 0x18008000aef77fae */ /* 0x000fe2000c12187c */
[----:B----4-:R-:W-:-:S02]  /*10310*/  IMAD.WIDE R172, R184, 0x4, R106 ;  /* 0x00000004b8ac7825 */ /* 0x010fc400078e026a */
[----:B------:R-:W4:Y:S02]  /*10320*/  LDC R52, c[0x0][0x230] ;  /* 0x00008c00ff347b82 */ /* 0x000f240000000800 */
[----:B-1----:R-:W-:Y:S01]  /*10330*/  IMAD.WIDE R170, R184, 0x4, R48 ;  /* 0x00000004b8aa7825 */ /* 0x002fe200078e0230 */
[----:B------:R-:W-:Y:S01]  /*10340*/  ISETP.GE.U32.AND P0, PT, R50, 0x7ffffe93, PT ;  /* 0x7ffffe933200780c */ /* 0x000fe20003f06070 */
[----:B------:R1:W-:Y:S02]  /*10350*/  LDGSTS.E [R247+0x1800c], desc[UR60][R172.64], !P6 ;  /* 0x1800c000acf77fae */ /* 0x0003e4000f12187c */
[----:B------:R-:W-:Y:S02]  /*10360*/  VIADD R48, R54, 0xffffff10 ;  /* 0xffffff1036307836 */ /* 0x000fe40000000000 */
[----:B------:R-:W4:Y:S01]  /*10370*/  LDC R49, c[0x0][0x230] ;  /* 0x00008c00ff317b82 */ /* 0x000f220000000800 */
[----:B------:R2:W-:Y:S02]  /*10380*/  LDGSTS.E [R247+0x1c000], desc[UR60][R170.64], !P5 ;  /* 0x1c000000aaf77fae */ /* 0x0005e4000e92187c */
[----:B------:R-:W-:Y:S01]  /*10390*/  ISETP.GE.U32.AND P5, PT, R48, 0x7ffffe91, PT ;  /* 0x7ffffe913000780c */ /* 0x000fe20003fa6070 */
[----:B------:R-:W-:Y:S01]  /*103a0*/  VIADD R51, R53, 0xffffff11 ;  /* 0xffffff1135337836 */ /* 0x000fe20000000000 */
[----:B------:R-:W-:Y:S03]  /*103b0*/  STL.64 [R1+0x590], R174 ;  /* 0x000590ae01007387 */ /* 0x000fe60000100a00 */
[----:B------:R-:W4:Y:S01]  /*103c0*/  LDC R48, c[0x0][0x230] ;  /* 0x00008c00ff307b82 */ /* 0x000f220000000800 */
[----:B------:R1:W-:Y:S01]  /*103d0*/  STL.64 [R1+0x598], R172 ;  /* 0x000598ac01007387 */ /* 0x0003e20000100a00 */
[----:B------:R-:W-:-:S03]  /*103e0*/  ISETP.GE.U32.AND P6, PT, R51, 0x7ffffe92, PT ;  /* 0x7ffffe923300780c */ /* 0x000fc60003fc6070 */
[----:B------:R2:W-:Y:S03]  /*103f0*/  STL.64 [R1+0x6b0], R170 ;  /* 0x0006b0aa01007387 */ /* 0x0005e60000100a00 */
[----:B------:R-:W4:Y:S01]  /*10400*/  LDC R50, c[0x0][0x230] ;  /* 0x00008c00ff327b82 */ /* 0x000f220000000800 */
[----:B-1----:R-:W-:-:S07]  /*10410*/  IMAD.WIDE R172, R184, 0x4, R44 ;  /* 0x00000004b8ac7825 */ /* 0x002fce00078e022c */
[----:B------:R-:W1:Y:S01]  /*10420*/  LDC R51, c[0x0][0x230] ;  /* 0x00008c00ff337b82 */ /* 0x000e620000000800 */
[----:B--2---:R-:W-:-:S04]  /*10430*/  IMAD.WIDE R170, R184, 0x4, R46 ;  /* 0x00000004b8aa7825 */ /* 0x004fc800078e022e */
[----:B------:R-:W-:Y:S01]  /*10440*/  VIADD R46, R58, 0xffffff6c ;  /* 0xffffff6c3a2e7836 */ /* 0x000fe20000000000 */
[----:B------:R2:W-:Y:S02]  /*10450*/  LDGSTS.E [R247+0x1c004], desc[UR60][R170.64], !P0 ;  /* 0x1c004000aaf77fae */ /* 0x0005e4000c12187c */
[----:B------:R-:W1:Y:S02]  /*10460*/  LDC R47, c[0x0][0x230] ;  /* 0x00008c00ff2f7b82 */ /* 0x000e640000000800 */
[----:B------:R-:W-:Y:S01]  /*10470*/  ISETP.GE.U32.AND P0, PT, R46, 0x7ffffeed, PT ;  /* 0x7ffffeed2e00780c */ /* 0x000fe20003f06070 */
[----:B------:R2:W-:Y:S05]  /*10480*/  STL.64 [R1+0x6b8], R170 ;  /* 0x0006b8aa01007387 */ /* 0x0005ea0000100a00 */
[----:B------:R-:W1:Y:S01]  /*10490*/  LDC R46, c[0x0][0x230] ;  /* 0x00008c00ff2e7b82 */ /* 0x000e620000000800 */
[----:B------:R-:W-:Y:S01]  /*104a0*/  VIADD R44, R55, 0xffffff6b ;  /* 0xffffff6b372c7836 */ /* 0x000fe20000000000 */
[----:B------:R-:W-:Y:S01]  /*104b0*/  LDGSTS.E [R247+0x1c008], desc[UR60][R172.64], !P6 ;  /* 0x1c008000acf77fae */ /* 0x000fe2000f12187c */
[----:B--2---:R-:W-:-:S05]  /*104c0*/  IMAD.WIDE R170, R184, 0x4, R42 ;  /* 0x00000004b8aa7825 */ /* 0x004fca00078e022a */
[----:B------:R-:W2:Y:S01]  /*104d0*/  LDC R45, c[0x0][0x230] ;  /* 0x00008c00ff2d7b82 */ /* 0x000ea20000000800 */
[----:B------:R-:W-:Y:S01]  /*104e0*/  VIADD R42, R57, 0xffffff4f ;  /* 0xffffff4f392a7836 */ /* 0x000fe20000000000 */
[----:B------:R1:W-:Y:S01]  /*104f0*/  LDGSTS.E [R247+0x1c00c], desc[UR60][R170.64], !P5 ;  /* 0x1c00c000aaf77fae */ /* 0x0003e2000e92187c */
[----:B---3--:R-:W-:-:S03]  /*10500*/  IADD3 R43, R56, -0x96, RZ ;  /* 0xffffff6a382b7810 */ /* 0x008fc60007ffe0ff */
[----:B------:R-:W-:Y:S01]  /*10510*/  LDGSTS.E [R248+0x10000], desc[UR60][R234.64], !P2 ;  /* 0x10000000eaf87fae */ /* 0x000fe2000d12187c */
[----:B------:R-:W-:Y:S01]  /*10520*/  ISETP.GE.U32.AND P2, PT, R42, 0x7ffffed0, PT ;  /* 0x7ffffed02a00780c */ /* 0x000fe20003f46070 */
[----:B----4-:R-:W-:Y:S01]  /*10530*/  VIADD R42, R48, 0xffffff4e ;  /* 0xffffff4e302a7836 */ /* 0x010fe20000000000 */
[----:B------:R-:W-:Y:S01]  /*10540*/  ISETP.GE.U32.AND P6, PT, R44, 0x7ffffeec, PT ;  /* 0x7ffffeec2c00780c */ /* 0x000fe20003fc6070 */
[----:B------:R-:W-:Y:S01]  /*10550*/  LDGSTS.E [R248+0x10004], desc[UR60][R232.64], !P4 ;  /* 0x10004000e8f87fae */ /* 0x000fe2000e12187c */
[----:B------:R-:W3:Y:S01]  /*10560*/  LDC R44, c[0x0][0x230] ;  /* 0x00008c00ff2c7b82 */ /* 0x000ee20000000800 */
[----:B------:R-:W-:Y:S01]  /*10570*/  ISETP.GE.U32.AND P5, PT, R43, 0x7ffffeeb, PT ;  /* 0x7ffffeeb2b00780c */ /* 0x000fe20003fa6070 */
[----:B------:R-:W-:Y:S01]  /*10580*/  VIADD R43, R49, 0xffffff4d ;  /* 0xffffff4d312b7836 */ /* 0x000fe20000000000 */
[----:B------:R-:W-:Y:S01]  /*10590*/  ISETP.GE.U32.AND P4, PT, R42, 0x7ffffecf, PT ;  /* 0x7ffffecf2a00780c */ /* 0x000fe20003f86070 */
[----:B------:R-:W-:Y:S01]  /*105a0*/  VIADD R42, R50, 0xffffff4c ;  /* 0xffffff4c322a7836 */ /* 0x000fe20000000000 */
[----:B------:R-:W-:Y:S01]  /*105b0*/  LDGSTS.E [R248+0x10008], desc[UR60][R230.64], !P3 ;  /* 0x10008000e6f87fae */ /* 0x000fe2000d92187c */
[----:B------:R-:W-:Y:S01]  /*105c0*/  IMAD.WIDE R244, R184, 0x4, R168 ;  /* 0x00000004b8f47825 */ /* 0x000fe200078e02a8 */
[----:B------:R-:W-:Y:S01]  /*105d0*/  ISETP.GE.U32.AND P3, PT, R43, 0x7ffffece, PT ;  /* 0x7ffffece2b00780c */ /* 0x000fe20003f66070 */
[----:B------:R-:W4:Y:S01]  /*105e0*/  LDC R48, c[0x0][0x230] ;  /* 0x00008c00ff307b82 */ /* 0x000f220000000800 */
[----:B------:R-:W-:Y:S01]  /*105f0*/  LDGSTS.E [R248+0x1000c], desc[UR60][R228.64], !P0 ;  /* 0x1000c000e4f87fae */ /* 0x000fe2000c12187c */
[----:B------:R-:W-:Y:S01]  /*10600*/  ISETP.GE.U32.AND P0, PT, R42, 0x7ffffecd, PT ;  /* 0x7ffffecd2a00780c */ /* 0x000fe20003f06070 */
[----:B-1----:R-:W-:-:S02]  /*10610*/  VIADD R43, R46, 0xffffff2f ;  /* 0xffffff2f2e2b7836 */ /* 0x002fc40000000000 */
[----:B------:R-:W-:Y:S01]  /*10620*/  IMAD.WIDE R246, R184, 0x4, R166 ;  /* 0x00000004b8f67825 */ /* 0x000fe200078e02a6 */
[----:B------:R-:W-:Y:S02]  /*10630*/  LDGSTS.E [R248+0x14000], desc[UR60][R244.64], !P2 ;  /* 0x14000000f4f87fae */ /* 0x000fe4000d12187c */
[----:B------:R-:W1:Y:S01]  /*10640*/  LDC R46, c[0x0][0x230] ;  /* 0x00008c00ff2e7b82 */ /* 0x000e620000000800 */
[----:B------:R-:W-:Y:S01]  /*10650*/  VIADD R42, R47, 0xffffff2e ;  /* 0xffffff2e2f2a7836 */ /* 0x000fe20000000000 */
[----:B------:R-:W-:Y:S01]  /*10660*/  ISETP.GE.U32.AND P2, PT, R43, 0x7ffffeb0, PT ;  /* 0x7ffffeb02b00780c */ /* 0x000fe20003f46070 */
[----:B------:R-:W-:Y:S01]  /*10670*/  LDGSTS.E [R248+0x14004], desc[UR60][R246.64], !P4 ;  /* 0x14004000f6f87fae */ /* 0x000fe2000e12187c */
[----:B------:R-:W-:Y:S02]  /*10680*/  VIADD R43, R51, 0xffffff2d ;  /* 0xffffff2d332b7836 */ /* 0x000fe40000000000 */
[----:B------:R-:W-:Y:S01]  /*10690*/  ISETP.GE.U32.AND P4, PT, R42, 0x7ffffeaf, PT ;  /* 0x7ffffeaf2a00780c */ /* 0x000fe20003f86070 */
[----:B------:R-:W-:Y:S01]  /*106a0*/  VIADD R42, R52, 0xffffff2c ;  /* 0xffffff2c342a7836 */ /* 0x000fe20000000000 */
[----:B------:R-:W4:Y:S01]  /*106b0*/  LDC R47, c[0x0][0x230] ;  /* 0x00008c00ff2f7b82 */ /* 0x000f220000000800 */
[----:B------:R2:W-:Y:S01]  /*106c0*/  LDGSTS.E [R248+0x14008], desc[UR60][R164.64], !P3 ;  /* 0x14008000a4f87fae */ /* 0x0005e2000d92187c */
[----:B------:R-:W-:Y:S01]  /*106d0*/  ISETP.GE.U32.AND P3, PT, R43, 0x7ffffeae, PT ;  /* 0x7ffffeae2b00780c */ /* 0x000fe20003f66070 */
[----:B------:R-:W-:-:S02]  /*106e0*/  IMAD.WIDE R166, R184, 0x4, R104 ;  /* 0x00000004b8a67825 */ /* 0x000fc400078e0268 */
[----:B------:R-:W-:Y:S03]  /*106f0*/  STL.64 [R1+0x6c0], R172 ;  /* 0x0006c0ac01007387 */ /* 0x000fe60000100a00 */
[----:B------:R-:W4:Y:S01]  /*10700*/  LDC R50, c[0x0][0x230] ;  /* 0x00008c00ff327b82 */ /* 0x000f220000000800 */
[----:B------:R1:W-:Y:S01]  /*10710*/  LDGSTS.E [R248+0x1400c], desc[UR60][R162.64], !P0 ;  /* 0x1400c000a2f87fae */ /* 0x0003e2000c12187c */
[----:B------:R-:W-:Y:S01]  /*10720*/  ISETP.GE.U32.AND P0, PT, R42, 0x7ffffead, PT ;  /* 0x7ffffead2a00780c */ /* 0x000fe20003f06070 */
[----:B---3--:R-:W-:Y:S02]  /*10730*/  VIADD R42, R44, 0xffffff0f ;  /* 0xffffff0f2c2a7836 */ /* 0x008fe40000000000 */
[----:B------:R-:W-:Y:S01]  /*10740*/  STL.64 [R1+0x6c8], R170 ;  /* 0x0006c8aa01007387 */ /* 0x000fe20000100a00 */
[----:B--2---:R-:W-:Y:S02]  /*10750*/  VIADD R43, R45, 0xffffff0e ;  /* 0xffffff0e2d2b7836 */ /* 0x004fe40000000000 */
[----:B------:R-:W2:Y:S01]  /*10760*/  LDC R49, c[0x0][0x230] ;  /* 0x00008c00ff317b82 */ /* 0x000ea20000000800 */
[----:B------:R3:W-:Y:S04]  /*10770*/  STL.64 [R1+0x470], R164 ;  /* 0x000470a401007387 */ /* 0x0007e80000100a00 */
[----:B------:R-:W-:Y:S01]  /*10780*/  LDGSTS.E [R248+0x18000], desc[UR60][R166.64], !P2 ;  /* 0x18000000a6f87fae */ /* 0x000fe2000d12187c */
[----:B------:R-:W-:-:S02]  /*10790*/  ISETP.GE.U32.AND P2, PT, R42, 0x7ffffe90, PT ;  /* 0x7ffffe902a00780c */ /* 0x000fc40003f46070 */
[----:B------:R-:W2:Y:S01]  /*107a0*/  LDC R44, c[0x0][0x230] ;  /* 0x00008c00ff2c7b82 */ /* 0x000ea20000000800 */
[----:B---3--:R-:W-:Y:S01]  /*107b0*/  IMAD.WIDE R164, R184, 0x4, R102 ;  /* 0x00000004b8a47825 */ /* 0x008fe200078e0266 */
[----:B------:R3:W-:Y:S06]  /*107c0*/  STL.64 [R1+0x478], R162 ;  /* 0x000478a201007387 */ /* 0x0007ec0000100a00 */
[----:B------:R-:W2:Y:S01]  /*107d0*/  LDC R45, c[0x0][0x230] ;  /* 0x00008c00ff2d7b82 */ /* 0x000ea20000000800 */
[----:B------:R4:W-:Y:S01]  /*107e0*/  LDGSTS.E [R248+0x18004], desc[UR60][R164.64], !P4 ;  /* 0x18004000a4f87fae */ /* 0x0009e2000e12187c */
[----:B------:R-:W-:Y:S01]  /*107f0*/  ISETP.GE.U32.AND P4, PT, R43, 0x7ffffe8f, PT ;  /* 0x7ffffe8f2b00780c */ /* 0x000fe20003f86070 */
[----:B-1----:R-:W-:-:S02]  /*10800*/  VIADD R42, R46, 0xffffff0d ;  /* 0xffffff0d2e2a7836 */ /* 0x002fc40000000000 */
[----:B------:R-:W-:Y:S03]  /*10810*/  STL.64 [R1+0x560], R166 ;  /* 0x000560a601007387 */ /* 0x000fe60000100a00 */
[----:B------:R-:W1:Y:S01]  /*10820*/  LDC R43, c[0x0][0x230] ;  /* 0x00008c00ff2b7b82 */ /* 0x000e620000000800 */
[C---:B---3--:R-:W-:Y:S01]  /*10830*/  IMAD.WIDE R162, R184.reuse, 0x4, R100 ;  /* 0x00000004b8a27825 */ /* 0x048fe200078e0264 */
[----:B------:R4:W-:Y:S04]  /*10840*/  STL.64 [R1+0x568], R164 ;  /* 0x000568a401007387 */ /* 0x0009e80000100a00 */
[----:B------:R3:W-:Y:S04]  /*10850*/  STL.64 [R1+0x570], R162 ;  /* 0x000570a201007387 */ /* 0x0007e80000100a00 */
[----:B------:R3:W-:Y:S01]  /*10860*/  LDGSTS.E [R248+0x18008], desc[UR60][R162.64], !P3 ;  /* 0x18008000a2f87fae */ /* 0x0007e2000d92187c */
[----:B----4-:R-:W-:Y:S01]  /*10870*/  IMAD.WIDE R164, R184, 0x4, R98 ;  /* 0x00000004b8a47825 */ /* 0x010fe200078e0262 */
[----:B------:R-:W-:-:S03]  /*10880*/  ISETP.GE.U32.AND P3, PT, R42, 0x7ffffe8e, PT ;  /* 0x7ffffe8e2a00780c */ /* 0x000fc60003f66070 */
[----:B---3--:R-:W-:Y:S01]  /*10890*/  IMAD.WIDE R162, R184, 0x4, R40 ;  /* 0x00000004b8a27825 */ /* 0x008fe200078e0228 */
[----:B------:R-:W-:Y:S01]  /*108a0*/  IADD3 R40, R48, -0x97, RZ ;  /* 0xffffff6930287810 */ /* 0x000fe20007ffe0ff */
[----:B------:R-:W3:Y:S01]  /*108b0*/  LDC R41, c[0x0][0x230] ;  /* 0x00008c00ff297b82 */ /* 0x000ee20000000800 */
[----:B------:R4:W-:Y:S01]  /*108c0*/  LDGSTS.E [R248+0x1800c], desc[UR60][R164.64], !P0 ;  /* 0x1800c000a4f87fae */ /* 0x0009e2000c12187c */
[----:B------:R-:W-:-:S03]  /*108d0*/  VIADD R42, R47, 0xffffff0c ;  /* 0xffffff0c2f2a7836 */ /* 0x000fc60000000000 */
[----:B------:R4:W-:Y:S01]  /*108e0*/  LDGSTS.E [R248+0x1c000], desc[UR60][R162.64], !P2 ;  /* 0x1c000000a2f87fae */ /* 0x0009e2000d12187c */
[----:B------:R-:W-:Y:S02]  /*108f0*/  ISETP.GE.U32.AND P2, PT, R40, 0x7ffffeea, PT ;  /* 0x7ffffeea2800780c */ /* 0x000fe40003f46070 */
[----:B------:R-:W3:Y:S01]  /*10900*/  LDC R40, c[0x0][0x230] ;  /* 0x00008c00ff287b82 */ /* 0x000ee20000000800 */
[----:B------:R-:W-:Y:S01]  /*10910*/  ISETP.GE.U32.AND P0, PT, R42, 0x7ffffe8d, PT ;  /* 0x7ffffe8d2a00780c */ /* 0x000fe20003f06070 */
[----:B------:R-:W-:Y:S01]  /*10920*/  IMAD.WIDE R166, R184, 0x4, R38 ;  /* 0x00000004b8a67825 */ /* 0x000fe200078e0226 */
[----:B------:R4:W-:Y:S05]  /*10930*/  STL.64 [R1+0x578], R164 ;  /* 0x000578a401007387 */ /* 0x0009ea0000100a00 */
[----:B------:R-:W3:Y:S01]  /*10940*/  LDC R39, c[0x0][0x230] ;  /* 0x00008c00ff277b82 */ /* 0x000ee20000000800 */
[----:B------:R1:W-:Y:S01]  /*10950*/  STL.64 [R1+0x678], R162 ;  /* 0x000678a201007387 */ /* 0x0003e20000100a00 */
[----:B--2---:R-:W-:-:S03]  /*10960*/  VIADD R38, R49, 0xffffff68 ;  /* 0xffffff6831267836 */ /* 0x004fc60000000000 */
[----:B------:R-:W-:Y:S01]  /*10970*/  LDGSTS.E [R248+0x1c004], desc[UR60][R166.64], !P4 ;  /* 0x1c004000a6f87fae */ /* 0x000fe2000e12187c */
[----:B----4-:R-:W-:Y:S02]  /*10980*/  IMAD.WIDE R164, R184, 0x4, R36 ;  /* 0x00000004b8a47825 */ /* 0x010fe400078e0224 */
[----:B------:R-:W2:Y:S02]  /*10990*/  LDC R42, c[0x0][0x230] ;  /* 0x00008c00ff2a7b82 */ /* 0x000ea40000000800 */
[----:B------:R-:W-:Y:S01]  /*109a0*/  VIADD R36, R50, 0xffffff67 ;  /* 0xffffff6732247836 */ /* 0x000fe20000000000 */
[----:B------:R-:W-:Y:S01]  /*109b0*/  LDGSTS.E [R248+0x1c008], desc[UR60][R164.64], !P3 ;  /* 0x1c008000a4f87fae */ /* 0x000fe2000d92187c */
[----:B-1----:R-:W-:-:S03]  /*109c0*/  IMAD.WIDE R162, R184, 0x4, R34 ;  /* 0x00000004b8a27825 */ /* 0x002fc600078e0222 */
[----:B------:R-:W-:Y:S01]  /*109d0*/  ISETP.GE.U32.AND P3, PT, R36, 0x7ffffee8, PT ;  /* 0x7ffffee82400780c */ /* 0x000fe20003f66070 */
[----:B------:R-:W-:Y:S01]  /*109e0*/  VIADD R34, R43, 0xffffff66 ;  /* 0xffffff662b227836 */ /* 0x000fe20000000000 */
[----:B------:R-:W1:Y:S01]  /*109f0*/  LDC R36, c[0x0][0x230] ;  /* 0x00008c00ff247b82 */ /* 0x000e620000000800 */
[----:B------:R-:W-:Y:S01]  /*10a00*/  IMAD.WIDE R226, R184, 0x4, R226 ;  /* 0x00000004b8e27825 */ /* 0x000fe200078e02e2 */
[----:B------:R-:W-:Y:S01]  /*10a10*/  LDGSTS.E [R248+0x1c00c], desc[UR60][R162.64], !P0 ;  /* 0x1c00c000a2f87fae */ /* 0x000fe2000c12187c */
[----:B------:R-:W-:Y:S02]  /*10a20*/  ISETP.GE.U32.AND P4, PT, R38, 0x7ffffee9, PT ;  /* 0x7ffffee92600780c */ /* 0x000fe40003f86070 */
[----:B------:R-:W-:Y:S01]  /*10a30*/  VIADD R35, R44, 0xffffff4b ;  /* 0xffffff4b2c237836 */ /* 0x000fe20000000000 */
[----:B------:R-:W-:Y:S01]  /*10a40*/  ISETP.GE.U32.AND P0, PT, R34, 0x7ffffee7, PT ;  /* 0x7ffffee72200780c */ /* 0x000fe20003f06070 */
[----:B------:R-:W-:Y:S01]  /*10a50*/  IMAD.WIDE R224, R184, 0x4, R224 ;  /* 0x00000004b8e07825 */ /* 0x000fe200078e02e0 */
[----:B------:R-:W4:Y:S01]  /*10a60*/  LDC R37, c[0x0][0x230] ;  /* 0x00008c00ff257b82 */ /* 0x000f220000000800 */
[----:B------:R-:W-:Y:S02]  /*10a70*/  LDGSTS.E [R249+0x10000], desc[UR60][R226.64], !P6 ;  /* 0x10000000e2f97fae */ /* 0x000fe4000f12187c */
[----:B---3--:R-:W-:Y:S01]  /*10a80*/  VIADD R34, R41, 0xffffff4a ;  /* 0xffffff4a29227836 */ /* 0x008fe20000000000 */
[----:B------:R-:W-:Y:S01]  /*10a90*/  ISETP.GE.U32.AND P6, PT, R35, 0x7ffffecc, PT ;  /* 0x7ffffecc2300780c */ /* 0x000fe20003fc6070 */
[----:B------:R-:W-:Y:S03]  /*10aa0*/  LDGSTS.E [R249+0x10004], desc[UR60][R224.64], !P5 ;  /* 0x10004000e0f97fae */ /* 0x000fe6000e92187c */
[----:B------:R-:W3:Y:S01]  /*10ab0*/  LDC R38, c[0x0][0x230] ;  /* 0x00008c00ff267b82 */ /* 0x000ee20000000800 */
[----:B------:R-:W-:Y:S01]  /*10ac0*/  ISETP.GE.U32.AND P5, PT, R34, 0x7ffffecb, PT ;  /* 0x7ffffecb2200780c */ /* 0x000fe20003fa6070 */
[----:B------:R-:W-:-:S04]  /*10ad0*/  IMAD.WIDE R222, R184, 0x4, R222 ;  /* 0x00000004b8de7825 */ /* 0x000fc800078e02de */
[----:B------:R-:W-:Y:S01]  /*10ae0*/  VIADD R35, R40, 0xffffff49 ;  /* 0xffffff4928237836 */ /* 0x000fe20000000000 */
[----:B------:R-:W-:Y:S01]  /*10af0*/  LDGSTS.E [R249+0x10008], desc[UR60][R222.64], !P2 ;  /* 0x10008000def97fae */ /* 0x000fe2000d12187c */
[C---:B------:R-:W-:Y:S01]  /*10b00*/  IMAD.WIDE R220, R184.reuse, 0x4, R220 ;  /* 0x00000004b8dc7825 */ /* 0x040fe200078e02dc */
[----:B------:R-:W3:Y:S03]  /*10b10*/  LDC R40, c[0x0][0x230] ;  /* 0x00008c00ff287b82 */ /* 0x000ee60000000800 */
[----:B------:R-:W-:Y:S01]  /*10b20*/  VIADD R34, R45, 0xffffff48 ;  /* 0xffffff482d227836 */ /* 0x000fe20000000000 */
[----:B------:R-:W-:Y:S01]  /*10b30*/  ISETP.GE.U32.AND P2, PT, R35, 0x7ffffeca, PT ;  /* 0x7ffffeca2300780c */ /* 0x000fe20003f46070 */
[----:B------:R-:W-:Y:S01]  /*10b40*/  IMAD.WIDE R160, R184, 0x4, R160 ;  /* 0x00000004b8a07825 */ /* 0x000fe200078e02a0 */
[----:B------:R-:W-:Y:S02]  /*10b50*/  LDGSTS.E [R249+0x1000c], desc[UR60][R220.64], !P4 ;  /* 0x1000c000dcf97fae */ /* 0x000fe4000e12187c */
[----:B------:R-:W-:Y:S01]  /*10b60*/  ISETP.GE.U32.AND P4, PT, R34, 0x7ffffec9, PT ;  /* 0x7ffffec92200780c */ /* 0x000fe20003f86070 */
[----:B------:R-:W-:Y:S01]  /*10b70*/  VIADD R35, R39, 0xffffff2b ;  /* 0xffffff2b27237836 */ /* 0x000fe20000000000 */
[----:B------:R-:W-:Y:S01]  /*10b80*/  LDGSTS.E [R249+0x14000], desc[UR60][R160.64], !P6 ;  /* 0x14000000a0f97fae */ /* 0x000fe2000f12187c */
[----:B------:R-:W-:Y:S01]  /*10b90*/  IMAD.WIDE R158, R184, 0x4, R158 ;  /* 0x00000004b89e7825 */ /* 0x000fe200078e029e */
[----:B------:R-:W3:Y:S03]  /*10ba0*/  LDC R39, c[0x0][0x230] ;  /* 0x00008c00ff277b82 */ /* 0x000ee60000000800 */
[----:B--2---:R-:W-:Y:S01]  /*10bb0*/  VIADD R34, R42, 0xffffff2a ;  /* 0xffffff2a2a227836 */ /* 0x004fe20000000000 */
[----:B------:R-:W-:Y:S01]  /*10bc0*/  ISETP.GE.U32.AND P6, PT, R35, 0x7ffffeac, PT ;  /* 0x7ffffeac2300780c */ /* 0x000fe20003fc6070 */
[----:B------:R2:W-:Y:S03]  /*10bd0*/  LDGSTS.E [R249+0x14004], desc[UR60][R158.64], !P5 ;  /* 0x140040009ef97fae */ /* 0x0005e6000e92187c */
[----:B------:R-:W2:Y:S01]  /*10be0*/  LDC R42, c[0x0][0x230] ;  /* 0x00008c00ff2a7b82 */ /* 0x000ea20000000800 */
[----:B------:R-:W-:Y:S01]  /*10bf0*/  ISETP.GE.U32.AND P5, PT, R34, 0x7ffffeab, PT ;  /* 0x7ffffeab2200780c */ /* 0x000fe20003fa6070 */
[----:B------:R-:W-:Y:S01]  /*10c00*/  IMAD.WIDE R156, R184, 0x4, R156 ;  /* 0x00000004b89c7825 */ /* 0x000fe200078e029c */
[----:B------:R-:W-:Y:S03]  /*10c10*/  STL.64 [R1+0x680], R166 ;  /* 0x000680a601007387 */ /* 0x000fe60000100a00 */
[----:B-1----:R-:W-:Y:S01]  /*10c20*/  VIADD R34, R36, 0xffffff29 ;  /* 0xffffff2924227836 */ /* 0x002fe20000000000 */
[----:B------:R-:W-:Y:S01]  /*10c30*/  STL.64 [R1+0x688], R164 ;  /* 0x000688a401007387 */ /* 0x000fe20000100a00 */
[----:B------:R-:W1:Y:S01]  /*10c40*/  LDC R41, c[0x0][0x230] ;  /* 0x00008c00ff297b82 */ /* 0x000e620000000800 */
[----:B------:R-:W-:-:S02]  /*10c50*/  IMAD.WIDE R154, R184, 0x4, R154 ;  /* 0x00000004b89a7825 */ /* 0x000fc400078e029a */
[----:B------:R-:W-:Y:S02]  /*10c60*/  STL.64 [R1+0x690], R162 ;  /* 0x000690a201007387 */ /* 0x000fe40000100a00 */
[----:B----4-:R-:W-:Y:S02]  /*10c70*/  VIADD R35, R37, 0xffffff28 ;  /* 0xffffff2825237836 */ /* 0x010fe40000000000 */
[----:B------:R-:W-:Y:S01]  /*10c80*/  STL.64 [R1], R160 ;  /* 0x000000a001007387 */ /* 0x000fe20000100a00 */
[----:B------:R-:W4:Y:S03]  /*10c90*/  LDC R36, c[0x0][0x230] ;  /* 0x00008c00ff247b82 */ /* 0x000f260000000800 */
[----:B------:R2:W-:Y:S04]  /*10ca0*/  STL.64 [R1+0x28], R158 ;  /* 0x0000289e01007387 */ /* 0x0005e80000100a00 */
[----:B------:R2:W-:Y:S01]  /*10cb0*/  LDGSTS.E [R249+0x14008], desc[UR60][R156.64], !P2 ;  /* 0x140080009cf97fae */ /* 0x0005e2000d12187c */
[----:B------:R-:W-:Y:S01]  /*10cc0*/  ISETP.GE.U32.AND P2, PT, R34, 0x7ffffeaa, PT ;  /* 0x7ffffeaa2200780c */ /* 0x000fe20003f46070 */
[----:B---3--:R-:W-:Y:S01]  /*10cd0*/  VIADD R34, R38, 0xffffff0b ;  /* 0xffffff0b26227836 */ /* 0x008fe20000000000 */
[----:B------:R-:W3:Y:S01]  /*10ce0*/  LDC R37, c[0x0][0x230] ;  /* 0x00008c00ff257b82 */ /* 0x000ee20000000800 */
[----:B------:R1:W-:Y:S01]  /*10cf0*/  LDGSTS.E [R249+0x1400c], desc[UR60][R154.64], !P4 ;  /* 0x1400c0009af97fae */ /* 0x0003e2000e12187c */
[----:B--2---:R-:W-:Y:S01]  /*10d00*/  IMAD.WIDE R158, R184, 0x4, R96 ;  /* 0x00000004b89e7825 */ /* 0x004fe200078e0260 */
[----:B------:R-:W-:-:S02]  /*10d10*/  ISETP.GE.U32.AND P4, PT, R35, 0x7ffffea9, PT ;  /* 0x7ffffea92300780c */ /* 0x000fc40003f86070 */
[----:B------:R2:W-:Y:S03]  /*10d20*/  STL.64 [R1+0x48], R156 ;  /* 0x0000489c01007387 */ /* 0x0005e60000100a00 */
[----:B------:R-:W3:Y:S01]  /*10d30*/  LDC R38, c[0x0][0x230] ;  /* 0x00008c00ff267b82 */ /* 0x000ee20000000800 */
[----:B------:R-:W-:Y:S01]  /*10d40*/  LDGSTS.E [R249+0x18000], desc[UR60][R158.64], !P6 ;  /* 0x180000009ef97fae */ /* 0x000fe2000f12187c */
[----:B------:R-:W-:-:S03]  /*10d50*/  ISETP.GE.U32.AND P6, PT, R34, 0x7ffffe8c, PT ;  /* 0x7ffffe8c2200780c */ /* 0x000fc60003fc6070 */
[----:B------:R1:W-:Y:S01]  /*10d60*/  STL.64 [R1+0x468], R154 ;  /* 0x0004689a01007387 */ /* 0x0003e20000100a00 */
[----:B------:R-:W-:Y:S01]  /*10d70*/  IADD3 R35, R40, -0x9b, RZ ;  /* 0xffffff6528237810 */ /* 0x000fe20007ffe0ff */
[C---:B--2---:R-:W-:Y:S02]  /*10d80*/  IMAD.WIDE R156, R184.reuse, 0x4, R94 ;  /* 0x00000004b89c7825 */ /* 0x044fe400078e025e */
[----:B------:R-:W-:Y:S02]  /*10d90*/  STL.64 [R1+0x540], R158 ;  /* 0x0005409e01007387 */ /* 0x000fe40000100a00 */
[C---:B-1----:R-:W-:Y:S02]  /*10da0*/  IMAD.WIDE R154, R184.reuse, 0x4, R92 ;  /* 0x00000004b89a7825 */ /* 0x042fe400078e025c */
[----:B------:R1:W-:Y:S04]  /*10db0*/  STL.64 [R1+0x548], R156 ;  /* 0x0005489c01007387 */ /* 0x0003e80000100a00 */
[----:B------:R1:W-:Y:S01]  /*10dc0*/  LDGSTS.E [R249+0x18004], desc[UR60][R156.64], !P5 ;  /* 0x180040009cf97fae */ /* 0x0003e2000e92187c */
[----:B------:R-:W-:Y:S01]  /*10dd0*/  ISETP.GE.U32.AND P5, PT, R35, 0x7ffffee6, PT ;  /* 0x7ffffee62300780c */ /* 0x000fe20003fa6070 */
[----:B------:R-:W-:Y:S01]  /*10de0*/  VIADD R34, R39, 0xffffff0a ;  /* 0xffffff0a27227836 */ /* 0x000fe20000000000 */
[----:B------:R-:W2:Y:S01]  /*10df0*/  LDC R35, c[0x0][0x230] ;  /* 0x00008c00ff237b82 */ /* 0x000ea20000000800 */
[----:B------:R4:W-:Y:S04]  /*10e00*/  STL.64 [R1+0x550], R154 ;  /* 0x0005509a01007387 */ /* 0x0009e80000100a00 */
[----:B------:R4:W-:Y:S01]  /*10e10*/  LDGSTS.E [R249+0x18008], desc[UR60][R154.64], !P2 ;  /* 0x180080009af97fae */ /* 0x0009e2000d12187c */
[----:B-1----:R-:W-:Y:S01]  /*10e20*/  IMAD.WIDE R156, R184, 0x4, R90 ;  /* 0x00000004b89c7825 */ /* 0x002fe200078e025a */
[----:B------:R-:W-:-:S04]  /*10e30*/  ISETP.GE.U32.AND P2, PT, R34, 0x7ffffe8b, PT ;  /* 0x7ffffe8b2200780c */ /* 0x000fc80003f46070 */
[----:B------:R1:W-:Y:S01]  /*10e40*/  LDGSTS.E [R249+0x1800c], desc[UR60][R156.64], !P4 ;  /* 0x1800c0009cf97fae */ /* 0x0003e2000e12187c */
[----:B----4-:R-:W-:Y:S02]  /*10e50*/  IMAD.WIDE R154, R184, 0x4, R32 ;  /* 0x00000004b89a7825 */ /* 0x010fe400078e0220 */
[----:B------:R-:W4:Y:S02]  /*10e60*/  LDC R33, c[0x0][0x230] ;  /* 0x00008c00ff217b82 */ /* 0x000f240000000800 */
[----:B------:R-:W-:Y:S01]  /*10e70*/  VIADD R32, R42, 0xffffff08 ;  /* 0xffffff082a207836 */ /* 0x000fe20000000000 */
[----:B------:R3:W-:Y:S01]  /*10e80*/  LDGSTS.E [R249+0x1c000], desc[UR60][R154.64], !P6 ;  /* 0x1c0000009af97fae */ /* 0x0007e2000f12187c */
[----:B------:R-:W-:-:S03]  /*10e90*/  VIADD R34, R41, 0xffffff09 ;  /* 0xffffff0929227836 */ /* 0x000fc60000000000 */
[----:B------:R-:W-:Y:S02]  /*10ea0*/  ISETP.GE.U32.AND P6, PT, R32, 0x7ffffe89, PT ;  /* 0x7ffffe892000780c */ /* 0x000fe40003fc6070 */
[----:B------:R-:W4:Y:S01]  /*10eb0*/  LDC R32, c[0x0][0x230] ;  /* 0x00008c00ff207b82 */ /* 0x000f220000000800 */
[----:B------:R-:W-:Y:S01]  /*10ec0*/  ISETP.GE.U32.AND P4, PT, R34, 0x7ffffe8a, PT ;  /* 0x7ffffe8a2200780c */ /* 0x000fe20003f86070 */
[----:B------:R1:W-:Y:S01]  /*10ed0*/  STL.64 [R1+0x558], R156 ;  /* 0x0005589c01007387 */ /* 0x0003e20000100a00 */
[----:B------:R-:W-:-:S05]  /*10ee0*/  IMAD.WIDE R158, R184, 0x4, R30 ;  /* 0x00000004b89e7825 */ /* 0x000fca00078e021e */
[----:B------:R-:W4:Y:S01]  /*10ef0*/  LDC R34, c[0x0][0x230] ;  /* 0x00008c00ff227b82 */ /* 0x000f220000000800 */
[----:B------:R-:W-:Y:S01]  /*10f00*/  VIADD R30, R36, 0xffffff64 ;  /* 0xffffff64241e7836 */ /* 0x000fe20000000000 */
[----:B------:R3:W-:Y:S01]  /*10f10*/  STL.64 [R1+0x648], R154 ;  /* 0x0006489a01007387 */ /* 0x0007e20000100a00 */
[----:B-1----:R-:W-:-:S03]  /*10f20*/  IMAD.WIDE R156, R184, 0x4, R28 ;  /* 0x00000004b89c7825 */ /* 0x002fc600078e021c */
[----:B------:R-:W-:Y:S02]  /*10f30*/  LDGSTS.E [R249+0x1c004], desc[UR60][R158.64], !P2 ;  /* 0x1c0040009ef97fae */ /* 0x000fe4000d12187c */
[----:B------:R-:W1:Y:S01]  /*10f40*/  LDC R28, c[0x0][0x230] ;  /* 0x00008c00ff1c7b82 */ /* 0x000e620000000800 */
[----:B------:R-:W-:Y:S01]  /*10f50*/  ISETP.GE.U32.AND P2, PT, R30, 0x7ffffee5, PT ;  /* 0x7ffffee51e00780c */ /* 0x000fe20003f46070 */
[C---:B------:R-:W-:Y:S01]  /*10f60*/  IMAD.WIDE R218, R184.reuse, 0x4, R218 ;  /* 0x00000004b8da7825 */ /* 0x040fe200078e02da */
[----:B------:R-:W-:Y:S03]  /*10f70*/  LDGSTS.E [R249+0x1c008], desc[UR60][R156.64], !P4 ;  /* 0x1c0080009cf97fae */ /* 0x000fe6000e12187c */
[----:B---3--:R-:W-:Y:S02]  /*10f80*/  IMAD.WIDE R154, R184, 0x4, R26 ;  /* 0x00000004b89a7825 */ /* 0x008fe400078e021a */
[----:B------:R-:W3:Y:S02]  /*10f90*/  LDC R30, c[0x0][0x230] ;  /* 0x00008c00ff1e7b82 */ /* 0x000ee40000000800 */
[----:B------:R-:W-:Y:S01]  /*10fa0*/  VIADD R26, R38, 0xffffff62 ;  /* 0xffffff62261a7836 */ /* 0x000fe20000000000 */
[----:B------:R3:W-:Y:S01]  /*10fb0*/  LDGSTS.E [R249+0x1c00c], desc[UR60][R154.64], !P6 ;  /* 0x1c00c0009af97fae */ /* 0x0007e2000f12187c */
[----:B--2---:R-:W-:-:S02]  /*10fc0*/  VIADD R27, R35, 0xffffff47 ;  /* 0xffffff47231b7836 */ /* 0x004fc40000000000 */
[----:B------:R-:W-:Y:S01]  /*10fd0*/  IMAD.WIDE R216, R184, 0x4, R216 ;  /* 0x00000004b8d87825 */ /* 0x000fe200078e02d8 */
[----:B------:R-:W-:Y:S01]  /*10fe0*/  LDGSTS.E [R250+0x10000], desc[UR60][R218.64], !P3 ;  /* 0x10000000dafa7fae */ /* 0x000fe2000d92187c */
[----:B------:R-:W2:Y:S01]  /*10ff0*/  LDC R29, c[0x0][0x230] ;  /* 0x00008c00ff1d7b82 */ /* 0x000ea20000000800 */
[----:B------:R-:W-:Y:S01]  /*11000*/  ISETP.GE.U32.AND P6, PT, R26, 0x7ffffee3, PT ;  /* 0x7ffffee31a00780c */ /* 0x000fe20003fc6070 */
[----:B----4-:R-:W-:Y:S01]  /*11010*/  VIADD R26, R33, 0xffffff46 ;  /* 0xffffff46211a7836 */ /* 0x010fe20000000000 */
[----:B------:R-:W-:Y:S01]  /*11020*/  ISETP.GE.U32.AND P3, PT, R27, 0x7ffffec8, PT ;  /* 0x7ffffec81b00780c */ /* 0x000fe20003f66070 */
[----:B------:R-:W-:Y:S01]  /*11030*/  VIADD R27, R32, 0xffffff45 ;  /* 0xffffff45201b7836 */ /* 0x000fe20000000000 */
[----:B------:R-:W-:Y:S01]  /*11040*/  LDGSTS.E [R250+0x10004], desc[UR60][R216.64], !P0 ;  /* 0x10004000d8fa7fae */ /* 0x000fe2000c12187c */
[----:B------:R-:W-:Y:S02]  /*11050*/  VIADD R31, R37, 0xffffff63 ;  /* 0xffffff63251f7836 */ /* 0x000fe40000000000 */
[----:B------:R-:W4:Y:S01]  /*11060*/  LDC R33, c[0x0][0x230] ;  /* 0x00008c00ff217b82 */ /* 0x000f220000000800 */
[----:B------:R-:W-:Y:S01]  /*11070*/  IMAD.WIDE R214, R184, 0x4, R214 ;  /* 0x00000004b8d67825 */ /* 0x000fe200078e02d6 */
[----:B------:R-:W-:-:S06]  /*11080*/  ISETP.GE.U32.AND P0, PT, R26, 0x7ffffec7, PT ;  /* 0x7ffffec71a00780c */ /* 0x000fcc0003f06070 */
[----:B------:R-:W4:Y:S01]  /*11090*/  LDC R32, c[0x0][0x230] ;  /* 0x00008c00ff207b82 */ /* 0x000f220000000800 */
[----:B------:R-:W-:Y:S01]  /*110a0*/  IMAD.WIDE R212, R184, 0x4, R212 ;  /* 0x00000004b8d47825 */ /* 0x000fe200078e02d4 */
[----:B------:R-:W-:Y:S01]  /*110b0*/  ISETP.GE.U32.AND P4, PT, R31, 0x7ffffee4, PT ;  /* 0x7ffffee41f00780c */ /* 0x000fe20003f86070 */
[----:B------:R-:W-:Y:S02]  /*110c0*/  LDGSTS.E [R250+0x10008], desc[UR60][R214.64], !P5 ;  /* 0x10008000d6fa7fae */ /* 0x000fe4000e92187c */
[----:B------:R-:W-:Y:S01]  /*110d0*/  VIADD R26, R34, 0xffffff44 ;  /* 0xffffff44221a7836 */ /* 0x000fe20000000000 */
[----:B------:R-:W-:Y:S01]  /*110e0*/  ISETP.GE.U32.AND P5, PT, R27, 0x7ffffec6, PT ;  /* 0x7ffffec61b00780c */ /* 0x000fe20003fa6070 */
[----:B------:R-:W-:Y:S01]  /*110f0*/  LDGSTS.E [R250+0x1000c], desc[UR60][R212.64], !P2 ;  /* 0x1000c000d4fa7fae */ /* 0x000fe2000d12187c */
[----:B------:R-:W4:Y:S01]  /*11100*/  LDC R31, c[0x0][0x230] ;  /* 0x00008c00ff1f7b82 */ /* 0x000f220000000800 */
[----:B------:R-:W-:Y:S01]  /*11110*/  IMAD.WIDE R152, R184, 0x4, R152 ;  /* 0x00000004b8987825 */ /* 0x000fe200078e0298 */
[----:B------:R-:W-:Y:S01]  /*11120*/  ISETP.GE.U32.AND P2, PT, R26, 0x7ffffec5, PT ;  /* 0x7ffffec51a00780c */ /* 0x000fe20003f46070 */
[----:B------:R-:W-:Y:S02]  /*11130*/  STL.64 [R1+0x660], R158 ;  /* 0x0006609e01007387 */ /* 0x000fe40000100a00 */
[----:B-1----:R-:W-:-:S03]  /*11140*/  VIADD R26, R28, 0xffffff27 ;  /* 0xffffff271c1a7836 */ /* 0x002fc60000000000 */
[----:B------:R-:W1:Y:S01]  /*11150*/  LDC R34, c[0x0][0x230] ;  /* 0x00008c00ff227b82 */ /* 0x000e620000000800 */
[----:B------:R-:W-:Y:S01]  /*11160*/  STL.64 [R1+0x668], R156 ;  /* 0x0006689c01007387 */ /* 0x000fe20000100a00 */
[----:B---3--:R-:W-:-:S03]  /*11170*/  VIADD R27, R30, 0xffffff26 ;  /* 0xffffff261e1b7836 */ /* 0x008fc60000000000 */
[----:B------:R3:W-:Y:S03]  /*11180*/  STL.64 [R1+0x670], R154 ;  /* 0x0006709a01007387 */ /* 0x0007e60000100a00 */
[----:B------:R-:W1:Y:S01]  /*11190*/  LDC R28, c[0x0][0x230] ;  /* 0x00008c00ff1c7b82 */ /* 0x000e620000000800 */
[----:B------:R2:W-:Y:S04]  /*111a0*/  STL.64 [R1+0x8], R152 ;  /* 0x0000089801007387 */ /* 0x0005e80000100a00 */
[----:B------:R2:W-:Y:S01]  /*111b0*/  LDGSTS.E [R250+0x14000], desc[UR60][R152.64], !P3 ;  /* 0x1400000098fa7fae */ /* 0x0005e2000d92187c */
[----:B------:R-:W-:Y:S02]  /*111c0*/  ISETP.GE.U32.AND P3, PT, R26, 0x7ffffea8, PT ;  /* 0x7ffffea81a00780c */ /* 0x000fe40003f66070 */
[----:B------:R-:W1:Y:S01]  /*111d0*/  LDC R30, c[0x0][0x230] ;  /* 0x00008c00ff1e7b82 */ /* 0x000e620000000800 */
[----:B---3--:R-:W-:Y:S01]  /*111e0*/  IMAD.WIDE R154, R184, 0x4, R150 ;  /* 0x00000004b89a7825 */ /* 0x008fe200078e0296 */
[----:B--2---:R-:W-:-:S04]  /*111f0*/  IADD3 R26, R29, -0xdb, RZ ;  /* 0xffffff251d1a7810 */ /* 0x004fc80007ffe0ff */
[----:B------:R2:W-:Y:S01]  /*11200*/  LDGSTS.E [R250+0x14004], desc[UR60][R154.64], !P0 ;  /* 0x140040009afa7fae */ /* 0x0005e2000c12187c */
[----:B------:R-:W-:Y:S01]  /*11210*/  IMAD.WIDE R152, R184, 0x4, R148 ;  /* 0x00000004b8987825 */ /* 0x000fe200078e0294 */
[----:B------:R-:W-:Y:S02]  /*11220*/  ISETP.GE.U32.AND P0, PT, R27, 0x7ffffea7, PT ;  /* 0x7ffffea71b00780c */ /* 0x000fe40003f06070 */
[----:B------:R2:W-:Y:S01]  /*11230*/  STL.64 [R1+0x10], R154 ;  /* 0x0000109a01007387 */ /* 0x0005e20000100a00 */
[----:B------:R-:W3:Y:S03]  /*11240*/  LDC R29, c[0x0][0x230] ;  /* 0x00008c00ff1d7b82 */ /* 0x000ee60000000800 */
[----:B------:R2:W-:Y:S01]  /*11250*/  LDGSTS.E [R250+0x14008], desc[UR60][R152.64], !P5 ;  /* 0x1400800098fa7fae */ /* 0x0005e2000e92187c */
[----:B------:R-:W-:Y:S01]  /*11260*/  ISETP.GE.U32.AND P5, PT, R26, 0x7ffffea6, PT ;  /* 0x7ffffea61a00780c */ /* 0x000fe20003fa6070 */
[----:B----4-:R-:W-:-:S02]  /*11270*/  VIADD R27, R33, 0xffffff24 ;  /* 0xffffff24211b7836 */ /* 0x010fc40000000000 */
[----:B------:R4:W-:Y:S01]  /*11280*/  STL.64 [R1+0x18], R152 ;  /* 0x0000189801007387 */ /* 0x0009e20000100a00 */
[----:B------:R-:W-:Y:S02]  /*11290*/  VIADD R26, R32, 0xffffff07 ;  /* 0xffffff07201a7836 */ /* 0x000fe40000000000 */
[----:B------:R-:W3:Y:S01]  /*112a0*/  LDC R32, c[0x0][0x230] ;  /* 0x00008c00ff207b82 */ /* 0x000ee20000000800 */
[----:B--2---:R-:W-:-:S04]  /*112b0*/  IMAD.WIDE R154, R184, 0x4, R146 ;  /* 0x00000004b89a7825 */ /* 0x004fc800078e0292 */
[C---:B----4-:R-:W-:Y:S01]  /*112c0*/  IMAD.WIDE R152, R184.reuse, 0x4, R88 ;  /* 0x00000004b8987825 */ /* 0x050fe200078e0258 */
[----:B------:R2:W-:Y:S04]  /*112d0*/  STL.64 [R1+0x20], R154 ;  /* 0x0000209a01007387 */ /* 0x0005e80000100a00 */
[----:B------:R2:W-:Y:S01]  /*112e0*/  LDGSTS.E [R250+0x1400c], desc[UR60][R154.64], !P2 ;  /* 0x1400c0009afa7fae */ /* 0x0005e2000d12187c */
[----:B------:R-:W-:Y:S01]  /*112f0*/  ISETP.GE.U32.AND P2, PT, R27, 0x7ffffea5, PT ;  /* 0x7ffffea51b00780c */ /* 0x000fe20003f46070 */
[----:B------:R-:W-:Y:S02]  /*11300*/  VIADD R27, R31, 0xffffff06 ;  /* 0xffffff061f1b7836 */ /* 0x000fe40000000000 */
[----:B------:R4:W-:Y:S01]  /*11310*/  STL.64 [R1+0x520], R152 ;  /* 0x0005209801007387 */ /* 0x0009e20000100a00 */
[----:B------:R-:W3:Y:S03]  /*11320*/  LDC R31, c[0x0][0x230] ;  /* 0x00008c00ff1f7b82 */ /* 0x000ee60000000800 */
[----:B------:R4:W-:Y:S01]  /*11330*/  LDGSTS.E [R250+0x18000], desc[UR60][R152.64], !P3 ;  /* 0x1800000098fa7fae */ /* 0x0009e2000d92187c */
[----:B--2---:R-:W-:Y:S01]  /*11340*/  IMAD.WIDE R154, R184, 0x4, R86 ;  /* 0x00000004b89a7825 */ /* 0x004fe200078e0256 */
[----:B------:R-:W-:-:S03]  /*11350*/  ISETP.GE.U32.AND P3, PT, R26, 0x7ffffe88, PT ;  /* 0x7ffffe881a00780c */ /* 0x000fc60003f66070 */
[----:B-1----:R-:W-:Y:S02]  /*11360*/  VIADD R26, R34, 0xffffff05 ;  /* 0xffffff05221a7836 */ /* 0x002fe40000000000 */
[----:B----4-:R-:W-:Y:S01]  /*11370*/  IMAD.WIDE R152, R184, 0x4, R84 ;  /* 0x00000004b8987825 */ /* 0x010fe200078e0254 */
[----:B------:R1:W-:Y:S04]  /*11380*/  STL.64 [R1+0x528], R154 ;  /* 0x0005289a01007387 */ /* 0x0003e80000100a00 */
[----:B------:R1:W-:Y:S01]  /*11390*/  LDGSTS.E [R250+0x18004], desc[UR60][R154.64], !P0 ;  /* 0x180040009afa7fae */ /* 0x0003e2000c12187c */
[----:B------:R-:W-:Y:S02]  /*113a0*/  ISETP.GE.U32.AND P0, PT, R27, 0x7ffffe87, PT ;  /* 0x7ffffe871b00780c */ /* 0x000fe40003f06070 */
[----:B------:R-:W2:Y:S01]  /*113b0*/  LDC R27, c[0x0][0x230] ;  /* 0x00008c00ff1b7b82 */ /* 0x000ea20000000800 */
[----:B------:R4:W-:Y:S04]  /*113c0*/  STL.64 [R1+0x530], R152 ;  /* 0x0005309801007387 */ /* 0x0009e80000100a00 */
[----:B------:R4:W-:Y:S01]  /*113d0*/  LDGSTS.E [R250+0x18008], desc[UR60][R152.64], !P5 ;  /* 0x1800800098fa7fae */ /* 0x0009e2000e92187c */
[----:B------:R-:W-:Y:S01]  /*113e0*/  ISETP.GE.U32.AND P5, PT, R26, 0x7ffffe86, PT ;  /* 0x7ffffe861a00780c */ /* 0x000fe20003fa6070 */
[----:B------:R-:W-:-:S02]  /*113f0*/  VIADD R26, R28, 0xffffff04 ;  /* 0xffffff041c1a7836 */ /* 0x000fc40000000000 */
[C---:B-1----:R-:W-:Y:S01]  /*11400*/  IMAD.WIDE R154, R184.reuse, 0x4, R82 ;  /* 0x00000004b89a7825 */ /* 0x042fe200078e0252 */
[----:B------:R-:W1:Y:S04]  /*11410*/  LDC R28, c[0x0][0x230] ;  /* 0x00008c00ff1c7b82 */ /* 0x000e680000000800 */
[----:B------:R3:W-:Y:S01]  /*11420*/  LDGSTS.E [R250+0x1800c], desc[UR60][R154.64], !P2 ;  /* 0x1800c0009afa7fae */ /* 0x0007e2000d12187c */
[----:B----4-:R-:W-:-:S03]  /*11430*/  IMAD.WIDE R152, R184, 0x4, R24 ;  /* 0x00000004b8987825 */ /* 0x010fc600078e0218 */
[----:B------:R-:W4:Y:S01]  /*11440*/  LDC R25, c[0x0][0x230] ;  /* 0x00008c00ff197b82 */ /* 0x000f220000000800 */
[----:B------:R-:W-:Y:S01]  /*11450*/  ISETP.GE.U32.AND P2, PT, R26, 0x7ffffe85, PT ;  /* 0x7ffffe851a00780c */ /* 0x000fe20003f46070 */
[----:B------:R3:W-:Y:S01]  /*11460*/  STL.64 [R1+0x538], R154 ;  /* 0x0005389a01007387 */ /* 0x0007e20000100a00 */
[----:B------:R-:W-:-:S03]  /*11470*/  IMAD.WIDE R156, R184, 0x4, R22 ;  /* 0x00000004b89c7825 */ /* 0x000fc600078e0216 */
[----:B------:R3:W-:Y:S04]  /*11480*/  STL.64 [R1+0x620], R152 ;  /* 0x0006209801007387 */ /* 0x0007e80000100a00 */
[----:B------:R2:W-:Y:S01]  /*11490*/  LDGSTS.E [R250+0x1c000], desc[UR60][R152.64], !P3 ;  /* 0x1c00000098fa7fae */ /* 0x0005e2000d92187c */
[C---:B------:R-:W-:Y:S01]  /*114a0*/  IMAD.WIDE R210, R184.reuse, 0x4, R210 ;  /* 0x00000004b8d27825 */ /* 0x040fe200078e02d2 */
[----:B------:R-:W1:Y:S02]  /*114b0*/  LDC R23, c[0x0][0x230] ;  /* 0x00008c00ff177b82 */ /* 0x000e640000000800 */
[----:B------:R-:W-:Y:S01]  /*114c0*/  LDGSTS.E [R250+0x1c004], desc[UR60][R156.64], !P0 ;  /* 0x1c0040009cfa7fae */ /* 0x000fe2000c12187c */
[----:B---3--:R-:W-:-:S05]  /*114d0*/  IMAD.WIDE R154, R184, 0x4, R20 ;  /* 0x00000004b89a7825 */ /* 0x008fca00078e0214 */
[----:B------:R-:W3:Y:S01]  /*114e0*/  LDC R20, c[0x0][0x230] ;  /* 0x00008c00ff147b82 */ /* 0x000ee20000000800 */
[----:B------:R3:W-:Y:S01]  /*114f0*/  LDGSTS.E [R250+0x1c008], desc[UR60][R154.64], !P5 ;  /* 0x1c0080009afa7fae */ /* 0x0007e2000e92187c */
[----:B--2---:R-:W-:-:S04]  /*11500*/  IMAD.WIDE R152, R184, 0x4, R18 ;  /* 0x00000004b8987825 */ /* 0x004fc800078e0212 */
[----:B------:R-:W-:Y:S01]  /*11510*/  VIADD R19, R32, 0xffffff43 ;  /* 0xffffff4320137836 */ /* 0x000fe20000000000 */
[----:B------:R2:W-:Y:S01]  /*11520*/  LDGSTS.E [R250+0x1c00c], desc[UR60][R152.64], !P2 ;  /* 0x1c00c00098fa7fae */ /* 0x0005e2000d12187c */
[----:B------:R-:W-:Y:S01]  /*11530*/  VIADD R22, R29, 0xffffff60 ;  /* 0xffffff601d167836 */ /* 0x000fe20000000000 */
[----:B------:R-:W2:Y:S02]  /*11540*/  LDC R21, c[0x0][0x230] ;  /* 0x00008c00ff157b82 */ /* 0x000ea40000000800 */
[----:B------:R-:W-:Y:S01]  /*11550*/  ISETP.GE.U32.AND P5, PT, R19, 0x7ffffec4, PT ;  /* 0x7ffffec41300780c */ /* 0x000fe20003fa6070 */
[----:B------:R-:W-:Y:S02]  /*11560*/  VIADD R19, R31, 0xffffff41 ;  /* 0xffffff411f137836 */ /* 0x000fe40000000000 */
[----:B------:R-:W-:Y:S01]  /*11570*/  VIADD R24, R30, 0xffffff61 ;  /* 0xffffff611e187836 */ /* 0x000fe20000000000 */
[----:B------:R-:W-:Y:S01]  /*11580*/  ISETP.GE.U32.AND P0, PT, R22, 0x7ffffee1, PT ;  /* 0x7ffffee11600780c */ /* 0x000fe20003f06070 */
[----:B------:R-:W-:Y:S01]  /*11590*/  LDGSTS.E [R251+0x10000], desc[UR60][R210.64], !P4 ;  /* 0x10000000d2fb7fae */ /* 0x000fe2000e12187c */
[----:B------:R-:W2:Y:S01]  /*115a0*/  LDC R22, c[0x0][0x230] ;  /* 0x00008c00ff167b82 */ /* 0x000ea20000000800 */
[----:B------:R-:W-:Y:S01]  /*115b0*/  ISETP.GE.U32.AND P4, PT, R19, 0x7ffffec2, PT ;  /* 0x7ffffec21300780c */ /* 0x000fe20003f86070 */
[----:B------:R-:W-:Y:S01]  /*115c0*/  VIADD R18, R27, 0xffffff42 ;  /* 0xffffff421b127836 */ /* 0x000fe20000000000 */
[----:B------:R-:W-:Y:S01]  /*115d0*/  ISETP.GE.U32.AND P3, PT, R24, 0x7ffffee2, PT ;  /* 0x7ffffee21800780c */ /* 0x000fe20003f66070 */
[----:B----4-:R-:W-:-:S04]  /*115e0*/  VIADD R19, R25, 0xffffff23 ;  /* 0xffffff2319137836 */ /* 0x010fc80000000000 */
[----:B------:R-:W4:Y:S01]  /*115f0*/  LDC R25, c[0x0][0x230] ;  /* 0x00008c00ff197b82 */ /* 0x000f220000000800 */
[----:B------:R-:W-:Y:S01]  /*11600*/  ISETP.GE.U32.AND P2, PT, R18, 0x7ffffec3, PT ;  /* 0x7ffffec31200780c */ /* 0x000fe20003f46070 */
[----:B------:R-:W-:-:S04]  /*11610*/  IMAD.WIDE R208, R184, 0x4, R208 ;  /* 0x00000004b8d07825 */ /* 0x000fc800078e02d0 */
[----:B-1----:R-:W-:Y:S01]  /*11620*/  VIADD R18, R28, 0xffffff40 ;  /* 0xffffff401c127836 */ /* 0x002fe20000000000 */
[----:B------:R-:W-:Y:S01]  /*11630*/  LDGSTS.E [R251+0x10004], desc[UR60][R208.64], !P6 ;  /* 0x10004000d0fb7fae */ /* 0x000fe2000f12187c */
[----:B------:R-:W1:Y:S01]  /*11640*/  LDC R24, c[0x0][0x230] ;  /* 0x00008c00ff187b82 */ /* 0x000e620000000800 */
[----:B------:R-:W-:Y:S02]  /*11650*/  IMAD.WIDE R206, R184, 0x4, R206 ;  /* 0x00000004b8ce7825 */ /* 0x000fe400078e02ce */
[----:B------:R-:W-:Y:S02]  /*11660*/  ISETP.GE.U32.AND P6, PT, R18, 0x7ffffec1, PT ;  /* 0x7ffffec11200780c */ /* 0x000fe40003fc6070 */
[----:B------:R-:W-:-:S03]  /*11670*/  IMAD.WIDE R204, R184, 0x4, R204 ;  /* 0x00000004b8cc7825 */ /* 0x000fc600078e02cc */
[----:B------:R-:W1:Y:S01]  /*11680*/  LDC R26, c[0x0][0x230] ;  /* 0x00008c00ff1a7b82 */ /* 0x000e620000000800 */
[----:B---3--:R-:W-:Y:S01]  /*11690*/  IADD3 R18, R20, -0xde, RZ ;  /* 0xffffff2214127810 */ /* 0x008fe20007ffe0ff */
[----:B------:R-:W-:Y:S01]  /*116a0*/  STL.64 [R1+0x628], R156 ;  /* 0x0006289c01007387 */ /* 0x000fe20000100a00 */
[----:B------:R-:W-:-:S03]  /*116b0*/  IMAD.WIDE R182, R184, 0x4, R144 ;  /* 0x00000004b8b67825 */ /* 0x000fc600078e0290 */
[----:B------:R-:W-:Y:S01]  /*116c0*/  LDGSTS.E [R251+0x10008], desc[UR60][R206.64], !P3 ;  /* 0x10008000cefb7fae */ /* 0x000fe2000d92187c */
[----:B------:R-:W-:-:S03]  /*116d0*/  ISETP.GE.U32.AND P3, PT, R19, 0x7ffffea4, PT ;  /* 0x7ffffea41300780c */ /* 0x000fc60003f66070 */
[----:B------:R3:W-:Y:S04]  /*116e0*/  STL.64 [R1+0x630], R154 ;  /* 0x0006309a01007387 */ /* 0x0007e80000100a00 */
[----:B------:R-:W-:Y:S01]  /*116f0*/  LDGSTS.E [R251+0x1000c], desc[UR60][R204.64], !P0 ;  /* 0x1000c000ccfb7fae */ /* 0x000fe2000c12187c */
[----:B------:R-:W-:Y:S01]  /*11700*/  ISETP.GE.U32.AND P0, PT, R18, 0x7ffffea3, PT ;  /* 0x7ffffea31200780c */ /* 0x000fe20003f06070 */
[----:B--2---:R-:W-:Y:S02]  /*11710*/  VIADD R18, R21, 0xffffff21 ;  /* 0xffffff2115127836 */ /* 0x004fe40000000000 */
[----:B------:R2:W-:Y:S01]  /*11720*/  STL.64 [R1+0x638], R152 ;  /* 0x0006389801007387 */ /* 0x0005e20000100a00 */
[----:B------:R-:W-:-:S03]  /*11730*/  IMAD.WIDE R20, R184, 0x4, R138 ;  /* 0x00000004b8147825 */ /* 0x000fc600078e028a */
[----:B------:R-:W-:Y:S01]  /*11740*/  LDGSTS.E [R251+0x14000], desc[UR60][R182.64], !P5 ;  /* 0x14000000b6fb7fae */ /* 0x000fe2000e92187c */
[----:B---3--:R-:W-:Y:S01]  /*11750*/  IMAD.WIDE R154, R184, 0x4, R142 ;  /* 0x00000004b89a7825 */ /* 0x008fe200078e028e */
[----:B------:R-:W-:-:S03]  /*11760*/  ISETP.GE.U32.AND P5, PT, R18, 0x7ffffea2, PT ;  /* 0x7ffffea21200780c */ /* 0x000fc60003fa6070 */
[----:B--2---:R-:W-:Y:S01]  /*11770*/  IMAD.WIDE R152, R184, 0x4, R140 ;  /* 0x00000004b8987825 */ /* 0x004fe200078e028c */
[----:B------:R-:W-:Y:S04]  /*11780*/  STL.64 [R1+0x30], R154 ;  /* 0x0000309a01007387 */ /* 0x000fe80000100a00 */
[----:B------:R-:W-:Y:S01]  /*11790*/  LDGSTS.E [R251+0x14004], desc[UR60][R154.64], !P2 ;  /* 0x140040009afb7fae */ /* 0x000fe2000d12187c */
[----:B------:R-:W-:Y:S02]  /*117a0*/  VIADD R19, R23, 0xffffff20 ;  /* 0xffffff2017137836 */ /* 0x000fe40000000000 */
[----:B------:R-:W-:Y:S01]  /*117b0*/  VIADD R18, R22, 0xffffff03 ;  /* 0xffffff0316127836 */ /* 0x000fe20000000000 */
[----:B------:R2:W-:Y:S01]  /*117c0*/  STL.64 [R1+0x38], R152 ;  /* 0x0000389801007387 */ /* 0x0005e20000100a00 */
[----:B------:R-:W-:-:S03]  /*117d0*/  IMAD.WIDE R22, R184, 0x4, R78 ;  /* 0x00000004b8167825 */ /* 0x000fc600078e024e */
[----:B------:R2:W-:Y:S04]  /*117e0*/  LDGSTS.E [R251+0x14008], desc[UR60][R152.64], !P4 ;  /* 0x1400800098fb7fae */ /* 0x0005e8000e12187c */
[----:B------:R4:W-:Y:S04]  /*117f0*/  STL.64 [R1+0x40], R20 ;  /* 0x0000401401007387 */ /* 0x0009e80000100a00 */
[----:B------:R4:W-:Y:S01]  /*11800*/  LDGSTS.E [R251+0x1400c], desc[UR60][R20.64], !P6 ;  /* 0x1400c00014fb7fae */ /* 0x0009e2000f12187c */
[----:B--2---:R-:W-:Y:S01]  /*11810*/  IMAD.WIDE R152, R184, 0x4, R80 ;  /* 0x00000004b8987825 */ /* 0x004fe200078e0250 */
[----:B------:R-:W-:-:S04]  /*11820*/  ISETP.GE.U32.AND P2, PT, R19, 0x7ffffea1, PT ;  /* 0x7ffffea11300780c */ /* 0x000fc80003f46070 */
[----:B------:R2:W-:Y:S01]  /*11830*/  LDGSTS.E [R251+0x18000], desc[UR60][R152.64], !P3 ;  /* 0x1800000098fb7fae */ /* 0x0005e2000d92187c */
[----:B----4-:R-:W-:-:S03]  /*11840*/  VIADD R20, R25, 0xffffff00 ;  /* 0xffffff0019147836 */ /* 0x010fc60000000000 */
[----:B------:R3:W-:Y:S01]  /*11850*/  STL.64 [R1+0x4e0], R152 ;  /* 0x0004e09801007387 */ /* 0x0007e20000100a00 */
[----:B------:R-:W-:-:S03]  /*11860*/  ISETP.GE.U32.AND P4, PT, R18, 0x7ffffe84, PT ;  /* 0x7ffffe841200780c */ /* 0x000fc60003f86070 */
[----:B------:R4:W-:Y:S01]  /*11870*/  LDGSTS.E [R251+0x18004], desc[UR60][R22.64], !P0 ;  /* 0x1800400016fb7fae */ /* 0x0009e2000c12187c */
[----:B------:R-:W-:Y:S01]  /*11880*/  ISETP.GE.U32.AND P0, PT, R20, 0x7ffffe81, PT ;  /* 0x7ffffe811400780c */ /* 0x000fe20003f06070 */
[----:B-1----:R-:W-:Y:S02]  /*11890*/  VIADD R18, R24, 0xffffff02 ;  /* 0xffffff0218127836 */ /* 0x002fe40000000000 */
[----:B------:R1:W-:Y:S01]  /*118a0*/  STL.64 [R1+0x4f0], R22 ;  /* 0x0004f01601007387 */ /* 0x0003e20000100a00 */
[----:B------:R-:W-:-:S03]  /*118b0*/  VIADD R19, R26, 0xffffff01 ;  /* 0xffffff011a137836 */ /* 0x000fc60000000000 */
[----:B------:R-:W2:Y:S04]  /*118c0*/  LDL.LU.64 R20, [R1+0x460] ;  /* 0x0004600001147983 */ /* 0x000ea80000300a00 */
[----:B------:R-:W4:Y:S04]  /*118d0*/  LDL.LU.64 R170, [R1+0x420] ;  /* 0x0004200001aa7983 */ /* 0x000f280000300a00 */
[----:B------:R-:W4:Y:S01]  /*118e0*/  LDL.LU.64 R158, [R1+0x3e0] ;  /* 0x0003e000019e7983 */ /* 0x000f220000300a00 */
[----:B------:R-:W-:-:S03]  /*118f0*/  ISETP.GE.U32.AND P6, PT, R18, 0x7ffffe83, PT ;  /* 0x7ffffe831200780c */ /* 0x000fc60003fc6070 */
[----:B------:R-:W4:Y:S01]  /*11900*/  LDL.LU.64 R166, [R1+0x3a0] ;  /* 0x0003a00001a67983 */ /* 0x000f220000300a00 */
[----:B------:R-:W-:Y:S01]  /*11910*/  ISETP.GE.U32.AND P3, PT, R19, 0x7ffffe82, PT ;  /* 0x7ffffe821300780c */ /* 0x000fe20003f66070 */
[C---:B------:R-:W-:Y:S02]  /*11920*/  IMAD.WIDE R164, R184.reuse, 0x4, R76 ;  /* 0x00000004b8a47825 */ /* 0x040fe400078e024c */
[----:B---3--:R-:W3:Y:S02]  /*11930*/  LDL.LU.64 R152, [R1+0x360] ;  /* 0x0003600001987983 */ /* 0x008ee40000300a00 */
[C---:B------:R-:W-:Y:S02]  /*11940*/  IMAD.WIDE R18, R184.reuse, 0x4, R74 ;  /* 0x00000004b8127825 */ /* 0x040fe400078e024a */
[----:B------:R-:W3:Y:S02]  /*11950*/  LDL.LU.64 R174, [R1+0x320] ;  /* 0x0003200001ae7983 */ /* 0x000ee40000300a00 */
[----:B------:R-:W-:-:S02]  /*11960*/  IMAD.WIDE R16, R184, 0x4, R16 ;  /* 0x00000004b8107825 */ /* 0x000fc400078e0210 */
[----:B------:R-:W3:Y:S02]  /*11970*/  LDL.LU.64 R160, [R1+0x2e0] ;  /* 0x0002e00001a07983 */ /* 0x000ee40000300a00 */
[C---:B------:R-:W-:Y:S02]  /*11980*/  IMAD.WIDE R14, R184.reuse, 0x4, R14 ;  /* 0x00000004b80e7825 */ /* 0x040fe400078e020e */
[----:B------:R-:W3:Y:S04]  /*11990*/  LDL.LU.64 R162, [R1+0x2a0] ;  /* 0x0002a00001a27983 */ /* 0x000ee80000300a00 */
[----:B-1----:R-:W3:Y:S01]  /*119a0*/  LDL.LU.64 R22, [R1+0x260] ;  /* 0x0002600001167983 */ /* 0x002ee20000300a00 */
[----:B------:R-:W-:-:S03]  /*119b0*/  IMAD.WIDE R12, R184, 0x4, R12 ;  /* 0x00000004b80c7825 */ /* 0x000fc600078e020c */
[----:B------:R-:W3:Y:S01]  /*119c0*/  LDL.LU.64 R156, [R1+0x220] ;  /* 0x00022000019c7983 */ /* 0x000ee20000300a00 */
[----:B------:R-:W-:-:S03]  /*119d0*/  IMAD.WIDE R10, R184, 0x4, R10 ;  /* 0x00000004b80a7825 */ /* 0x000fc600078e020a */
[----:B------:R-:W3:Y:S04]  /*119e0*/  LDL.LU.64 R154, [R1+0x1e0] ;  /* 0x0001e000019a7983 */ /* 0x000ee80000300a00 */
[----:B------:R1:W-:Y:S04]  /*119f0*/  STL.64 [R1+0x4e8], R164 ;  /* 0x0004e8a401007387 */ /* 0x0003e80000100a00 */
[----:B------:R3:W-:Y:S04]  /*11a00*/  STL.64 [R1+0x4f8], R18 ;  /* 0x0004f81201007387 */ /* 0x0007e80000100a00 */
[----:B------:R3:W-:Y:S04]  /*11a10*/  STL.64 [R1+0x5e0], R16 ;  /* 0x0005e01001007387 */ /* 0x0007e80000100a00 */
[----:B------:R3:W-:Y:S04]  /*11a20*/  STL.64 [R1+0x5e8], R14 ;  /* 0x0005e80e01007387 */ /* 0x0007e80000100a00 */
[----:B------:R-:W3:Y:S04]  /*11a30*/  LDL.LU.64 R248, [R1+0x1a0] ;  /* 0x0001a00001f87983 */ /* 0x000ee80000300a00 */
[----:B------:R3:W-:Y:S04]  /*11a40*/  STL.64 [R1+0x5f0], R12 ;  /* 0x0005f00c01007387 */ /* 0x0007e80000100a00 */
[----:B------:R-:W-:Y:S04]  /*11a50*/  LDGSTS.E [R251+0x18008], desc[UR60][R164.64], !P5 ;  /* 0x18008000a4fb7fae */ /* 0x000fe8000e92187c */
[----:B------:R3:W-:Y:S01]  /*11a60*/  STL.64 [R1+0x5f8], R10 ;  /* 0x0005f80a01007387 */ /* 0x0007e20000100a00 */
[----:B------:R-:W-:-:S03]  /*11a70*/  IMAD.SHL.U32 R186, R185, 0x80, RZ ;  /* 0x00000080b9ba7824 */ /* 0x000fc600078e00ff */
[----:B------:R3:W-:Y:S04]  /*11a80*/  LDGSTS.E [R251+0x1800c], desc[UR60][R18.64], !P2 ;  /* 0x1800c00012fb7fae */ /* 0x0007e8000d12187c */
[----:B-1----:R-:W3:Y:S04]  /*11a90*/  LDL.LU.64 R164, [R1+0x160] ;  /* 0x0001600001a47983 */ /* 0x002ee80000300a00 */
[----:B------:R-:W3:Y:S04]  /*11aa0*/  LDL.LU.64 R168, [R1+0x120] ;  /* 0x0001200001a87983 */ /* 0x000ee80000300a00 */
[----:B------:R-:W3:Y:S04]  /*11ab0*/  LDL.LU.64 R172, [R1+0xe0] ;  /* 0x0000e00001ac7983 */ /* 0x000ee80000300a00 */
[----:B------:R-:W3:Y:S04]  /*11ac0*/  LDL.LU.64 R176, [R1+0xa0] ;  /* 0x0000a00001b07983 */ /* 0x000ee80000300a00 */
[----:B------:R1:W-:Y:S04]  /*11ad0*/  LDGSTS.E [R251+0x1c000], desc[UR60][R16.64], !P4 ;  /* 0x1c00000010fb7fae */ /* 0x0003e8000e12187c */
[----:B------:R1:W-:Y:S04]  /*11ae0*/  LDGSTS.E [R251+0x1c004], desc[UR60][R14.64], !P6 ;  /* 0x1c0040000efb7fae */ /* 0x0003e8000f12187c */
[----:B------:R1:W-:Y:S04]  /*11af0*/  LDGSTS.E [R251+0x1c008], desc[UR60][R12.64], !P3 ;  /* 0x1c0080000cfb7fae */ /* 0x0003e8000d92187c */
[----:B------:R1:W-:Y:S04]  /*11b00*/  LDGSTS.E [R251+0x1c00c], desc[UR60][R10.64], !P0 ;  /* 0x1c00c0000afb7fae */ /* 0x0003e8000c12187c */
[----:B------:R-:W0:Y:S01]  /*11b10*/  LDGDEPBAR ;  /* 0x00000000000079af */ /* 0x000e220000000000 */
[----:B--2---:R-:W-:-:S04]  /*11b20*/  IMAD.WIDE R20, R186, 0x4, R20 ;  /* 0x00000004ba147825 */ /* 0x004fc800078e0214 */
[C---:B----4-:R-:W-:Y:S01]  /*11b30*/  IMAD.WIDE R170, R186.reuse, 0x4, R170 ;  /* 0x00000004baaa7825 */ /* 0x050fe200078e02aa */
[----:B------:R2:W-:Y:S03]  /*11b40*/  STL.64 [R1+0x460], R20 ;  /* 0x0004601401007387 */ /* 0x0005e60000100a00 */
[C---:B------:R-:W-:Y:S01]  /*11b50*/  IMAD.WIDE R158, R186.reuse, 0x4, R158 ;  /* 0x00000004ba9e7825 */ /* 0x040fe200078e029e */
[----:B------:R4:W-:Y:S03]  /*11b60*/  STL.64 [R1+0x420], R170 ;  /* 0x000420aa01007387 */ /* 0x0009e60000100a00 */
[C---:B------:R-:W-:Y:S01]  /*11b70*/  IMAD.WIDE R166, R186.reuse, 0x4, R166 ;  /* 0x00000004baa67825 */ /* 0x040fe200078e02a6 */
[----:B------:R4:W-:Y:S03]  /*11b80*/  STL.64 [R1+0x6a8], R158 ;  /* 0x0006a89e01007387 */ /* 0x0009e60000100a00 */
[C---:B---3--:R-:W-:Y:S01]  /*11b90*/  IMAD.WIDE R152, R186.reuse, 0x4, R152 ;  /* 0x00000004ba987825 */ /* 0x048fe200078e0298 */
[----:B------:R3:W-:Y:S03]  /*11ba0*/  STL.64 [R1+0x708], R166 ;  /* 0x000708a601007387 */ /* 0x0007e60000100a00 */
[C---:B------:R-:W-:Y:S01]  /*11bb0*/  IMAD.WIDE R174, R186.reuse, 0x4, R174 ;  /* 0x00000004baae7825 */ /* 0x040fe200078e02ae */
        /* <DEDUP_REMOVED lines=10> */
[----:B------:R-:W-:Y:S04]  /*11c60*/  STL.64 [R1+0x8d0], R156 ;  /* 0x0008d09c01007387 */ /* 0x000fe80000100a00 */
[----:B------:R3:W-:Y:S04]  /*11c70*/  STL.64 [R1+0x900], R154 ;  /* 0x0009009a01007387 */ /* 0x0007e80000100a00 */
[----:B------:R3:W-:Y:S04]  /*11c80*/  LDGSTS.E [R4+0x40000], desc[UR60][R20.64], P1 ;  /* 0x4000000014047fae */ /* 0x0007e8000892187c */
[----:B------:R3:W-:Y:S04]  /*11c90*/  LDGSTS.E [R4+0x40400], desc[UR60][R170.64], P1 ;  /* 0x40400000aa047fae */ /* 0x0007e8000892187c */
[----:B------:R3:W-:Y:S01]  /*11ca0*/  LDGSTS.E [R4+0x40800], desc[UR60][R158.64], P1 ;  /* 0x408000009e047fae */ /* 0x0007e2000892187c */
[----:B------:R-:W-:-:S03]  /*11cb0*/  IMAD.WIDE R18, R186, 0x4, R248 ;  /* 0x00000004ba127825 */ /* 0x000fc600078e02f8 */
[----:B------:R3:W-:Y:S04]  /*11cc0*/  LDGSTS.E [R4+0x40c00], desc[UR60][R166.64], P1 ;  /* 0x40c00000a6047fae */ /* 0x0007e8000892187c */
[----:B------:R3:W-:Y:S04]  /*11cd0*/  STL.64 [R1+0x928], R18 ;  /* 0x0009281201007387 */ /* 0x0007e80000100a00 */
[----:B------:R3:W-:Y:S04]  /*11ce0*/  LDGSTS.E [R4+0x41000], desc[UR60][R152.64], P1 ;  /* 0x4100000098047fae */ /* 0x0007e8000892187c */
[----:B------:R3:W-:Y:S04]  /*11cf0*/  LDGSTS.E [R4+0x41400], desc[UR60][R174.64], P1 ;  /* 0x41400000ae047fae */ /* 0x0007e8000892187c */
[----:B------:R3:W-:Y:S01]  /*11d00*/  LDGSTS.E [R4+0x41800], desc[UR60][R160.64], P1 ;  /* 0x41800000a0047fae */ /* 0x0007e2000892187c */
[----:B-1----:R-:W-:-:S03]  /*11d10*/  IMAD.WIDE R16, R186, 0x4, R164 ;  /* 0x00000004ba107825 */ /* 0x002fc600078e02a4 */
[----:B------:R1:W-:Y:S01]  /*11d20*/  LDGSTS.E [R4+0x41c00], desc[UR60][R162.64], P1 ;  /* 0x41c00000a2047fae */ /* 0x0003e2000892187c */
[----:B------:R-:W-:-:S03]  /*11d30*/  IMAD.WIDE R14, R186, 0x4, R168 ;  /* 0x00000004ba0e7825 */ /* 0x000fc600078e02a8 */
[----:B------:R1:W-:Y:S01]  /*11d40*/  STL.64 [R1+0x948], R16 ;  /* 0x0009481001007387 */ /* 0x0003e20000100a00 */
[----:B------:R-:W-:-:S03]  /*11d50*/  IMAD.WIDE R12, R186, 0x4, R172 ;  /* 0x00000004ba0c7825 */ /* 0x000fc600078e02ac */
[----:B------:R1:W-:Y:S01]  /*11d60*/  STL.64 [R1+0x960], R14 ;  /* 0x0009600e01007387 */ /* 0x0003e20000100a00 */
[----:B------:R-:W-:-:S03]  /*11d70*/  IMAD.WIDE R10, R186, 0x4, R176 ;  /* 0x00000004ba0a7825 */ /* 0x000fc600078e02b0 */
[----:B------:R1:W-:Y:S04]  /*11d80*/  STL.64 [R1+0x970], R12 ;  /* 0x0009700c01007387 */ /* 0x0003e80000100a00 */
[----:B--2---:R-:W2:Y:S04]  /*11d90*/  LDL.LU.64 R20, [R1+0x458] ;  /* 0x0004580001147983 */ /* 0x004ea80000300a00 */
[----:B------:R1:W-:Y:S04]  /*11da0*/  STL.64 [R1+0x978], R10 ;  /* 0x0009780a01007387 */ /* 0x0003e80000100a00 */
[----:B------:R-:W2:Y:S04]  /*11db0*/  LDL.LU.64 R172, [R1+0x418] ;  /* 0x0004180001ac7983 */ /* 0x000ea80000300a00 */
[----:B------:R-:W2:Y:S04]  /*11dc0*/  LDL.LU.64 R164, [R1+0x3d8] ;  /* 0x0003d80001a47983 */ /* 0x000ea80000300a00 */
[----:B------:R-:W2:Y:S04]  /*11dd0*/  LDL.LU.64 R168, [R1+0x398] ;  /* 0x0003980001a87983 */ /* 0x000ea80000300a00 */
[----:B----4-:R-:W4:Y:S04]  /*11de0*/  LDL.LU.64 R170, [R1+0x358] ;  /* 0x0003580001aa7983 */ /* 0x010f280000300a00 */
[----:B------:R-:W4:Y:S04]  /*11df0*/  LDL.LU.64 R158, [R1+0x318] ;  /* 0x00031800019e7983 */ /* 0x000f280000300a00 */
[----:B---3--:R-:W3:Y:S04]  /*11e00*/  LDL.LU.64 R166, [R1+0x2d8] ;  /* 0x0002d80001a67983 */ /* 0x008ee80000300a00 */
[----:B------:R-:W3:Y:S04]  /*11e10*/  LDL.LU.64 R152, [R1+0x298] ;  /* 0x0002980001987983 */ /* 0x000ee80000300a00 */
[----:B------:R-:W3:Y:S04]  /*11e20*/  LDL.LU.64 R174, [R1+0x258] ;  /* 0x0002580001ae7983 */ /* 0x000ee80000300a00 */
[----:B------:R-:W3:Y:S04]  /*11e30*/  LDL.LU.64 R160, [R1+0x218] ;  /* 0x0002180001a07983 */ /* 0x000ee80000300a00 */
[----:B------:R-:W1:Y:S04]  /*11e40*/  LDL.LU.64 R162, [R1+0x1d8] ;  /* 0x0001d80001a27983 */ /* 0x000e680000300a00 */
[----:B------:R-:W-:Y:S04]  /*11e50*/  LDGSTS.E [R4+0x42000], desc[UR60][R22.64], P1 ;  /* 0x4200000016047fae */ /* 0x000fe8000892187c */
[----:B------:R-:W-:Y:S04]  /*11e60*/  LDGSTS.E [R4+0x42400], desc[UR60][R156.64], P1 ;  /* 0x424000009c047fae */ /* 0x000fe8000892187c */
[----:B------:R-:W-:Y:S04]  /*11e70*/  LDGSTS.E [R4+0x42800], desc[UR60][R154.64], P1 ;  /* 0x428000009a047fae */ /* 0x000fe8000892187c */
[----:B------:R-:W3:Y:S04]  /*11e80*/  LDL.LU.64 R22, [R1+0x198] ;  /* 0x0001980001167983 */ /* 0x000ee80000300a00 */
[----:B------:R-:W3:Y:S04]  /*11e90*/  LDL.LU.64 R248, [R1+0x158] ;  /* 0x0001580001f87983 */ /* 0x000ee80000300a00 */
[----:B------:R-:W3:Y:S04]  /*11ea0*/  LDL.LU.64 R154, [R1+0x118] ;  /* 0x00011800019a7983 */ /* 0x000ee80000300a00 */
[----:B------:R-:W3:Y:S04]  /*11eb0*/  LDL.LU.64 R156, [R1+0xd8] ;  /* 0x0000d800019c7983 */ /* 0x000ee80000300a00 */
[----:B------:R-:W3:Y:S04]  /*11ec0*/  LDL.LU.64 R176, [R1+0x98] ;  /* 0x0000980001b07983 */ /* 0x000ee80000300a00 */
[----:B------:R1:W-:Y:S04]  /*11ed0*/  LDGSTS.E [R4+0x42c00], desc[UR60][R18.64], P1 ;  /* 0x42c0000012047fae */ /* 0x0003e8000892187c */
[----:B------:R1:W-:Y:S04]  /*11ee0*/  LDGSTS.E [R4+0x43000], desc[UR60][R16.64], P1 ;  /* 0x4300000010047fae */ /* 0x0003e8000892187c */
[----:B------:R1:W-:Y:S04]  /*11ef0*/  LDGSTS.E [R4+0x43400], desc[UR60][R14.64], P1 ;  /* 0x434000000e047fae */ /* 0x0003e8000892187c */
[----:B------:R1:W-:Y:S04]  /*11f00*/  LDGSTS.E [R4+0x43800], desc[UR60][R12.64], P1 ;  /* 0x438000000c047fae */ /* 0x0003e8000892187c */
[----:B------:R1:W-:Y:S01]  /*11f10*/  LDGSTS.E [R4+0x43c00], desc[UR60][R10.64], P1 ;  /* 0x43c000000a047fae */ /* 0x0003e2000892187c */
[----:B--2---:R-:W-:-:S04]  /*11f20*/  IMAD.WIDE R20, R186, 0x4, R20 ;  /* 0x00000004ba147825 */ /* 0x004fc800078e0214 */
[C---:B------:R-:W-:Y:S01]  /*11f30*/  IMAD.WIDE R172, R186.reuse, 0x4, R172 ;  /* 0x00000004baac7825 */ /* 0x040fe200078e02ac */
[----:B------:R2:W-:Y:S03]  /*11f40*/  STL.64 [R1+0x320], R20 ;  /* 0x0003201401007387 */ /* 0x0005e60000100a00 */
[C---:B------:R-:W-:Y:S01]  /*11f50*/  IMAD.WIDE R164, R186.reuse, 0x4, R164 ;  /* 0x00000004baa47825 */ /* 0x040fe200078e02a4 */
[----:B------:R2:W-:Y:S03]  /*11f60*/  STL.64 [R1+0x360], R172 ;  /* 0x000360ac01007387 */ /* 0x0005e60000100a00 */
[C---:B------:R-:W-:Y:S01]  /*11f70*/  IMAD.WIDE R168, R186.reuse, 0x4, R168 ;  /* 0x00000004baa87825 */ /* 0x040fe200078e02a8 */
[----:B------:R2:W-:Y:S03]  /*11f80*/  STL.64 [R1+0x3a0], R164 ;  /* 0x0003a0a401007387 */ /* 0x0005e60000100a00 */
[C---:B----4-:R-:W-:Y:S01]  /*11f90*/  IMAD.WIDE R170, R186.reuse, 0x4, R170 ;  /* 0x00000004baaa7825 */ /* 0x050fe200078e02aa */
        /* <DEDUP_REMOVED lines=10> */
[----:B------:R-:W-:Y:S03]  /*12040*/  STL.64 [R1+0x850], R174 ;  /* 0x000850ae01007387 */ /* 0x000fe60000100a00 */
[C---:B-1----:R-:W-:Y:S01]  /*12050*/  IMAD.WIDE R162, R186.reuse, 0x4, R162 ;  /* 0x00000004baa27825 */ /* 0x042fe200078e02a2 */
[----:B------:R1:W-:Y:S04]  /*12060*/  STL.64 [R1+0x890], R160 ;  /* 0x000890a001007387 */ /* 0x0003e80000100a00 */
[----:B------:R1:W-:Y:S04]  /*12070*/  STL.64 [R1+0x8c8], R162 ;  /* 0x0008c8a201007387 */ /* 0x0003e80000100a00 */
[----:B------:R1:W-:Y:S04]  /*12080*/  LDGSTS.E [R5+0x40080], desc[UR60][R20.64], P1 ;  /* 0x4008000014057fae */ /* 0x0003e8000892187c */
[----:B------:R1:W-:Y:S01]  /*12090*/  LDGSTS.E [R5+0x40480], desc[UR60][R172.64], P1 ;  /* 0x40480000ac057fae */ /* 0x0003e2000892187c */
[----:B------:R-:W-:-:S03]  /*120a0*/  IMAD.WIDE R18, R186, 0x4, R22 ;  /* 0x00000004ba127825 */ /* 0x000fc600078e0216 */
[----:B------:R1:W-:Y:S01]  /*120b0*/  LDGSTS.E [R5+0x40880], desc[UR60][R164.64], P1 ;  /* 0x40880000a4057fae */ /* 0x0003e2000892187c */
[----:B------:R-:W-:-:S03]  /*120c0*/  IMAD.WIDE R16, R186, 0x4, R248 ;  /* 0x00000004ba107825 */ /* 0x000fc600078e02f8 */
[----:B------:R1:W-:Y:S01]  /*120d0*/  STL.64 [R1+0x8f8], R18 ;  /* 0x0008f81201007387 */ /* 0x0003e20000100a00 */
[----:B------:R-:W-:-:S03]  /*120e0*/  IMAD.WIDE R14, R186, 0x4, R154 ;  /* 0x00000004ba0e7825 */ /* 0x000fc600078e029a */
[----:B------:R1:W-:Y:S01]  /*120f0*/  STL.64 [R1+0x920], R16 ;  /* 0x0009201001007387 */ /* 0x0003e20000100a00 */
[----:B------:R-:W-:-:S03]  /*12100*/  IMAD.WIDE R12, R186, 0x4, R156 ;  /* 0x00000004ba0c7825 */ /* 0x000fc600078e029c */
[----:B------:R1:W-:Y:S01]  /*12110*/  STL.64 [R1+0x940], R14 ;  /* 0x0009400e01007387 */ /* 0x0003e20000100a00 */
[----:B------:R-:W-:-:S03]  /*12120*/  IMAD.WIDE R10, R186, 0x4, R176 ;  /* 0x00000004ba0a7825 */ /* 0x000fc600078e02b0 */
[----:B--2---:R-:W2:Y:S04]  /*12130*/  LDL.LU.64 R20, [R1+0x450] ;  /* 0x0004500001147983 */ /* 0x004ea80000300a00 */
[----:B------:R2:W-:Y:S04]  /*12140*/  STL.64 [R1+0x958], R12 ;  /* 0x0009580c01007387 */ /* 0x0005e80000100a00 */
[----:B------:R-:W2:Y:S04]  /*12150*/  LDL.LU.64 R156, [R1+0x410] ;  /* 0x00041000019c7983 */ /* 0x000ea80000300a00 */
[----:B------:R2:W-:Y:S04]  /*12160*/  STL.64 [R1+0x968], R10 ;  /* 0x0009680a01007387 */ /* 0x0005e80000100a00 */
[----:B------:R-:W2:Y:S04]  /*12170*/  LDL.LU.64 R154, [R1+0x3d0] ;  /* 0x0003d000019a7983 */ /* 0x000ea80000300a00 */
[----:B------:R-:W2:Y:S04]  /*12180*/  LDL.LU.64 R22, [R1+0x390] ;  /* 0x0003900001167983 */ /* 0x000ea80000300a00 */
[----:B------:R-:W2:Y:S04]  /*12190*/  LDL.LU.64 R172, [R1+0x350] ;  /* 0x0003500001ac7983 */ /* 0x000ea80000300a00 */
[----:B------:R-:W2:Y:S04]  /*121a0*/  LDL.LU.64 R164, [R1+0x310] ;  /* 0x0003100001a47983 */ /* 0x000ea80000300a00 */
[----:B------:R2:W-:Y:S04]  /*121b0*/  LDGSTS.E [R5+0x40c80], desc[UR60][R168.64], P1 ;  /* 0x40c80000a8057fae */ /* 0x0005e8000892187c */
[----:B------:R2:W-:Y:S04]  /*121c0*/  LDGSTS.E [R5+0x41080], desc[UR60][R170.64], P1 ;  /* 0x41080000aa057fae */ /* 0x0005e8000892187c */
[----:B------:R2:W-:Y:S04]  /*121d0*/  LDGSTS.E [R5+0x41480], desc[UR60][R158.64], P1 ;  /* 0x414800009e057fae */ /* 0x0005e8000892187c */
[----:B----4-:R-:W4:Y:S04]  /*121e0*/  LDL.LU.64 R168, [R1+0x2d0] ;  /* 0x0002d00001a87983 */ /* 0x010f280000300a00 */
[----:B------:R-:W4:Y:S04]  /*121f0*/  LDL.LU.64 R170, [R1+0x290] ;  /* 0x0002900001aa7983 */ /* 0x000f280000300a00 */
[----:B---3--:R-:W3:Y:S04]  /*12200*/  LDL.LU.64 R158, [R1+0x250] ;  /* 0x00025000019e7983 */ /* 0x008ee80000300a00 */
[----:B------:R3:W-:Y:S04]  /*12210*/  LDGSTS.E [R5+0x41880], desc[UR60][R166.64], P1 ;  /* 0x41880000a6057fae */ /* 0x0007e8000892187c */
[----:B------:R-:W-:Y:S04]  /*12220*/  LDGSTS.E [R5+0x41c80], desc[UR60][R152.64], P1 ;  /* 0x41c8000098057fae */ /* 0x000fe8000892187c */
[----:B------:R-:W-:Y:S04]  /*12230*/  LDGSTS.E [R5+0x42080], desc[UR60][R174.64], P1 ;  /* 0x42080000ae057fae */ /* 0x000fe8000892187c */
[----:B------:R-:W3:Y:S04]  /*12240*/  LDL.LU.64 R166, [R1+0x210] ;  /* 0x0002100001a67983 */ /* 0x000ee80000300a00 */
[----:B------:R-:W3:Y:S04]  /*12250*/  LDL.LU.64 R152, [R1+0x1d0] ;  /* 0x0001d00001987983 */ /* 0x000ee80000300a00 */
[----:B------:R-:W3:Y:S04]  /*12260*/  LDL.LU.64 R248, [R1+0x190] ;  /* 0x0001900001f87983 */ /* 0x000ee80000300a00 */
[----:B------:R-:W-:Y:S04]  /*12270*/  LDGSTS.E [R5+0x42480], desc[UR60][R160.64], P1 ;  /* 0x42480000a0057fae */ /* 0x000fe8000892187c */
[----:B------:R-:W-:Y:S04]  /*12280*/  LDGSTS.E [R5+0x42880], desc[UR60][R162.64], P1 ;  /* 0x42880000a2057fae */ /* 0x000fe8000892187c */
[----:B------:R3:W-:Y:S04]  /*12290*/  LDGSTS.E [R5+0x42c80], desc[UR60][R18.64], P1 ;  /* 0x42c8000012057fae */ /* 0x0007e8000892187c */
[----:B-1----:R-:W3:Y:S04]  /*122a0*/  LDL.LU.64 R160, [R1+0x150] ;  /* 0x0001500001a07983 */ /* 0x002ee80000300a00 */
[----:B------:R-:W3:Y:S04]  /*122b0*/  LDL.LU.64 R162, [R1+0x110] ;  /* 0x0001100001a27983 */ /* 0x000ee80000300a00 */
[----:B------:R-:W3:Y:S04]  /*122c0*/  LDL.LU.64 R174, [R1+0xd0] ;  /* 0x0000d00001ae7983 */ /* 0x000ee80000300a00 */
[----:B------:R-:W3:Y:S04]  /*122d0*/  LDL.LU.64 R176, [R1+0x90] ;  /* 0x0000900001b07983 */ /* 0x000ee80000300a00 */
        /* <DEDUP_REMOVED lines=14> */
[----:B------:R2:W-:Y:S04]  /*123c0*/  STL.64 [R1+0x3e0], R172 ;  /* 0x0003e0ac01007387 */ /* 0x0005e80000100a00 */
[----:B------:R2:W-:Y:S04]  /*123d0*/  STL.64 [R1+0x6f8], R164 ;  /* 0x0006f8a401007387 */ /* 0x0005e80000100a00 */
[----:B------:R2:W-:Y:S04]  /*123e0*/  LDGSTS.E [R6+0x40100], desc[UR60][R20.64], P1 ;  /* 0x4010000014067fae */ /* 0x0005e8000892187c */
[----:B------:R2:W-:Y:S01]  /*123f0*/  LDGSTS.E [R6+0x40500], desc[UR60][R156.64], P1 ;  /* 0x405000009c067fae */ /* 0x0005e2000892187c */
[----:B----4-:R-:W-:-:S03]  /*12400*/  IMAD.WIDE R168, R186, 0x4, R168 ;  /* 0x00000004baa87825 */ /* 0x010fc600078e02a8 */
[----:B------:R4:W-:Y:S01]  /*12410*/  LDGSTS.E [R6+0x40900], desc[UR60][R154.64], P1 ;  /* 0x409000009a067fae */ /* 0x0009e2000892187c */
[----:B------:R-:W-:-:S03]  /*12420*/  IMAD.WIDE R170, R186, 0x4, R170 ;  /* 0x00000004baaa7825 */ /* 0x000fc600078e02aa */
[----:B------:R4:W-:Y:S01]  /*12430*/  STL.64 [R1+0x768], R168 ;  /* 0x000768a801007387 */ /* 0x0009e20000100a00 */
[----:B---3--:R-:W-:-:S03]  /*12440*/  IMAD.WIDE R158, R186, 0x4, R158 ;  /* 0x00000004ba9e7825 */ /* 0x008fc600078e029e */
[----:B------:R-:W-:Y:S04]  /*12450*/  STL.64 [R1+0x7c8], R170 ;  /* 0x0007c8aa01007387 */ /* 0x000fe80000100a00 */
[----:B------:R3:W-:Y:S04]  /*12460*/  STL.64 [R1+0x808], R158 ;  /* 0x0008089e01007387 */ /* 0x0007e80000100a00 */
[----:B------:R3:W-:Y:S04]  /*12470*/  LDGSTS.E [R6+0x40d00], desc[UR60][R22.64], P1 ;  /* 0x40d0000016067fae */ /* 0x0007e8000892187c */
[----:B------:R3:W-:Y:S01]  /*12480*/  LDGSTS.E [R6+0x41100], desc[UR60][R172.64], P1 ;  /* 0x41100000ac067fae */ /* 0x0007e2000892187c */
[----:B------:R-:W-:-:S03]  /*12490*/  IMAD.WIDE R166, R186, 0x4, R166 ;  /* 0x00000004baa67825 */ /* 0x000fc600078e02a6 */
[----:B------:R3:W-:Y:S01]  /*124a0*/  LDGSTS.E [R6+0x41500], desc[UR60][R164.64], P1 ;  /* 0x41500000a4067fae */ /* 0x0007e2000892187c */
[----:B------:R-:W-:-:S03]  /*124b0*/  IMAD.WIDE R18, R186, 0x4, R152 ;  /* 0x00000004ba127825 */ /* 0x000fc600078e0298 */
[----:B------:R3:W-:Y:S01]  /*124c0*/  STL.64 [R1+0x848], R166 ;  /* 0x000848a601007387 */ /* 0x0007e20000100a00 */
[----:B-1----:R-:W-:-:S03]  /*124d0*/  IMAD.WIDE R16, R186, 0x4, R248 ;  /* 0x00000004ba107825 */ /* 0x002fc600078e02f8 */
[----:B------:R1:W-:Y:S04]  /*124e0*/  STL.64 [R1+0x888], R18 ;  /* 0x0008881201007387 */ /* 0x0003e80000100a00 */
[----:B------:R1:W-:Y:S04]  /*124f0*/  STL.64 [R1+0x8c0], R16 ;  /* 0x0008c01001007387 */ /* 0x0003e80000100a00 */
[----:B------:R1:W-:Y:S04]  /*12500*/  LDGSTS.E [R6+0x41900], desc[UR60][R168.64], P1 ;  /* 0x41900000a8067fae */ /* 0x0003e8000892187c */
[----:B------:R-:W-:Y:S01]  /*12510*/  LDGSTS.E [R6+0x41d00], desc[UR60][R170.64], P1 ;  /* 0x41d00000aa067fae */ /* 0x000fe2000892187c */
[----:B------:R-:W-:-:S03]  /*12520*/  IMAD.WIDE R14, R186, 0x4, R160 ;  /* 0x00000004ba0e7825 */ /* 0x000fc600078e02a0 */
[----:B------:R-:W-:Y:S01]  /*12530*/  LDGSTS.E [R6+0x42100], desc[UR60][R158.64], P1 ;  /* 0x421000009e067fae */ /* 0x000fe2000892187c */
        /* <DEDUP_REMOVED lines=13> */
[----:B------:R-:W2:Y:S04]  /*12610*/  LDL.LU.64 R22, [R1+0x2c8] ;  /* 0x0002c80001167983 */ /* 0x000ea80000300a00 */
[----:B------:R-:W2:Y:S04]  /*12620*/  LDL.LU.64 R172, [R1+0x288] ;  /* 0x0002880001ac7983 */ /* 0x000ea80000300a00 */
[----:B------:R-:W2:Y:S04]  /*12630*/  LDL.LU.64 R164, [R1+0x248] ;  /* 0x0002480001a47983 */ /* 0x000ea80000300a00 */
[----:B----4-:R-:W1:Y:S04]  /*12640*/  LDL.LU.64 R168, [R1+0x208] ;  /* 0x0002080001a87983 */ /* 0x010e680000300a00 */
[----:B------:R-:W4:Y:S04]  /*12650*/  LDL.LU.64 R248, [R1+0x1c8] ;  /* 0x0001c80001f87983 */ /* 0x000f280000300a00 */
[----:B---3--:R-:W3:Y:S04]  /*12660*/  LDL.LU.64 R158, [R1+0x188] ;  /* 0x00018800019e7983 */ /* 0x008ee80000300a00 */
[----:B------:R-:W-:Y:S04]  /*12670*/  LDGSTS.E [R6+0x42500], desc[UR60][R166.64], P1 ;  /* 0x42500000a6067fae */ /* 0x000fe8000892187c */
[----:B------:R4:W-:Y:S04]  /*12680*/  LDGSTS.E [R6+0x42900], desc[UR60][R18.64], P1 ;  /* 0x4290000012067fae */ /* 0x0009e8000892187c */
[----:B------:R3:W-:Y:S04]  /*12690*/  LDGSTS.E [R6+0x42d00], desc[UR60][R16.64], P1 ;  /* 0x42d0000010067fae */ /* 0x0007e8000892187c */
[----:B------:R-:W3:Y:S04]  /*126a0*/  LDL.LU.64 R166, [R1+0x148] ;  /* 0x0001480001a67983 */ /* 0x000ee80000300a00 */
        /* <DEDUP_REMOVED lines=25> */
[----:B------:R1:W-:Y:S03]  /*12840*/  STL.64 [R1+0x7c0], R164 ;  /* 0x0007c0a401007387 */ /* 0x0003e60000100a00 */
[C---:B----4-:R-:W-:Y:S01]  /*12850*/  IMAD.WIDE R18, R186.reuse, 0x4, R248 ;  /* 0x00000004ba127825 */ /* 0x050fe200078e02f8 */
[----:B------:R4:W-:Y:S03]  /*12860*/  STL.64 [R1+0x800], R168 ;  /* 0x000800a801007387 */ /* 0x0009e60000100a00 */
[C---:B---3--:R-:W-:Y:S01]  /*12870*/  IMAD.WIDE R16, R186.reuse, 0x4, R158 ;  /* 0x00000004ba107825 */ /* 0x048fe200078e029e */
        /* <DEDUP_REMOVED lines=11> */
[----:B--2---:R-:W3:Y:S04]  /*12930*/  LDL.LU.64 R20, [R1+0x440] ;  /* 0x0004400001147983 */ /* 0x004ee80000300a00 */
        /* <DEDUP_REMOVED lines=10> */
[----:B------:R-:W2:Y:S04]  /*129e0*/  LDL.LU.64 R152, [R1+0x2c0] ;  /* 0x0002c00001987983 */ /* 0x000ea80000300a00 */
[----:B------:R-:W2:Y:S04]  /*129f0*/  LDL.LU.64 R156, [R1+0x280] ;  /* 0x00028000019c7983 */ /* 0x000ea80000300a00 */
[----:B------:R-:W2:Y:S04]  /*12a00*/  LDL.LU.64 R154, [R1+0x240] ;  /* 0x00024000019a7983 */ /* 0x000ea80000300a00 */
[----:B------:R-:W-:Y:S04]  /*12a10*/  LDGSTS.E [R7+0x41980], desc[UR60][R22.64], P1 ;  /* 0x4198000016077fae */ /* 0x000fe8000892187c */
[----:B------:R-:W-:Y:S04]  /*12a20*/  LDGSTS.E [R7+0x41d80], desc[UR60][R172.64], P1 ;  /* 0x41d80000ac077fae */ /* 0x000fe8000892187c */
[----:B------:R-:W-:Y:S04]  /*12a30*/  LDGSTS.E [R7+0x42180], desc[UR60][R164.64], P1 ;  /* 0x42180000a4077fae */ /* 0x000fe8000892187c */
[----:B------:R-:W2:Y:S04]  /*12a40*/  LDL.LU.64 R22, [R1+0x200] ;  /* 0x0002000001167983 */ /* 0x000ea80000300a00 */
[----:B------:R-:W2:Y:S04]  /*12a50*/  LDL.LU.64 R248, [R1+0x1c0] ;  /* 0x0001c00001f87983 */ /* 0x000ea80000300a00 */
[----:B-1----:R-:W2:Y:S04]  /*12a60*/  LDL.LU.64 R164, [R1+0x180] ;  /* 0x0001800001a47983 */ /* 0x002ea80000300a00 */
[----:B------:R-:W-:Y:S04]  /*12a70*/  LDGSTS.E [R7+0x42580], desc[UR60][R168.64], P1 ;  /* 0x42580000a8077fae */ /* 0x000fe8000892187c */
[----:B------:R1:W-:Y:S04]  /*12a80*/  LDGSTS.E [R7+0x42980], desc[UR60][R18.64], P1 ;  /* 0x4298000012077fae */ /* 0x0003e8000892187c */
[----:B------:R1:W-:Y:S04]  /*12a90*/  LDGSTS.E [R7+0x42d80], desc[UR60][R16.64], P1 ;  /* 0x42d8000010077fae */ /* 0x0003e8000892187c */
[----:B----4-:R-:W4:Y:S04]  /*12aa0*/  LDL.LU.64 R168, [R1+0x140] ;  /* 0x0001400001a87983 */ /* 0x010f280000300a00 */
[----:B------:R-:W4:Y:S04]  /*12ab0*/  LDL.LU.64 R172, [R1+0x100] ;  /* 0x0001000001ac7983 */ /* 0x000f280000300a00 */
[----:B------:R-:W4:Y:S04]  /*12ac0*/  LDL.LU.64 R174, [R1+0xc0] ;  /* 0x0000c00001ae7983 */ /* 0x000f280000300a00 */
[----:B------:R-:W4:Y:S04]  /*12ad0*/  LDL.LU.64 R176, [R1+0x80] ;  /* 0x0000800001b07983 */ /* 0x000f280000300a00 */
[----:B------:R1:W-:Y:S04]  /*12ae0*/  LDGSTS.E [R7+0x43180], desc[UR60][R14.64], P1 ;  /* 0x431800000e077fae */ /* 0x0003e8000892187c */
[----:B------:R4:W-:Y:S04]  /*12af0*/  LDGSTS.E [R7+0x43580], desc[UR60][R12.64], P1 ;  /* 0x435800000c077fae */ /* 0x0009e8000892187c */
[----:B------:R4:W-:Y:S04]  /*12b00*/  LDGSTS.E [R7+0x43980], desc[UR60][R10.64], P1 ;  /* 0x439800000a077fae */ /* 0x0009e8000892187c */
[----:B------:R4:W-:Y:S01]  /*12b10*/  LDGSTS.E [R7+0x43d80], desc[UR60][R4.64], P1 ;  /* 0x43d8000004077fae */ /* 0x0009e2000892187c */
[----:B---3--:R-:W-:-:S04]  /*12b20*/  IMAD.WIDE R20, R186, 0x4, R20 ;  /* 0x00000004ba147825 */ /* 0x008fc800078e0214 */
[C---:B--2---:R-:W-:Y:S01]  /*12b30*/  IMAD.WIDE R166, R186.reuse, 0x4, R166 ;  /* 0x00000004baa67825 */ /* 0x044fe200078e02a6 */
        /* <DEDUP_REMOVED lines=17> */
[----:B------:R-:W-:Y:S04]  /*12c50*/  STL.64 [R1+0x450], R156 ;  /* 0x0004509c01007387 */ /* 0x000fe80000100a00 */
[----:B------:R3:W-:Y:S04]  /*12c60*/  STL.64 [R1+0x758], R154 ;  /* 0x0007589a01007387 */ /* 0x0007e80000100a00 */
[----:B------:R3:W-:Y:S04]  /*12c70*/  LDGSTS.E [R8+0x40e00], desc[UR60][R158.64], P1 ;  /* 0x40e000009e087fae */ /* 0x0007e8000892187c */
[----:B------:R3:W-:Y:S01]  /*12c80*/  LDGSTS.E [R8+0x41200], desc[UR60][R160.64], P1 ;  /* 0x41200000a0087fae */ /* 0x0007e2000892187c */
[----:B-1----:R-:W-:-:S03]  /*12c90*/  IMAD.WIDE R18, R186, 0x4, R22 ;  /* 0x00000004ba127825 */ /* 0x002fc600078e0216 */
[----:B------:R1:W-:Y:S01]  /*12ca0*/  LDGSTS.E [R8+0x41600], desc[UR60][R162.64], P1 ;  /* 0x41600000a2087fae */ /* 0x0003e2000892187c */
[----:B------:R-:W-:-:S03]  /*12cb0*/  IMAD.WIDE R16, R186, 0x4, R248 ;  /* 0x00000004ba107825 */ /* 0x000fc600078e02f8 */
[----:B------:R1:W-:Y:S01]  /*12cc0*/  STL.64 [R1+0x7b8], R18 ;  /* 0x0007b81201007387 */ /* 0x0003e20000100a00 */
[----:B------:R-:W-:-:S03]  /*12cd0*/  IMAD.WIDE R14, R186, 0x4, R164 ;  /* 0x00000004ba0e7825 */ /* 0x000fc600078e02a4 */
[----:B------:R1:W-:Y:S04]  /*12ce0*/  STL.64 [R1+0x7f8], R16 ;  /* 0x0007f81001007387 */ /* 0x0003e80000100a00 */
[----:B------:R1:W-:Y:S04]  /*12cf0*/  STL.64 [R1+0x838], R14 ;  /* 0x0008380e01007387 */ /* 0x0003e80000100a00 */
[----:B------:R-:W-:Y:S04]  /*12d00*/  LDGSTS.E [R8+0x41a00], desc[UR60][R152.64], P1 ;  /* 0x41a0000098087fae */ /* 0x000fe8000892187c */
[----:B------:R-:W-:Y:S01]  /*12d10*/  LDGSTS.E [R8+0x41e00], desc[UR60][R156.64], P1 ;  /* 0x41e000009c087fae */ /* 0x000fe2000892187c */
[----:B----4-:R-:W-:-:S03]  /*12d20*/  IMAD.WIDE R12, R186, 0x4, R168 ;  /* 0x00000004ba0c7825 */ /* 0x010fc600078e02a8 */
[----:B------:R-:W-:Y:S01]  /*12d30*/  LDGSTS.E [R8+0x42200], desc[UR60][R154.64], P1 ;  /* 0x422000009a087fae */ /* 0x000fe2000892187c */
[----:B------:R-:W-:-:S03]  /*12d40*/  IMAD.WIDE R10, R186, 0x4, R172 ;  /* 0x00000004ba0a7825 */ /* 0x000fc600078e02ac */
[----:B------:R4:W-:Y:S01]  /*12d50*/  STL.64 [R1+0x878], R12 ;  /* 0x0008780c01007387 */ /* 0x0009e20000100a00 */
[----:B------:R-:W-:-:S03]  /*12d60*/  IMAD.WIDE R6, R186, 0x4, R174 ;  /* 0x00000004ba067825 */ /* 0x000fc600078e02ae */
[----:B------:R4:W-:Y:S01]  /*12d70*/  STL.64 [R1+0x8b0], R10 ;  /* 0x0008b00a01007387 */ /* 0x0009e20000100a00 */
[----:B------:R-:W-:-:S03]  /*12d80*/  IMAD.WIDE R4, R186, 0x4, R176 ;  /* 0x00000004ba047825 */ /* 0x000fc600078e02b0 */
[----:B------:R-:W4:Y:S04]  /*12d90*/  LDL.LU.64 R22, [R1+0x438] ;  /* 0x0004380001167983 */ /* 0x000f280000300a00 */
[----:B------:R1:W-:Y:S04]  /*12da0*/  STL.64 [R1+0x8e0], R6 ;  /* 0x0008e00601007387 */ /* 0x0003e80000100a00 */
[----:B--2---:R-:W2:Y:S04]  /*12db0*/  LDL.LU.64 R20, [R1+0x3f8] ;  /* 0x0003f80001147983 */ /* 0x004ea80000300a00 */
[----:B------:R1:W-:Y:S04]  /*12dc0*/  STL.64 [R1+0x908], R4 ;  /* 0x0009080401007387 */ /* 0x0003e80000100a00 */
[----:B------:R-:W2:Y:S04]  /*12dd0*/  LDL.LU.64 R168, [R1+0x3b8] ;  /* 0x0003b80001a87983 */ /* 0x000ea80000300a00 */
[----:B------:R-:W2:Y:S04]  /*12de0*/  LDL.LU.64 R164, [R1+0x378] ;  /* 0x0003780001a47983 */ /* 0x000ea80000300a00 */
[----:B---3--:R-:W3:Y:S04]  /*12df0*/  LDL.LU.64 R166, [R1+0x338] ;  /* 0x0003380001a67983 */ /* 0x008ee80000300a00 */
[----:B------:R-:W3:Y:S04]  /*12e00*/  LDL.LU.64 R170, [R1+0x2f8] ;  /* 0x0002f80001aa7983 */ /* 0x000ee80000300a00 */
[----:B------:R-:W3:Y:S04]  /*12e10*/  LDL.LU.64 R158, [R1+0x2b8] ;  /* 0x0002b800019e7983 */ /* 0x000ee80000300a00 */
[----:B------:R-:W3:Y:S04]  /*12e20*/  LDL.LU.64 R160, [R1+0x278] ;  /* 0x0002780001a07983 */ /* 0x000ee80000300a00 */
[----:B------:R-:W1:Y:S04]  /*12e30*/  LDL.LU.64 R162, [R1+0x238] ;  /* 0x0002380001a27983 */ /* 0x000e680000300a00 */
[----:B------:R-:W3:Y:S04]  /*12e40*/  LDL.LU.64 R152, [R1+0x1f8] ;  /* 0x0001f80001987983 */ /* 0x000ee80000300a00 */
[----:B------:R-:W3:Y:S04]  /*12e50*/  LDL.LU.64 R248, [R1+0x1b8] ;  /* 0x0001b80001f87983 */ /* 0x000ee80000300a00 */
        /* <DEDUP_REMOVED lines=9> */
[----:B------:R1:W-:Y:S04]  /*12ef0*/  LDGSTS.E [R8+0x43600], desc[UR60][R10.64], P1 ;  /* 0x436000000a087fae */ /* 0x0003e8000892187c */
[----:B------:R1:W-:Y:S04]  /*12f00*/  LDGSTS.E [R8+0x43a00], desc[UR60][R6.64], P1 ;  /* 0x43a0000006087fae */ /* 0x0003e8000892187c */
[----:B------:R1:W-:Y:S01]  /*12f10*/  LDGSTS.E [R8+0x43e00], desc[UR60][R4.64], P1 ;  /* 0x43e0000004087fae */ /* 0x0003e2000892187c */
[----:B----4-:R-:W-:-:S04]  /*12f20*/  IMAD.WIDE R22, R186, 0x4, R22 ;  /* 0x00000004ba167825 */ /* 0x010fc800078e0216 */
[C---:B--2---:R-:W-:Y:S01]  /*12f30*/  IMAD.WIDE R20, R186.reuse, 0x4, R20 ;  /* 0x00000004ba147825 */ /* 0x044fe200078e0214 */
        /* <DEDUP_REMOVED lines=10> */
[----:B------:R-:W-:Y:S03]  /*12fe0*/  STL.64 [R1+0x3c8], R170 ;  /* 0x0003c8aa01007387 */ /* 0x000fe60000100a00 */
[C---:B------:R-:W-:Y:S01]  /*12ff0*/  IMAD.WIDE R160, R186.reuse, 0x4, R160 ;  /* 0x00000004baa07825 */ /* 0x040fe200078e02a0 */
[----:B------:R3:W-:Y:S03]  /*13000*/  STL.64 [R1+0x408], R158 ;  /* 0x0004089e01007387 */ /* 0x0007e60000100a00 */
[C---:B-1----:R-:W-:Y:S01]  /*13010*/  IMAD.WIDE R162, R186.reuse, 0x4, R162 ;  /* 0x00000004baa27825 */ /* 0x042fe200078e02a2 */
        /* <DEDUP_REMOVED lines=14> */
[----:B------:R-:W3:Y:S04]  /*13100*/  LDL.LU.64 R156, [R1+0x430] ;  /* 0x00043000019c7983 */ /* 0x000ee80000300a00 */
[----:B------:R1:W-:Y:S04]  /*13110*/  STL.64 [R1+0x8a8], R6 ;  /* 0x0008a80601007387 */ /* 0x0003e80000100a00 */
[----:B------:R-:W3:Y:S04]  /*13120*/  LDL.LU.64 R154, [R1+0x3f0] ;  /* 0x0003f000019a7983 */ /* 0x000ee80000300a00 */
[----:B------:R1:W-:Y:S04]  /*13130*/  STL.64 [R1+0x8d8], R4 ;  /* 0x0008d80401007387 */ /* 0x0003e80000100a00 */
[----:B------:R1:W-:Y:S04]  /*13140*/  LDGSTS.E [R9+0x40280], desc[UR60][R22.64], P1 ;  /* 0x4028000016097fae */ /* 0x0003e8000892187c */
[----:B------:R-:W3:Y:S04]  /*13150*/  LDL.LU.64 R152, [R1+0x3b0] ;  /* 0x0003b00001987983 */ /* 0x000ee80000300a00 */
[----:B------:R1:W-:Y:S04]  /*13160*/  LDGSTS.E [R9+0x40680], desc[UR60][R20.64], P1 ;  /* 0x4068000014097fae */ /* 0x0003e8000892187c */
[----:B--2---:R-:W2:Y:S04]  /*13170*/  LDL.LU.64 R22, [R1+0x370] ;  /* 0x0003700001167983 */ /* 0x004ea80000300a00 */
[----:B------:R2:W-:Y:S04]  /*13180*/  LDGSTS.E [R9+0x40a80], desc[UR60][R168.64], P1 ;  /* 0x40a80000a8097fae */ /* 0x0005e8000892187c */
[----:B----4-:R-:W4:Y:S04]  /*13190*/  LDL.LU.64 R20, [R1+0x330] ;  /* 0x0003300001147983 */ /* 0x010f280000300a00 */
[----:B------:R4:W-:Y:S04]  /*131a0*/  LDGSTS.E [R9+0x40e80], desc[UR60][R164.64], P1 ;  /* 0x40e80000a4097fae */ /* 0x0009e8000892187c */
[----:B------:R-:W4:Y:S04]  /*131b0*/  LDL.LU.64 R168, [R1+0x2f0] ;  /* 0x0002f00001a87983 */ /* 0x000f280000300a00 */
[----:B------:R4:W-:Y:S04]  /*131c0*/  LDGSTS.E [R9+0x41280], desc[UR60][R166.64], P1 ;  /* 0x41280000a6097fae */ /* 0x0009e8000892187c */
[----:B---3--:R-:W3:Y:S04]  /*131d0*/  LDL.LU.64 R164, [R1+0x2b0] ;  /* 0x0002b00001a47983 */ /* 0x008ee80000300a00 */
[----:B------:R-:W-:Y:S04]  /*131e0*/  LDGSTS.E [R9+0x41680], desc[UR60][R170.64], P1 ;  /* 0x41680000aa097fae */ /* 0x000fe8000892187c */
[----:B------:R-:W3:Y:S04]  /*131f0*/  LDL.LU.64 R166, [R1+0x270] ;  /* 0x0002700001a67983 */ /* 0x000ee80000300a00 */
[----:B------:R-:W3:Y:S04]  /*13200*/  LDL.LU.64 R248, [R1+0x230] ;  /* 0x0002300001f87983 */ /* 0x000ee80000300a00 */
[----:B------:R-:W-:Y:S04]  /*13210*/  LDGSTS.E [R9+0x41a80], desc[UR60][R158.64], P1 ;  /* 0x41a800009e097fae */ /* 0x000fe8000892187c */
[----:B------:R-:W-:Y:S04]  /*13220*/  LDGSTS.E [R9+0x41e80], desc[UR60][R160.64], P1 ;  /* 0x41e80000a0097fae */ /* 0x000fe8000892187c */
[----:B------:R-:W-:Y:S04]  /*13230*/  LDGSTS.E [R9+0x42280], desc[UR60][R162.64], P1 ;  /* 0x42280000a2097fae */ /* 0x000fe8000892187c */
[----:B------:R-:W3:Y:S04]  /*13240*/  LDL.LU.64 R158, [R1+0x1f0] ;  /* 0x0001f000019e7983 */ /* 0x000ee80000300a00 */
[----:B-1----:R-:W3:Y:S04]  /*13250*/  LDL.LU.64 R160, [R1+0x1b0] ;  /* 0x0001b00001a07983 */ /* 0x002ee80000300a00 */
        /* <DEDUP_REMOVED lines=10> */
[----:B------:R-:W-:Y:S04]  /*13300*/  LDGSTS.E [R9+0x43a80], desc[UR60][R6.64], P1 ;  /* 0x43a8000006097fae */ /* 0x000fe8000892187c */
[----:B------:R1:W-:Y:S01]  /*13310*/  LDGSTS.E [R9+0x43e80], desc[UR60][R4.64], P1 ;  /* 0x43e8000004097fae */ /* 0x0003e2000892187c */
[----:B------:R-:W-:-:S04]  /*13320*/  IMAD.WIDE R156, R186, 0x4, R156 ;  /* 0x00000004ba9c7825 */ /* 0x000fc800078e029c */
[C---:B------:R-:W-:Y:S01]  /*13330*/  IMAD.WIDE R154, R186.reuse, 0x4, R154 ;  /* 0x00000004ba9a7825 */ /* 0x040fe200078e029a */
[----:B------:R1:W-:Y:S04]  /*13340*/  STL.64 [R1+0x278], R156 ;  /* 0x0002789c01007387 */ /* 0x0003e80000100a00 */
[----:B------:R1:W-:Y:S04]  /*13350*/  STL.64 [R1+0x2b8], R154 ;  /* 0x0002b89a01007387 */ /* 0x0003e80000100a00 */
[----:B------:R1:W-:Y:S01]  /*13360*/  LDGSTS.E [R242+0x40300], desc[UR60][R156.64], P1 ;  /* 0x403000009cf27fae */ /* 0x0003e2000892187c */
[----:B------:R-:W-:-:S03]  /*13370*/  IMAD.WIDE R152, R186, 0x4, R152 ;  /* 0x00000004ba987825 */ /* 0x000fc600078e0298 */
[----:B------:R1:W-:Y:S01]  /*13380*/  LDGSTS.E [R242+0x40700], desc[UR60][R154.64], P1 ;  /* 0x407000009af27fae */ /* 0x0003e2000892187c */
[----:B--2---:R-:W-:-:S03]  /*13390*/  IMAD.WIDE R22, R186, 0x4, R22 ;  /* 0x00000004ba167825 */ /* 0x004fc600078e0216 */
[----:B------:R2:W-:Y:S01]  /*133a0*/  STL.64 [R1+0x2f8], R152 ;  /* 0x0002f89801007387 */ /* 0x0005e20000100a00 */
[----:B----4-:R-:W-:-:S03]  /*133b0*/  IMAD.WIDE R20, R186, 0x4, R20 ;  /* 0x00000004ba147825 */ /* 0x010fc600078e0214 */
[----:B------:R4:W-:Y:S01]  /*133c0*/  STL.64 [R1+0x338], R22 ;  /* 0x0003381601007387 */ /* 0x0009e20000100a00 */
[----:B------:R-:W-:-:S03]  /*133d0*/  IMAD.WIDE R168, R186, 0x4, R168 ;  /* 0x00000004baa87825 */ /* 0x000fc600078e02a8 */
[----:B------:R4:W-:Y:S01]  /*133e0*/  STL.64 [R1+0x378], R20 ;  /* 0x0003781401007387 */ /* 0x0009e20000100a00 */
[----:B---3--:R-:W-:-:S03]  /*133f0*/  IMAD.WIDE R164, R186, 0x4, R164 ;  /* 0x00000004baa47825 */ /* 0x008fc600078e02a4 */
[----:B------:R-:W-:Y:S01]  /*13400*/  STL.64 [R1+0x3b8], R168 ;  /* 0x0003b8a801007387 */ /* 0x000fe20000100a00 */
[----:B------:R-:W-:-:S03]  /*13410*/  IMAD.WIDE R166, R186, 0x4, R166 ;  /* 0x00000004baa67825 */ /* 0x000fc600078e02a6 */
[----:B------:R3:W-:Y:S01]  /*13420*/  STL.64 [R1+0x3f8], R164 ;  /* 0x0003f8a401007387 */ /* 0x0007e20000100a00 */
[----:B-1----:R-:W-:-:S03]  /*13430*/  IMAD.WIDE R18, R186, 0x4, R248 ;  /* 0x00000004ba127825 */ /* 0x002fc600078e02f8 */
        /* <DEDUP_REMOVED lines=17> */
[----:B------:R-:W3:Y:S04]  /*13550*/  LDL.LU.64 R162, [R1+0x428] ;  /* 0x0004280001a27983 */ /* 0x000ee80000300a00 */
[----:B------:R-:W-:Y:S04]  /*13560*/  STL.64 [R1+0x868], R6 ;  /* 0x0008680601007387 */ /* 0x000fe80000100a00 */
[----:B------:R-:W3:Y:S04]  /*13570*/  LDL.LU.64 R160, [R1+0x3e8] ;  /* 0x0003e80001a07983 */ /* 0x000ee80000300a00 */
[----:B------:R1:W-:Y:S04]  /*13580*/  STL.64 [R1+0x8a0], R4 ;  /* 0x0008a00401007387 */ /* 0x0003e80000100a00 */
[----:B------:R-:W3:Y:S04]  /*13590*/  LDL.LU.64 R158, [R1+0x3a8] ;  /* 0x0003a800019e7983 */ /* 0x000ee80000300a00 */
[----:B------:R-:W3:Y:S04]  /*135a0*/  LDL.LU.64 R156, [R1+0x368] ;  /* 0x00036800019c7983 */ /* 0x000ee80000300a00 */
[----:B------:R-:W3:Y:S04]  /*135b0*/  LDL.LU.64 R154, [R1+0x328] ;  /* 0x00032800019a7983 */ /* 0x000ee80000300a00 */
[----:B--2---:R-:W2:Y:S04]  /*135c0*/  LDL.LU.64 R152, [R1+0x2e8] ;  /* 0x0002e80001987983 */ /* 0x004ea80000300a00 */
[----:B----4-:R-:W4:Y:S04]  /*135d0*/  LDL.LU.64 R22, [R1+0x2a8] ;  /* 0x0002a80001167983 */ /* 0x010f280000300a00 */
[----:B------:R-:W4:Y:S04]  /*135e0*/  LDL.LU.64 R20, [R1+0x268] ;  /* 0x0002680001147983 */ /* 0x000f280000300a00 */
[----:B------:R-:W-:Y:S04]  /*135f0*/  LDGSTS.E [R242+0x41700], desc[UR60][R168.64], P1 ;  /* 0x41700000a8f27fae */ /* 0x000fe8000892187c */
[----:B------:R-:W4:Y:S04]  /*13600*/  LDL.LU.64 R248, [R1+0x228] ;  /* 0x0002280001f87983 */ /* 0x000f280000300a00 */
[----:B------:R-:W-:Y:S04]  /*13610*/  LDGSTS.E [R242+0x41b00], desc[UR60][R164.64], P1 ;  /* 0x41b00000a4f27fae */ /* 0x000fe8000892187c */
[----:B------:R-:W-:Y:S04]  /*13620*/  LDGSTS.E [R242+0x41f00], desc[UR60][R166.64], P1 ;  /* 0x41f00000a6f27fae */ /* 0x000fe8000892187c */
[----:B------:R4:W-:Y:S04]  /*13630*/  LDGSTS.E [R242+0x42300], desc[UR60][R18.64], P1 ;  /* 0x4230000012f27fae */ /* 0x0009e8000892187c */
[----:B---3--:R-:W3:Y:S04]  /*13640*/  LDL.LU.64 R164, [R1+0x1e8] ;  /* 0x0001e80001a47983 */ /* 0x008ee80000300a00 */
        /* <DEDUP_REMOVED lines=22> */
[C---:B--2---:R-:W-:Y:S01]  /*137b0*/  IMAD.WIDE R152, R186.reuse, 0x4, R152 ;  /* 0x00000004ba987825 */ /* 0x044fe200078e0298 */
[----:B------:R2:W-:Y:S03]  /*137c0*/  STL.64 [R1+0x380], R154 ;  /* 0x0003809a01007387 */ /* 0x0005e60000100a00 */
[C---:B----4-:R-:W-:Y:S01]  /*137d0*/  IMAD.WIDE R22, R186.reuse, 0x4, R22 ;  /* 0x00000004ba167825 */ /* 0x050fe200078e0216 */
        /* <DEDUP_REMOVED lines=8> */
[----:B---3--:R-:W-:-:S03]  /*13860*/  IMAD.WIDE R16, R186, 0x4, R164 ;  /* 0x00000004ba107825 */ /* 0x008fc600078e02a4 */
[----:B------:R2:W-:Y:S01]  /*13870*/  LDGSTS.E [R243+0x40b80], desc[UR60][R158.64], P1 ;  /* 0x40b800009ef37fae */ /* 0x0005e2000892187c */
[----:B-1----:R-:W-:-:S03]  /*13880*/  IMAD.WIDE R14, R186, 0x4, R166 ;  /* 0x00000004ba0e7825 */ /* 0x002fc600078e02a6 */
[----:B------:R2:W-:Y:S01]  /*13890*/  STL.64 [R1+0x698], R16 ;  /* 0x0006981001007387 */ /* 0x0005e20000100a00 */
[----:B------:R-:W-:-:S03]  /*138a0*/  IMAD.WIDE R12, R186, 0x4, R168 ;  /* 0x00000004ba0c7825 */ /* 0x000fc600078e02a8 */
[----:B------:R2:W-:Y:S01]  /*138b0*/  STL.64 [R1+0x6e0], R14 ;  /* 0x0006e00e01007387 */ /* 0x0005e20000100a00 */
[----:B------:R-:W-:-:S03]  /*138c0*/  IMAD.WIDE R10, R186, 0x4, R170 ;  /* 0x00000004ba0a7825 */ /* 0x000fc600078e02aa */
[----:B------:R2:W-:Y:S04]  /*138d0*/  STL.64 [R1+0x740], R12 ;  /* 0x0007400c01007387 */ /* 0x0005e80000100a00 */
[----:B------:R2:W-:Y:S01]  /*138e0*/  STL.64 [R1+0x7a0], R10 ;  /* 0x0007a00a01007387 */ /* 0x0005e20000100a00 */
[----:B------:R-:W-:-:S03]  /*138f0*/  IMAD.WIDE R8, R186, 0x4, R172 ;  /* 0x00000004ba087825 */ /* 0x000fc600078e02ac */
[----:B------:R2:W-:Y:S01]  /*13900*/  LDGSTS.E [R243+0x40f80], desc[UR60][R156.64], P1 ;  /* 0x40f800009cf37fae */ /* 0x0005e2000892187c */
[----:B------:R-:W-:-:S03]  /*13910*/  IMAD.WIDE R4, R186, 0x4, R176 ;  /* 0x00000004ba047825 */ /* 0x000fc600078e02b0 */
[----:B------:R2:W-:Y:S04]  /*13920*/  LDGSTS.E [R243+0x41380], desc[UR60][R154.64], P1 ;  /* 0x413800009af37fae */ /* 0x0005e8000892187c */
[----:B------:R-:W3:Y:S01]  /*13930*/  LDL R177, [R1+0x65c] ;  /* 0x00065c0001b17983 */ /* 0x000ee20000100800 */
[----:B------:R-:W-:-:S03]  /*13940*/  IMAD.WIDE R6, R186, 0x4, R174 ;  /* 0x00000004ba067825 */ /* 0x000fc600078e02ae */
[----:B------:R2:W-:Y:S04]  /*13950*/  STL.64 [R1+0x7e0], R8 ;  /* 0x0007e00801007387 */ /* 0x0005e80000100a00 */
[----:B------:R2:W-:Y:S04]  /*13960*/  STL.64 [R1+0x820], R6 ;  /* 0x0008200601007387 */ /* 0x0005e80000100a00 */
[----:B------:R2:W-:Y:S04]  /*13970*/  STL.64 [R1+0x860], R4 ;  /* 0x0008600401007387 */ /* 0x0005e80000100a00 */
[----:B------:R2:W-:Y:S04]  /*13980*/  LDGSTS.E [R243+0x41780], desc[UR60][R152.64], P1 ;  /* 0x4178000098f37fae */ /* 0x0005e8000892187c */
        /* <DEDUP_REMOVED lines=9> */
[----:B------:R2:W-:Y:S01]  /*13a20*/  LDGSTS.E [R243+0x43f80], desc[UR60][R4.64], P1 ;  /* 0x43f8000004f37fae */ /* 0x0005e2000892187c */
[----:B------:R-:W-:-:S03]  /*13a30*/  CS2R R88, SRZ ;  /* 0x0000000000587805 */ /* 0x000fc6000001ff00 */
[----:B------:R-:W0:Y:S01]  /*13a40*/  LDGDEPBAR ;  /* 0x00000000000079af */ /* 0x000e220000000000 */
[----:B------:R-:W-:Y:S02]  /*13a50*/  CS2R R90, SRZ ;  /* 0x00000000005a7805 */ /* 0x000fe4000001ff00 */
[----:B------:R-:W-:Y:S02]  /*13a60*/  CS2R R92, SRZ ;  /* 0x00000000005c7805 */ /* 0x000fe4000001ff00 */
[----:B------:R-:W-:Y:S02]  /*13a70*/  CS2R R94, SRZ ;  /* 0x00000000005e7805 */ /* 0x000fe4000001ff00 */
[----:B------:R-:W-:Y:S02]  /*13a80*/  CS2R R96, SRZ ;  /* 0x0000000000607805 */ /* 0x000fe4000001ff00 */
[----:B------:R-:W-:Y:S02]  /*13a90*/  CS2R R98, SRZ ;  /* 0x0000000000627805 */ /* 0x000fe4000001ff00 */
[----:B------:R-:W-:-:S02]  /*13aa0*/  CS2R R100, SRZ ;  /* 0x0000000000647805 */ /* 0x000fc4000001ff00 */
        /* <DEDUP_REMOVED lines=57> */
[----:B---3--:R-:W-:-:S13]  /*13e40*/  ISETP.GE.AND P0, PT, R177, 0x80, PT ;  /* 0x00000080b100780c */ /* 0x008fda0003f06270 */
[----:B--2---:R-:W-:Y:S05]  /*13e50*/  @!P0 BRA `(.L_x_0) ;  /* 0x000000ec002c8947 */ /* 0x004fea0003800000 */
[----:B------:R-:W2:Y:S04]  /*13e60*/  LDL.LU.64 R170, [R1+0x60] ;  /* 0x0000600001aa7983 */ /* 0x000ea80000300a00 */
[----:B------:R-:W3:Y:S04]  /*13e70*/  LDL.LU.64 R172, [R1+0x58] ;  /* 0x0000580001ac7983 */ /* 0x000ee80000300a00 */
[----:B------:R-:W4:Y:S01]  /*13e80*/  LDL.LU.64 R174, [R1+0x50] ;  /* 0x0000500001ae7983 */ /* 0x000f220000300a00 */
[----:B------:R-:W-:Y:S02]  /*13e90*/  IMAD.MOV.U32 R4, RZ, RZ, R240 ;  /* 0x000000ffff047224 */ /* 0x000fe400078e00f0 */
[----:B------:R-:W-:Y:S01]  /*13ea0*/  IMAD.MOV.U32 R5, RZ, RZ, R241 ;  /* 0x000000ffff057224 */ /* 0x000fe200078e00f1 */
[----:B------:R-:W-:Y:S04]  /*13eb0*/  STL [R1+0xba0], R184 ;  /* 0x000ba0b801007387 */ /* 0x000fe80000100800 */
[----:B-----5:R-:W-:Y:S04]  /*13ec0*/  STL.64 [R1+0xb98], R2 ;  /* 0x000b980201007387 */ /* 0x020fe80000100a00 */
[----:B------:R-:W-:Y:S01]  /*13ed0*/  STL.64 [R1+0xba8], R4 ;  /* 0x000ba80401007387 */ /* 0x000fe20000100a00 */
[----:B------:R-:W-:-:S02]  /*13ee0*/  IMAD.MOV.U32 R12, RZ, RZ, R196 ;  /* 0x000000ffff0c7224 */ /* 0x000fc400078e00c4 */
[----:B------:R-:W-:Y:S02]  /*13ef0*/  IMAD.MOV.U32 R13, RZ, RZ, R197 ;  /* 0x000000ffff0d7224 */ /* 0x000fe400078e00c5 */
[----:B--2---:R-:W-:Y:S02]  /*13f00*/  IMAD.MOV.U32 R6, RZ, RZ, R170 ;  /* 0x000000ffff067224 */ /* 0x004fe400078e00aa */
[----:B------:R-:W-:Y:S02]  /*13f10*/  IMAD.MOV.U32 R7, RZ, RZ, R171 ;  /* 0x000000ffff077224 */ /* 0x000fe400078e00ab */
[----:B---3--:R-:W-:Y:S01]  /*13f20*/  IMAD.MOV.U32 R8, RZ, RZ, R172 ;  /* 0x000000ffff087224 */ /* 0x008fe200078e00ac */
[----:B------:R-:W-:Y:S02]  /*13f30*/  MOV R9, R173 ;  /* 0x000000ad00097202 */ /* 0x000fe40000000f00 */
[----:B------:R1:W-:Y:S01]  /*13f40*/  STL.64 [R1+0xbb0], R6 ;  /* 0x000bb00601007387 */ /* 0x0003e20000100a00 */
[----:B----4-:R-:W-:-:S02]  /*13f50*/  IMAD.MOV.U32 R10, RZ, RZ, R174 ;  /* 0x000000ffff0a7224 */ /* 0x010fc400078e00ae */
[----:B------:R-:W-:Y:S01]  /*13f60*/  IMAD.MOV.U32 R11, RZ, RZ, R175 ;  /* 0x000000ffff0b7224 */ /* 0x000fe200078e00af */
[----:B------:R2:W-:Y:S04]  /*13f70*/  STL.64 [R1+0xbb8], R8 ;  /* 0x000bb80801007387 */ /* 0x0005e80000100a00 */
[----:B-1----:R-:W3:Y:S04]  /*13f80*/  LDL.LU.64 R6, [R1+0x500] ;  /* 0x0005000001067983 */ /* 0x002ee80000300a00 */
[----:B------:R-:W4:Y:S04]  /*13f90*/  LDL.LU.64 R4, [R1+0x508] ;  /* 0x0005080001047983 */ /* 0x000f280000300a00 */
[----:B------:R-:W4:Y:S04]  /*13fa0*/  LDL.LU.64 R240, [R1+0x510] ;  /* 0x0005100001f07983 */ /* 0x000f280000300a00 */
[----:B------:R-:W4:Y:S04]  /*13fb0*/  LDL.LU.64 R242, [R1+0x518] ;  /* 0x0005180001f27983 */ /* 0x000f280000300a00 */
[----:B------:R-:W4:Y:S04]  /*13fc0*/  LDL.LU.64 R184, [R1+0x4d0] ;  /* 0x0004d00001b87983 */ /* 0x000f280000300a00 */
[----:B------:R-:W4:Y:S04]  /*13fd0*/  LDL.LU.64 R2, [R1+0x4d8] ;  /* 0x0004d80001027983 */ /* 0x000f280000300a00 */
[----:B------:R-:W4:Y:S04]  /*13fe0*/  LDL.LU.64 R248, [R1+0x4a0] ;  /* 0x0004a00001f87983 */ /* 0x000f280000300a00 */
[----:B------:R-:W4:Y:S04]  /*13ff0*/  LDL.LU.64 R250, [R1+0x4a8] ;  /* 0x0004a80001fa7983 */ /* 0x000f280000300a00 */
[----:B--2---:R-:W2:Y:S04]  /*14000*/  LDL.LU.64 R8, [R1+0x4b8] ;  /* 0x0004b80001087983 */ /* 0x004ea80000300a00 */
[----:B------:R1:W-:Y:S04]  /*14010*/  STL.64 [R1+0xbc0], R10 ;  /* 0x000bc00a01007387 */ /* 0x0003e80000100a00 */
[----:B-1----:R-:W2:Y:S04]  /*14020*/  LDL.LU.64 R10, [R1+0x4b0] ;  /* 0x0004b000010a7983 */ /* 0x002ea80000300a00 */
[----:B------:R1:W-:Y:S04]  /*14030*/  STL.64 [R1+0xbc8], R12 ;  /* 0x000bc80c01007387 */ /* 0x0003e80000100a00 */
[----:B-1----:R-:W2:Y:S01]  /*14040*/  LDL.LU.64 R12, [R1+0x4c8] ;  /* 0x0004c800010c7983 */ /* 0x002ea20000300a00 */
[----:B------:R-:W-:-:S02]  /*14050*/  IMAD.MOV.U32 R14, RZ, RZ, R198 ;  /* 0x000000ffff0e7224 */ /* 0x000fc400078e00c6 */
[----:B------:R-:W-:Y:S02]  /*14060*/  IMAD.MOV.U32 R15, RZ, RZ, R199 ;  /* 0x000000ffff0f7224 */ /* 0x000fe400078e00c7 */
[----:B------:R-:W-:Y:S02]  /*14070*/  IMAD.MOV.U32 R16, RZ, RZ, R200 ;  /* 0x000000ffff107224 */ /* 0x000fe400078e00c8 */
[----:B------:R-:W-:Y:S01]  /*14080*/  IMAD.MOV.U32 R17, RZ, RZ, R201 ;  /* 0x000000ffff117224 */ /* 0x000fe200078e00c9 */
[----:B------:R1:W-:Y:S01]  /*14090*/  STL.64 [R1+0xbd0], R14 ;  /* 0x000bd00e01007387 */ /* 0x0003e20000100a00 */
[----:B------:R-:W-:Y:S02]  /*140a0*/  IMAD.MOV.U32 R18, RZ, RZ, R202 ;  /* 0x000000ffff127224 */ /* 0x000fe400078e00ca */
[----:B------:R-:W-:Y:S01]  /*140b0*/  IMAD.MOV.U32 R19, RZ, RZ, R203 ;  /* 0x000000ffff137224 */ /* 0x000fe200078e00cb */
[----:B------:R-:W-:Y:S01]  /*140c0*/  MOV R22, R188 ;  /* 0x000000bc00167202 */ /* 0x000fe20000000f00 */
[----:B------:R-:W-:-:S02]  /*140d0*/  IMAD.MOV.U32 R20, RZ, RZ, R190 ;  /* 0x000000ffff147224 */ /* 0x000fc400078e00be */
[----:B------:R-:W-:Y:S02]  /*140e0*/  IMAD.MOV.U32 R21, RZ, RZ, R191 ;  /* 0x000000ffff157224 */ /* 0x000fe400078e00bf */
[----:B------:R-:W-:Y:S02]  /*140f0*/  IMAD.MOV.U32 R23, RZ, RZ, R189 ;  /* 0x000000ffff177224 */ /* 0x000fe400078e00bd */
[----:B------:R-:W-:Y:S01]  /*14100*/  IMAD.MOV.U32 R188, RZ, RZ, R192 ;  /* 0x000000ffffbc7224 */ /* 0x000fe200078e00c0 */
[----:B-1----:R-:W2:Y:S01]  /*14110*/  LDL.LU.64 R14, [R1+0x4c0] ;  /* 0x0004c000010e7983 */ /* 0x002ea20000300a00 */
[----:B------:R-:W-:Y:S01]  /*14120*/  IMAD.MOV.U32 R152, RZ, RZ, R194 ;  /* 0x000000ffff987224 */ /* 0x000fe200078e00c2 */
[----:B------:R-:W-:Y:S01]  /*14130*/  MOV R197, R211 ;  /* 0x000000d300c57202 */ /* 0x000fe20000000f00 */
[----:B------:R-:W-:Y:S01]  /*14140*/  IMAD.MOV.U32 R153, RZ, RZ, R195 ;  /* 0x000000ffff997224 */ /* 0x000fe200078e00c3 */
[----:B------:R-:W-:Y:S01]  /*14150*/  STL.64 [R1+0xbd8], R16 ;  /* 0x000bd81001007387 */ /* 0x000fe20000100a00 */
[----:B------:R-:W-:Y:S01]  /*14160*/  IMAD.MOV.U32 R202, RZ, RZ, R206 ;  /* 0x000000ffffca7224 */ /* 0x000fe200078e00ce */
[----:B------:R-:W-:Y:S01]  /*14170*/  MOV R172, R222 ;  /* 0x000000de00ac7202 */ /* 0x000fe20000000f00 */
[----:B------:R-:W-:Y:S01]  /*14180*/  IMAD.MOV.U32 R203, RZ, RZ, R205 ;  /* 0x000000ffffcb7224 */ /* 0x000fe200078e00cd */
[----:B------:R1:W-:Y:S01]  /*14190*/  STL.64 [R1+0xbe0], R18 ;  /* 0x000be01201007387 */ /* 0x0003e20000100a00 */
[----:B------:R-:W-:Y:S01]  /*141a0*/  IMAD.MOV.U32 R200, RZ, RZ, R208 ;  /* 0x000000ffffc87224 */ /* 0x000fe200078e00d0 */
[----:B------:R-:W-:Y:S01]  /*141b0*/  MOV R160, R237 ;  /* 0x000000ed00a07202 */ /* 0x000fe20000000f00 */
[----:B------:R-:W-:Y:S01]  /*141c0*/  IMAD.MOV.U32 R201, RZ, RZ, R207 ;  /* 0x000000ffffc97224 */ /* 0x000fe200078e00cf */
[----:B------:R1:W-:Y:S01]  /*141d0*/  STL.64 [R1+0xbe8], R20 ;  /* 0x000be81401007387 */ /* 0x0003e20000100a00 */
[----:B------:R-:W-:-:S02]  /*141e0*/  IMAD.MOV.U32 R198, RZ, RZ, R210 ;  /* 0x000000ffffc67224 */ /* 0x000fc400078e00d2 */
[----:B------:R-:W-:Y:S01]  /*141f0*/  IMAD.MOV.U32 R199, RZ, RZ, R209 ;  /* 0x000000ffffc77224 */ /* 0x000fe200078e00d1 */
[----:B------:R-:W-:Y:S01]  /*14200*/  STL.64 [R1+0xbf0], R22 ;  /* 0x000bf01601007387 */ /* 0x000fe20000100a00 */
[----:B------:R-:W-:Y:S02]  /*14210*/  IMAD.MOV.U32 R156, RZ, RZ, R181 ;  /* 0x000000ffff9c7224 */ /* 0x000fe400078e00b5 */
[----:B------:R-:W-:Y:S01]  /*14220*/  IMAD.MOV.U32 R196, RZ, RZ, R212 ;  /* 0x000000ffffc47224 */ /* 0x000fe200078e00d4 */
[----:B------:R-:W-:Y:S01]  /*14230*/  STL [R1+0xbf8], R188 ;  /* 0x000bf8bc01007387 */ /* 0x000fe20000100800 */
[----:B------:R-:W-:Y:S02]  /*14240*/  IMAD.MOV.U32 R171, RZ, RZ, R218 ;  /* 0x000000ffffab7224 */ /* 0x000fe400078e00da */
[----:B------:R-:W-:Y:S01]  /*14250*/  IMAD.MOV.U32 R181, RZ, RZ, R217 ;  /* 0x000000ffffb57224 */ /* 0x000fe200078e00d9 */
[----:B------:R-:W-:Y:S01]  /*14260*/  STL.64 [R1+0xc00], R152 ;  /* 0x000c009801007387 */ /* 0x000fe20000100a00 */
[----:B------:R-:W-:-:S02]  /*14270*/  IMAD.MOV.U32 R173, RZ, RZ, R220 ;  /* 0x000000ffffad7224 */ /* 0x000fc400078e00dc */
[----:B------:R-:W-:Y:S02]  /*14280*/  IMAD.MOV.U32 R176, RZ, RZ, R219 ;  /* 0x000000ffffb07224 */ /* 0x000fe400078e00db */
[----:B------:R-:W-:Y:S02]  /*14290*/  IMAD.MOV.U32 R187, RZ, RZ, R180 ;  /* 0x000000ffffbb7224 */ /* 0x000fe400078e00b4 */
[----:B------:R-:W-:Y:S02]  /*142a0*/  IMAD.MOV.U32 R174, RZ, RZ, R221 ;  /* 0x000000ffffae7224 */ /* 0x000fe400078e00dd */
[----:B------:R-:W-:Y:S02]  /*142b0*/  IMAD.MOV.U32 R154, RZ, RZ, R193 ;  /* 0x000000ffff9a7224 */ /* 0x000fe400078e00c1 */
[----:B------:R-:W-:Y:S02]  /*142c0*/  IMAD.MOV.U32 R169, RZ, RZ, R224 ;  /* 0x000000ffffa97224 */ /* 0x000fe400078e00e0 */
        /* <DEDUP_REMOVED lines=21> */
[----:B---3--:R-:W-:Y:S02]  /*14420*/  IMAD.MOV.U32 R206, RZ, RZ, R6 ;  /* 0x000000ffffce7224 */ /* 0x008fe400078e0006 */
[----:B------:R-:W-:Y:S02]  /*14430*/  IMAD.MOV.U32 R205, RZ, RZ, R7 ;  /* 0x000000ffffcd7224 */ /* 0x000fe400078e0007 */
[----:B------:R-:W3:Y:S01]  /*14440*/  LDL.LU.64 R6, [R1+0x480] ;  /* 0x0004800001067983 */ /* 0x000ee20000300a00 */
[----:B----4-:R-:W-:Y:S02]  /*14450*/  IMAD.MOV.U32 R208, RZ, RZ, R4 ;  /* 0x000000ffffd07224 */ /* 0x010fe400078e0004 */
[----:B------:R-:W-:-:S02]  /*14460*/  IMAD.MOV.U32 R207, RZ, RZ, R5 ;  /* 0x000000ffffcf7224 */ /* 0x000fc400078e0005 */
[----:B------:R-:W4:Y:S01]  /*14470*/  LDL.LU.64 R4, [R1+0x488] ;  /* 0x0004880001047983 */ /* 0x000f220000300a00 */
[----:B------:R-:W-:Y:S02]  /*14480*/  IMAD.MOV.U32 R210, RZ, RZ, R240 ;  /* 0x000000ffffd27224 */ /* 0x000fe400078e00f0 */
[----:B------:R-:W-:Y:S01]  /*14490*/  IMAD.MOV.U32 R209, RZ, RZ, R241 ;  /* 0x000000ffffd17224 */ /* 0x000fe200078e00f1 */
[----:B------:R-:W-:Y:S01]  /*144a0*/  MOV R211, R243 ;  /* 0x000000f300d37202 */ /* 0x000fe20000000f00 */
[----:B------:R-:W4:Y:S01]  /*144b0*/  LDL.LU.64 R240, [R1+0x490] ;  /* 0x0004900001f07983 */ /* 0x000f220000300a00 */
[----:B------:R-:W-:Y:S02]  /*144c0*/  IMAD.MOV.U32 R212, RZ, RZ, R242 ;  /* 0x000000ffffd47224 */ /* 0x000fe400078e00f2 */
[----:B------:R-:W-:Y:S01]  /*144d0*/  IMAD.MOV.U32 R218, RZ, RZ, R184 ;  /* 0x000000ffffda7224 */ /* 0x000fe200078e00b8 */
[----:B------:R-:W4:Y:S01]  /*144e0*/  LDL.LU.64 R242, [R1+0x498] ;  /* 0x0004980001f27983 */ /* 0x000f220000300a00 */
[----:B------:R-:W-:-:S03]  /*144f0*/  IMAD.MOV.U32 R217, RZ, RZ, R185 ;  /* 0x000000ffffd97224 */ /* 0x000fc600078e00b9 */
[----:B------:R-:W4:Y:S01]  /*14500*/  LDL.LU.64 R184, [R1+0x470] ;  /* 0x0004700001b87983 */ /* 0x000f220000300a00 */
[----:B------:R-:W-:Y:S02]  /*14510*/  IMAD.MOV.U32 R220, RZ, RZ, R2 ;  /* 0x000000ffffdc7224 */ /* 0x000fe400078e0002 */
[----:B------:R-:W-:Y:S02]  /*14520*/  IMAD.MOV.U32 R219, RZ, RZ, R3 ;  /* 0x000000ffffdb7224 */ /* 0x000fe400078e0003 */
[----:B------:R-:W4:Y:S01]  /*14530*/  LDL.LU.64 R2, [R1+0x478] ;  /* 0x0004780001027983 */ /* 0x000f220000300a00 */
[----:B------:R-:W-:Y:S02]  /*14540*/  IMAD.MOV.U32 R222, RZ, RZ, R248 ;  /* 0x000000ffffde7224 */ /* 0x000fe400078e00f8 */
[----:B------:R-:W-:Y:S02]  /*14550*/  IMAD.MOV.U32 R221, RZ, RZ, R249 ;  /* 0x000000ffffdd7224 */ /* 0x000fe400078e00f9 */
[----:B------:R-:W4:Y:S01]  /*14560*/  LDL.LU.64 R248, [R1] ;  /* 0x0000000001f87983 */ /* 0x000f220000300a00 */
[----:B------:R-:W-:-:S02]  /*14570*/  IMAD.MOV.U32 R225, RZ, RZ, R250 ;  /* 0x000000ffffe17224 */ /* 0x000fc400078e00fa */
[----:B------:R-:W-:Y:S02]  /*14580*/  IMAD.MOV.U32 R224, RZ, RZ, R251 ;  /* 0x000000ffffe07224 */ /* 0x000fe400078e00fb */
[----:B------:R-:W4:Y:S01]  /*14590*/  LDL.LU.64 R250, [R1+0x28] ;  /* 0x0000280001fa7983 */ /* 0x000f220000300a00 */
[----:B--2---:R-:W-:Y:S02]  /*145a0*/  IMAD.MOV.U32 R229, RZ, RZ, R8 ;  /* 0x000000ffffe57224 */ /* 0x004fe400078e0008 */
[----:B------:R-:W-:Y:S01]  /*145b0*/  IMAD.MOV.U32 R228, RZ, RZ, R9 ;  /* 0x000000ffffe47224 */ /* 0x000fe200078e0009 */
[----:B------:R-:W-:Y:S01]  /*145c0*/  MOV R227, R10 ;  /* 0x0000000a00e37202 */ /* 0x000fe20000000f00 */
[----:B------:R-:W-:Y:S02]  /*145d0*/  IMAD.MOV.U32 R226, RZ, RZ, R11 ;  /* 0x000000ffffe27224 */ /* 0x000fe400078e000b */
[----:B------:R-:W-:Y:S02]  /*145e0*/  IMAD.MOV.U32 R216, RZ, RZ, R12 ;  /* 0x000000ffffd87224 */ /* 0x000fe400078e000c */
[----:B------:R-:W-:-:S02]  /*145f0*/  IMAD.MOV.U32 R215, RZ, RZ, R13 ;  /* 0x000000ffffd77224 */ /* 0x000fc400078e000d */
[----:B------:R-:W2:Y:S04]  /*14600*/  LDL.LU.64 R12, [R1+0x48] ;  /* 0x00004800010c7983 */ /* 0x000ea80000300a00 */
[----:B------:R-:W2:Y:S04]  /*14610*/  LDL.LU.64 R10, [R1+0x468] ;  /* 0x00046800010a7983 */ /* 0x000ea80000300a00 */
[----:B------:R-:W2:Y:S04]  /*14620*/  LDL.LU.64 R8, [R1+0x8] ;  /* 0x0000080001087983 */ /* 0x000ea80000300a00 */
[----:B-1----:R-:W2:Y:S01]  /*14630*/  LDL.LU.64 R18, [R1+0x10] ;  /* 0x0000100001127983 */ /* 0x002ea20000300a00 */
[----:B------:R-:W-:Y:S01]  /*14640*/  IMAD.MOV.U32 R239, RZ, RZ, R244 ;  /* 0x000000ffffef7224 */ /* 0x000fe200078e00f4 */
[----:B------:R-:W-:Y:S01]  /*14650*/  MOV R238, R245 ;  /* 0x000000f500ee7202 */ /* 0x000fe20000000f00 */
[----:B------:R-:W-:-:S02]  /*14660*/  IMAD.MOV.U32 R214, RZ, RZ, R14 ;  /* 0x000000ffffd67224 */ /* 0x000fc400078e000e */
[----:B------:R-:W-:Y:S02]  /*14670*/  IMAD.MOV.U32 R213, RZ, RZ, R15 ;  /* 0x000000ffffd57224 */ /* 0x000fe400078e000f */
[----:B---3--:R-:W-:Y:S02]  /*14680*/  IMAD.MOV.U32 R231, RZ, RZ, R6 ;  /* 0x000000ffffe77224 */ /* 0x008fe400078e0006 */
[----:B------:R-:W-:Y:S02]  /*14690*/  IMAD.MOV.U32 R230, RZ, RZ, R7 ;  /* 0x000000ffffe67224 */ /* 0x000fe400078e0007 */
[----:B------:R-:W3:Y:S01]  /*146a0*/  LDL.LU.64 R6, [R1+0x18] ;  /* 0x0000180001067983 */ /* 0x000ee20000300a00 */
[----:B----4-:R-:W-:Y:S02]  /*146b0*/  IMAD.MOV.U32 R233, RZ, RZ, R4 ;  /* 0x000000ffffe97224 */ /* 0x010fe400078e0004 */
[----:B------:R-:W-:Y:S02]  /*146c0*/  IMAD.MOV.U32 R232, RZ, RZ, R5 ;  /* 0x000000ffffe87224 */ /* 0x000fe400078e0005 */
[----:B------:R-:W4:Y:S01]  /*146d0*/  LDL.LU.64 R4, [R1+0x20] ;  /* 0x0000200001047983 */ /* 0x000f220000300a00 */
[----:B------:R-:W-:-:S02]  /*146e0*/  IMAD.MOV.U32 R237, RZ, RZ, R242 ;  /* 0x000000ffffed7224 */ /* 0x000fc400078e00f2 */
[----:B------:R-:W-:Y:S02]  /*146f0*/  IMAD.MOV.U32 R236, RZ, RZ, R243 ;  /* 0x000000ffffec7224 */ /* 0x000fe400078e00f3 */
[----:B------:R-:W-:Y:S02]  /*14700*/  IMAD.MOV.U32 R243, RZ, RZ, R184 ;  /* 0x000000fffff37224 */ /* 0x000fe400078e00b8 */
[----:B------:R-:W-:Y:S02]  /*14710*/  IMAD.MOV.U32 R242, RZ, RZ, R185 ;  /* 0x000000fffff27224 */ /* 0x000fe400078e00b9 */
[----:B------:R-:W4:Y:S01]  /*14720*/  LDL.LU.64 R184, [R1+0x30] ;  /* 0x0000300001b87983 */ /* 0x000f220000300a00 */
[----:B------:R-:W-:Y:S02]  /*14730*/  IMAD.MOV.U32 R245, RZ, RZ, R2 ;  /* 0x000000fffff57224 */ /* 0x000fe400078e0002 */
[----:B------:R-:W-:Y:S02]  /*14740*/  IMAD.MOV.U32 R244, RZ, RZ, R3 ;  /* 0x000000fffff47224 */ /* 0x000fe400078e0003 */
[----:B------:R-:W4:Y:S04]  /*14750*/  LDL.LU.64 R2, [R1+0x38] ;  /* 0x0000380001027983 */ /* 0x000f280000300a00 */
[----:B------:R-:W4:Y:S01]  /*14760*/  LDL.LU.64 R16, [R1+0x40] ;  /* 0x0000400001107983 */ /* 0x000f220000300a00 */
[----:B------:R-:W-:-:S03]  /*14770*/  IMAD.MOV.U32 R235, RZ, RZ, R240 ;  /* 0x000000ffffeb7224 */ /* 0x000fc600078e00f0 */
[----:B------:R-:W4:Y:S01]  /*14780*/  LDL.LU.64 R14, [R1+0x600] ;  /* 0x00060000010e7983 */ /* 0x000f220000300a00 */
[----:B------:R-:W-:Y:S02]  /*14790*/  IMAD.MOV.U32 R234, RZ, RZ, R241 ;  /* 0x000000ffffea7224 */ /* 0x000fe400078e00f1 */
[----:B------:R-:W-:Y:S02]  /*147a0*/  IMAD.MOV.U32 R241, RZ, RZ, R246 ;  /* 0x000000fffff17224 */ /* 0x000fe400078e00f6 */
[----:B------:R-:W-:Y:S02]  /*147b0*/  IMAD.MOV.U32 R240, RZ, RZ, R247 ;  /* 0x000000fffff07224 */ /* 0x000fe400078e00f7 */
[----:B------:R-:W-:Y:S02]  /*147c0*/  IMAD.MOV.U32 R247, RZ, RZ, R248 ;  /* 0x000000fffff77224 */ /* 0x000fe400078e00f8 */
[----:B------:R-:W-:Y:S02]  /*147d0*/  IMAD.MOV.U32 R246, RZ, RZ, R249 ;  /* 0x000000fffff67224 */ /* 0x000fe400078e00f9 */
[----:B------:R-:W-:-:S02]  /*147e0*/  IMAD.MOV.U32 R249, RZ, RZ, R250 ;  /* 0x000000fffff97224 */ /* 0x000fc400078e00fa */
[----:B------:R-:W-:Y:S02]  /*147f0*/  IMAD.MOV.U32 R248, RZ, RZ, R251 ;  /* 0x000000fffff87224 */ /* 0x000fe400078e00fb */
[----:B--2---:R-:W-:Y:S02]  /*14800*/  IMAD.MOV.U32 R251, RZ, RZ, R12 ;  /* 0x000000fffffb7224 */ /* 0x004fe400078e000c */
[----:B------:R-:W-:Y:S02]  /*14810*/  IMAD.MOV.U32 R250, RZ, RZ, R13 ;  /* 0x000000fffffa7224 */ /* 0x000fe400078e000d */
[----:B------:R-:W2:Y:S01]  /*14820*/  LDL.LU.64 R12, [R1+0x608] ;  /* 0x00060800010c7983 */ /* 0x000ea20000300a00 */
[----:B------:R-:W-:-:S03]  /*14830*/  MOV R252, R11 ;  /* 0x0000000b00fc7202 */ /* 0x000fc60000000f00 */
[----:B------:R1:W-:Y:S01]  /*14840*/  STL [R1], R10 ;  /* 0x0000000a01007387 */ /* 0x0003e20000100800 */
[----:B------:R-:W-:-:S03]  /*14850*/  IMAD.MOV.U32 R20, RZ, RZ, R9 ;  /* 0x000000ffff147224 */ /* 0x000fc600078e0009 */
[----:B-1----:R-:W2:Y:S04]  /*14860*/  LDL.LU.64 R10, [R1+0x610] ;  /* 0x00061000010a7983 */ /* 0x002ea80000300a00 */
[----:B------:R1:W-:Y:S04]  /*14870*/  STL [R1+0x8], R8 ;  /* 0x0000080801007387 */ /* 0x0003e80000100800 */
[----:B-1----:R-:W2:Y:S04]  /*14880*/  LDL.LU.64 R8, [R1+0x618] ;  /* 0x0006180001087983 */ /* 0x002ea80000300a00 */
[----:B------:R-:W-:Y:S04]  /*14890*/  STL [R1+0x4], R20 ;  /* 0x0000041401007387 */ /* 0x000fe80000100800 */
[----:B------:R1:W-:Y:S04]  /*148a0*/  STL [R1+0x10], R18 ;  /* 0x0000101201007387 */ /* 0x0003e80000100800 */
[----:B------:R-:W2:Y:S01]  /*148b0*/  LDL.LU.64 R190, [R1+0x5c0] ;  /* 0x0005c00001be7983 */ /* 0x000ea20000300a00 */
[----:B-1----:R-:W-:-:S05]  /*148c0*/  IMAD.MOV.U32 R18, RZ, RZ, R19 ;  /* 0x000000ffff127224 */ /* 0x002fca00078e0013 */
[----:B------:R1:W-:Y:S04]  /*148d0*/  STL [R1+0xc], R18 ;  /* 0x00000c1201007387 */ /* 0x0003e80000100800 */
[----:B---3--:R3:W-:Y:S04]  /*148e0*/  STL [R1+0x18], R6 ;  /* 0x0000180601007387 */ /* 0x0087e80000100800 */
[----:B-1----:R-:W2:Y:S01]  /*148f0*/  LDL.LU.64 R18, [R1+0x5c8] ;  /* 0x0005c80001127983 */ /* 0x002ea20000300a00 */
[----:B---3--:R-:W-:-:S05]  /*14900*/  IMAD.MOV.U32 R6, RZ, RZ, R7 ;  /* 0x000000ffff067224 */ /* 0x008fca00078e0007 */
[----:B------:R1:W-:Y:S04]  /*14910*/  STL [R1+0x14], R6 ;  /* 0x0000140601007387 */ /* 0x0003e80000100800 */
[----:B----4-:R3:W-:Y:S04]  /*14920*/  STL [R1+0x20], R4 ;  /* 0x0000200401007387 */ /* 0x0107e80000100800 */
[----:B-1----:R-:W4:Y:S01]  /*14930*/  LDL.LU.64 R6, [R1+0x5d0] ;  /* 0x0005d00001067983 */ /* 0x002f220000300a00 */
[----:B---3--:R-:W-:-:S05]  /*14940*/  IMAD.MOV.U32 R4, RZ, RZ, R5 ;  /* 0x000000ffff047224 */ /* 0x008fca00078e0005 */
[----:B------:R1:W-:Y:S04]  /*14950*/  STL [R1+0x1c], R4 ;  /* 0x00001c0401007387 */ /* 0x0003e80000100800 */
[----:B------:R-:W-:Y:S04]  /*14960*/  STL [R1+0x28], R182 ;  /* 0x000028b601007387 */ /* 0x000fe80000100800 */
[----:B------:R-:W-:Y:S04]  /*14970*/  STL [R1+0x24], R183 ;  /* 0x000024b701007387 */ /* 0x000fe80000100800 */
[----:B-1----:R-:W3:Y:S01]  /*14980*/  LDL.LU.64 R4, [R1+0x5d8] ;  /* 0x0005d80001047983 */ /* 0x002ee20000300a00 */
[----:B------:R-:W-:-:S03]  /*14990*/  IMAD.MOV.U32 R20, RZ, RZ, R185 ;  /* 0x000000ffff147224 */ /* 0x000fc600078e00b9 */
[----:B------:R1:W-:Y:S04]  /*149a0*/  STL [R1+0x30], R184 ;  /* 0x000030b801007387 */ /* 0x0003e80000100800 */
[----:B-1----:R-:W3:Y:S04]  /*149b0*/  LDL.LU.64 R184, [R1+0x5a0] ;  /* 0x0005a00001b87983 */ /* 0x002ee80000300a00 */
[----:B------:R1:W-:Y:S04]  /*149c0*/  STL [R1+0x2c], R20 ;  /* 0x00002c1401007387 */ /* 0x0003e80000100800 */
[----:B------:R1:W-:Y:S02]  /*149d0*/  STL [R1+0x38], R2 ;  /* 0x0000380201007387 */ /* 0x0003e40000100800 */
[----:B-1----:R-:W-:-:S02]  /*149e0*/  IMAD.MOV.U32 R20, RZ, RZ, R3 ;  /* 0x000000ffff147224 */ /* 0x002fc400078e0003 */
[----:B------:R-:W3:Y:S04]  /*149f0*/  LDL.LU.64 R2, [R1+0x5a8] ;  /* 0x0005a80001027983 */ /* 0x000ee80000300a00 */
        /* <DEDUP_REMOVED lines=9> */
[----:B--2---:R2:W-:Y:S01]  /*14a90*/  STL [R1+0x50], R12 ;  /* 0x0000500c01007387 */ /* 0x0045e20000100800 */
[----:B-1----:R-:W-:-:S03]  /*14aa0*/  IMAD.MOV.U32 R20, RZ, RZ, R13 ;  /* 0x000000ffff147224 */ /* 0x002fc600078e000d */
[----:B--2---:R-:W2:Y:S04]  /*14ab0*/  LDL.LU.64 R12, [R1+0x580] ;  /* 0x00058000010c7983 */ /* 0x004ea80000300a00 */
[----:B------:R1:W-:Y:S04]  /*14ac0*/  STL [R1+0x4c], R20 ;  /* 0x00004c1401007387 */ /* 0x0003e80000100800 */
[----:B------:R1:W-:Y:S02]  /*14ad0*/  STL [R1+0x58], R10 ;  /* 0x0000580a01007387 */ /* 0x0003e40000100800 */
[----:B-1----:R-:W-:-:S02]  /*14ae0*/  IMAD.MOV.U32 R20, RZ, RZ, R11 ;  /* 0x000000ffff147224 */ /* 0x002fc400078e000b */
[----:B------:R-:W2:Y:S04]  /*14af0*/  LDL.LU.64 R10, [R1+0x588] ;  /* 0x00058800010a7983 */ /* 0x000ea80000300a00 */
        /* <DEDUP_REMOVED lines=10> */
[----:B-1----:R-:W-:-:S02]  /*14ba0*/  MOV R20, R19 ;  /* 0x0000001300147202 */ /* 0x002fc40000000f00 */
[----:B------:R-:W2:Y:S04]  /*14bb0*/  LDL.LU.64 R18, [R1+0x560] ;  /* 0x0005600001127983 */ /* 0x000ea80000300a00 */
[----:B------:R1:W-:Y:S04]  /*14bc0*/  STL [R1+0x6c], R20 ;  /* 0x00006c1401007387 */ /* 0x0003e80000100800 */
[----:B----4-:R4:W-:Y:S01]  /*14bd0*/  STL [R1+0x78], R6 ;  /* 0x0000780601007387 */ /* 0x0109e20000100800 */
[----:B-1----:R-:W-:-:S03]  /*14be0*/  IMAD.MOV.U32 R20, RZ, RZ, R7 ;  /* 0x000000ffff147224 */ /* 0x002fc600078e0007 */
[----:B----4-:R-:W4:Y:S04]  /*14bf0*/  LDL.LU.64 R6, [R1+0x568] ;  /* 0x0005680001067983 */ /* 0x010f280000300a00 */
[----:B------:R1:W-:Y:S04]  /*14c00*/  STL [R1+0x74], R20 ;  /* 0x0000741401007387 */ /* 0x0003e80000100800 */
[----:B---3--:R3:W-:Y:S01]  /*14c10*/  STL [R1+0x80], R4 ;  /* 0x0000800401007387 */ /* 0x0087e20000100800 */
[----:B-1----:R-:W-:-:S03]  /*14c20*/  IMAD.MOV.U32 R20, RZ, RZ, R5 ;  /* 0x000000ffff147224 */ /* 0x002fc600078e0005 */
[----:B---3--:R-:W3:Y:S04]  /*14c30*/  LDL.LU.64 R4, [R1+0x570] ;  /* 0x0005700001047983 */ /* 0x008ee80000300a00 */
        /* <DEDUP_REMOVED lines=37> */
[----:B----4-:R4:W-:Y:S01]  /*14e90*/  STL [R1+0xd0], R6 ;  /* 0x0000d00601007387 */ /* 0x0109e20000100800 */
[----:B-1----:R-:W-:-:S03]  /*14ea0*/  IMAD.MOV.U32 R20, RZ, RZ, R7 ;  /* 0x000000ffff147224 */ /* 0x002fc600078e0007 */
[----:B----4-:R-:W4:Y:S04]  /*14eb0*/  LDL.LU.64 R6, [R1+0x4e0] ;  /* 0x0004e00001067983 */ /* 0x010f280000300a00 */
[----:B------:R1:W-:Y:S04]  /*14ec0*/  STL [R1+0xcc], R20 ;  /* 0x0000cc1401007387 */ /* 0x0003e80000100800 */
[----:B---3--:R3:W-:Y:S01]  /*14ed0*/  STL [R1+0xd8], R4 ;  /* 0x0000d80401007387 */ /* 0x0087e20000100800 */
[----:B-1----:R-:W-:-:S03]  /*14ee0*/  MOV R20, R5 ;  /* 0x0000000500147202 */ /* 0x002fc60000000f00 */
        /* <DEDUP_REMOVED lines=51> */
[----:B-1----:R-:W-:-:S02]  /*15220*/  MOV R20, R3 ;  /* 0x0000000300147202 */ /* 0x002fc40000000f00 */
        /* <DEDUP_REMOVED lines=103> */
[----:B-1----:R-:W-:-:S02]  /*158a0*/  MOV R20, R11 ;  /* 0x0000000b00147202 */ /* 0x002fc40000000f00 */
        /* <DEDUP_REMOVED lines=103> */
[----:B-1----:R-:W-:-:S03]  /*15f20*/  MOV R20, R7 ;  /* 0x0000000700147202 */ /* 0x002fc60000000f00 */
        /* <DEDUP_REMOVED lines=155> */
[----:B-1----:R-:W-:-:S03]  /*168e0*/  MOV R20, R13 ;  /* 0x0000000d00147202 */ /* 0x002fc60000000f00 */
        /* <DEDUP_REMOVED lines=14> */
[----:B------:R1:W-:Y:S04]  /*169d0*/  STL [R1+0x438], R18 ;  /* 0x0004381201007387 */ /* 0x0003e80000100800 */
[----:B-1----:R-:W2:Y:S01]  /*169e0*/  LDL.LU.64 R20, [R1+0x890] ;  /* 0x0008900001147983 */ /* 0x002ea20000300a00 */
[----:B------:R-:W-:-:S05]  /*169f0*/  IMAD.MOV.U32 R18, RZ, RZ, R19 ;  /* 0x000000ffff127224 */ /* 0x000fca00078e0013 */
        /* <DEDUP_REMOVED lines=17> */
[----:B------:R1:W-:Y:S04]  /*16b10*/  STL [R1+0x460], R16 ;  /* 0x0004601001007387 */ /* 0x0003e80000100800 */
[----:B-1----:R-:W3:Y:S01]  /*16b20*/  LDL.LU.64 R18, [R1+0x6e8] ;  /* 0x0006e80001127983 */ /* 0x002ee20000300a00 */
[----:B------:R-:W-:-:S05]  /*16b30*/  IMAD.MOV.U32 R16, RZ, RZ, R17 ;  /* 0x000000ffff107224 */ /* 0x000fca00078e0011 */
[----:B------:R1:W-:Y:S04]  /*16b40*/  STL [R1+0x45c], R16 ;  /* 0x00045c1001007387 */ /* 0x0003e80000100800 */
[----:B------:R1:W-:Y:S04]  /*16b50*/  STL [R1+0x468], R14 ;  /* 0x0004680e01007387 */ /* 0x0003e80000100800 */
[----:B-1----:R-:W3:Y:S01]  /*16b60*/  LDL.LU.64 R16, [R1+0x698] ;  /* 0x0006980001107983 */ /* 0x002ee20000300a00 */
[----:B------:R-:W-:-:S05]  /*16b70*/  IMAD.MOV.U32 R14, RZ, RZ, R15 ;  /* 0x000000ffff0e7224 */ /* 0x000fca00078e000f */
[----:B------:R1:W-:Y:S04]  /*16b80*/  STL [R1+0x464], R14 ;  /* 0x0004640e01007387 */ /* 0x0003e80000100800 */
[----:B--2---:R2:W-:Y:S04]  /*16b90*/  STL [R1+0x470], R12 ;  /* 0x0004700c01007387 */ /* 0x0045e80000100800 */
[----:B-1----:R-:W3:Y:S01]  /*16ba0*/  LDL.LU.64 R14, [R1+0x900] ;  /* 0x00090000010e7983 */ /* 0x002ee20000300a00 */
[----:B--2---:R-:W-:-:S03]  /*16bb0*/  IMAD.MOV.U32 R12, RZ, RZ, R13 ;  /* 0x000000ffff0c7224 */ /* 0x004fc600078e000d */
[----:B------:R1:W-:Y:S04]  /*16bc0*/  STL [R1+0x478], R10 ;  /* 0x0004780a01007387 */ /* 0x0003e80000100800 */
[----:B------:R2:W-:Y:S01]  /*16bd0*/  STL [R1+0x46c], R12 ;  /* 0x00046c0c01007387 */ /* 0x0005e20000100800 */
[----:B-1----:R-:W-:-:S03]  /*16be0*/  IMAD.MOV.U32 R10, RZ, RZ, R11 ;  /* 0x000000ffff0a7224 */ /* 0x002fc600078e000b */
[----:B--2---:R-:W2:Y:S04]  /*16bf0*/  LDL.LU.64 R12, [R1+0x8c8] ;  /* 0x0008c800010c7983 */ /* 0x004ea80000300a00 */
[----:B------:R1:W-:Y:S04]  /*16c00*/  STL [R1+0x480], R8 ;  /* 0x0004800801007387 */ /* 0x0003e80000100800 */
[----:B------:R1:W-:Y:S02]  /*16c10*/  STL [R1+0x474], R10 ;  /* 0x0004740a01007387 */ /* 0x0003e40000100800 */
[----:B-1----:R-:W-:-:S02]  /*16c20*/  MOV R8, R9 ;  /* 0x0000000900087202 */ /* 0x002fc40000000f00 */
[----:B------:R-:W2:Y:S04]  /*16c30*/  LDL.LU.64 R10, [R1+0x888] ;  /* 0x00088800010a7983 */ /* 0x000ea80000300a00 */
[----:B------:R-:W-:Y:S01]  /*16c40*/  STL [R1+0x488], R190 ;  /* 0x000488be01007387 */ /* 0x000fe20000100800 */
[----:B------:R-:W-:-:S03]  /*16c50*/  IMAD.MOV.U32 R22, RZ, RZ, R191 ;  /* 0x000000ffff167224 */ /* 0x000fc600078e00bf */
[----:B------:R1:W-:Y:S04]  /*16c60*/  STL [R1+0x47c], R8 ;  /* 0x00047c0801007387 */ /* 0x0003e80000100800 */
[----:B-1----:R-:W2:Y:S04]  /*16c70*/  LDL.LU.64 R8, [R1+0x840] ;  /* 0x0008400001087983 */ /* 0x002ea80000300a00 */
[----:B------:R1:W-:Y:S04]  /*16c80*/  STL [R1+0x490], R20 ;  /* 0x0004901401007387 */ /* 0x0003e80000100800 */
[----:B------:R-:W-:Y:S04]  /*16c90*/  STL [R1+0x484], R22 ;  /* 0x0004841601007387 */ /* 0x000fe80000100800 */
[----:B------:R-:W2:Y:S01]  /*16ca0*/  LDL.LU.64 R190, [R1+0x7f8] ;  /* 0x0007f80001be7983 */ /* 0x000ea20000300a00 */
[----:B-1----:R-:W-:-:S03]  /*16cb0*/  IMAD.MOV.U32 R20, RZ, RZ, R21 ;  /* 0x000000ffff147224 */ /* 0x002fc600078e0015 */
[----:B----4-:R-:W-:Y:S04]  /*16cc0*/  STL [R1+0x498], R6 ;  /* 0x0004980601007387 */ /* 0x010fe80000100800 */
[----:B------:R1:W-:Y:S02]  /*16cd0*/  STL [R1+0x48c], R20 ;  /* 0x00048c1401007387 */ /* 0x0003e40000100800 */
[----:B-1----:R-:W-:Y:S02]  /*16ce0*/  IMAD.MOV.U32 R20, RZ, RZ, R7 ;  /* 0x000000ffff147224 */ /* 0x002fe400078e0007 */
[----:B------:R-:W4:Y:S04]  /*16cf0*/  LDL.LU.64 R6, [R1+0x7b0] ;  /* 0x0007b00001067983 */ /* 0x000f280000300a00 */
        /* <DEDUP_REMOVED lines=16> */
[----:B------:R-:W-:Y:S04]  /*16e00*/  STL [R1+0x4b4], R20 ;  /* 0x0004b41401007387 */ /* 0x000fe80000100800 */
[----:B------:R1:W-:Y:S02]  /*16e10*/  STL [R1+0x4c0], R16 ;  /* 0x0004c01001007387 */ /* 0x0003e40000100800 */
[----:B-1----:R-:W-:-:S02]  /*16e20*/  IMAD.MOV.U32 R16, RZ, RZ, R17 ;  /* 0x000000ffff107224 */ /* 0x002fc400078e0011 */
[----:B------:R1:W-:Y:S04]  /*16e30*/  STL [R1+0x4c8], R14 ;  /* 0x0004c80e01007387 */ /* 0x0003e80000100800 */
[----:B------:R1:W-:Y:S02]  /*16e40*/  STL [R1+0x4bc], R16 ;  /* 0x0004bc1001007387 */ /* 0x0003e40000100800 */
[----:B-1----:R-:W-:Y:S02]  /*16e50*/  IMAD.MOV.U32 R14, RZ, RZ, R15 ;  /* 0x000000ffff0e7224 */ /* 0x002fe400078e000f */
[----:B------:R-:W3:Y:S04]  /*16e60*/  LDL.LU.64 R16, [R1+0x8c0] ;  /* 0x0008c00001107983 */ /* 0x000ee80000300a00 */
[----:B--2---:R1:W-:Y:S04]  /*16e70*/  STL [R1+0x4d0], R12 ;  /* 0x0004d00c01007387 */ /* 0x0043e80000100800 */
[----:B------:R2:W-:Y:S01]  /*16e80*/  STL [R1+0x4c4], R14 ;  /* 0x0004c40e01007387 */ /* 0x0005e20000100800 */
        /* <DEDUP_REMOVED lines=10> */
[----:B------:R-:W-:Y:S04]  /*16f30*/  STL [R1+0x4e8], R190 ;  /* 0x0004e8be01007387 */ /* 0x000fe80000100800 */
[----:B------:R1:W-:Y:S01]  /*16f40*/  STL [R1+0x4dc], R8 ;  /* 0x0004dc0801007387 */ /* 0x0003e20000100800 */
[----:B------:R-:W-:-:S03]  /*16f50*/  MOV R22, R191 ;  /* 0x000000bf00167202 */ /* 0x000fc60000000f00 */
[----:B-1----:R-:W2:Y:S04]  /*16f60*/  LDL.LU.64 R8, [R1+0x7a8] ;  /* 0x0007a80001087983 */ /* 0x002ea80000300a00 */
        /* <DEDUP_REMOVED lines=10> */
[----:B------:R1:W-:Y:S04]  /*17010*/  STL [R1+0x500], R184 ;  /* 0x000500b801007387 */ /* 0x0003e80000100800 */
[----:B------:R-:W3:Y:S01]  /*17020*/  LDL.LU.64 R190, [R1+0x8f0] ;  /* 0x0008f00001be7983 */ /* 0x000ee20000300a00 */
[----:B-1----:R-:W-:-:S03]  /*17030*/  IMAD.MOV.U32 R22, RZ, RZ, R185 ;  /* 0x000000ffff167224 */ /* 0x002fc600078e00b9 */
[----:B------:R1:W-:Y:S04]  /*17040*/  STL [R1+0x508], R2 ;  /* 0x0005080201007387 */ /* 0x0003e80000100800 */
[----:B------:R1:W-:Y:S04]  /*17050*/  STL [R1+0x4fc], R22 ;  /* 0x0004fc1601007387 */ /* 0x0003e80000100800 */
[----:B------:R-:W3:Y:S01]  /*17060*/  LDL.LU.64 R184, [R1+0x8b8] ;  /* 0x0008b80001b87983 */ /* 0x000ee20000300a00 */
[----:B-1----:R-:W-:-:S03]  /*17070*/  IMAD.MOV.U32 R2, RZ, RZ, R3 ;  /* 0x000000ffff027224 */ /* 0x002fc600078e0003 */
[----:B------:R-:W-:Y:S04]  /*17080*/  STL [R1+0x510], R18 ;  /* 0x0005101201007387 */ /* 0x000fe80000100800 */
[----:B------:R1:W-:Y:S01]  /*17090*/  STL [R1+0x504], R2 ;  /* 0x0005040201007387 */ /* 0x0003e20000100800 */
[----:B------:R-:W-:-:S03]  /*170a0*/  IMAD.MOV.U32 R22, RZ, RZ, R19 ;  /* 0x000000ffff167224 */ /* 0x000fc600078e0013 */
[----:B-1----:R-:W3:Y:S04]  /*170b0*/  LDL.LU.64 R2, [R1+0x878] ;  /* 0x0008780001027983 */ /* 0x002ee80000300a00 */
        /* <DEDUP_REMOVED lines=18> */
[----:B------:R1:W-:Y:S04]  /*171e0*/  STL [R1+0x538], R8 ;  /* 0x0005380801007387 */ /* 0x0003e80000100800 */
[----:B------:R1:W-:Y:S02]  /*171f0*/  STL [R1+0x540], R20 ;  /* 0x0005401401007387 */ /* 0x0003e40000100800 */
[----:B-1----:R-:W-:-:S05]  /*17200*/  IMAD.MOV.U32 R8, RZ, RZ, R9 ;  /* 0x000000ffff087224 */ /* 0x002fca00078e0009 */
[----:B------:R1:W-:Y:S01]  /*17210*/  STL [R1+0x534], R8 ;  /* 0x0005340801007387 */ /* 0x0003e20000100800 */
[----:B------:R-:W-:-:S03]  /*17220*/  IMAD.MOV.U32 R20, RZ, RZ, R21 ;  /* 0x000000ffff147224 */ /* 0x000fc600078e0015 */
[----:B-1----:R-:W2:Y:S04]  /*17230*/  LDL.LU.64 R8, [R1+0x918] ;  /* 0x0009180001087983 */ /* 0x002ea80000300a00 */
[----:B----4-:R-:W-:Y:S04]  /*17240*/  STL [R1+0x548], R6 ;  /* 0x0005480601007387 */ /* 0x010fe80000100800 */
[----:B------:R1:W-:Y:S02]  /*17250*/  STL [R1+0x53c], R20 ;  /* 0x00053c1401007387 */ /* 0x0003e40000100800 */
[----:B-1----:R-:W-:-:S02]  /*17260*/  IMAD.MOV.U32 R20, RZ, RZ, R7 ;  /* 0x000000ffff147224 */ /* 0x002fc400078e0007 */
[----:B------:R-:W4:Y:S04]  /*17270*/  LDL.LU.64 R6, [R1+0x8e8] ;  /* 0x0008e80001067983 */ /* 0x000f280000300a00 */
[----:B------:R-:W-:Y:S04]  /*17280*/  STL [R1+0x544], R20 ;  /* 0x0005441401007387 */ /* 0x000fe80000100800 */
[----:B---3--:R1:W-:Y:S04]  /*17290*/  STL [R1+0x550], R4 ;  /* 0x0005500401007387 */ /* 0x0083e80000100800 */
[----:B------:R-:W-:Y:S01]  /*172a0*/  STL [R1+0x558], R190 ;  /* 0x000558be01007387 */ /* 0x000fe20000100800 */
[----:B-1----:R-:W-:-:S05]  /*172b0*/  MOV R4, R5 ;  /* 0x0000000500047202 */ /* 0x002fca0000000f00 */
[----:B------:R1:W-:Y:S01]  /*172c0*/  STL [R1+0x54c], R4 ;  /* 0x00054c0401007387 */ /* 0x0003e20000100800 */
[----:B------:R-:W-:-:S03]  /*172d0*/  IMAD.MOV.U32 R20, RZ, RZ, R191 ;  /* 0x000000ffff147224 */ /* 0x000fc600078e00bf */
[----:B-1----:R-:W3:Y:S04]  /*172e0*/  LDL.LU.64 R4, [R1+0x8b0] ;  /* 0x0008b00001047983 */ /* 0x002ee80000300a00 */
[----:B------:R-:W-:Y:S04]  /*172f0*/  STL [R1+0x560], R184 ;  /* 0x000560b801007387 */ /* 0x000fe80000100800 */
[----:B------:R1:W-:Y:S02]  /*17300*/  STL [R1+0x554], R20 ;  /* 0x0005541401007387 */ /* 0x0003e40000100800 */
[----:B-1----:R-:W-:-:S02]  /*17310*/  IMAD.MOV.U32 R20, RZ, RZ, R185 ;  /* 0x000000ffff147224 */ /* 0x002fc400078e00b9 */
[----:B------:R-:W3:Y:S04]  /*17320*/  LDL.LU.64 R184, [R1+0x870] ;  /* 0x0008700001b87983 */ /* 0x000ee80000300a00 */
[----:B------:R-:W-:Y:S04]  /*17330*/  STL [R1+0x55c], R20 ;  /* 0x00055c1401007387 */ /* 0x000fe80000100800 */
[----:B------:R1:W-:Y:S04]  /*17340*/  STL [R1+0x568], R2 ;  /* 0x0005680201007387 */ /* 0x0003e80000100800 */
[----:B------:R-:W-:Y:S01]  /*17350*/  STL [R1+0x570], R18 ;  /* 0x0005701201007387 */ /* 0x000fe20000100800 */
[----:B-1----:R-:W-:-:S05]  /*17360*/  IMAD.MOV.U32 R2, RZ, RZ, R3 ;  /* 0x000000ffff027224 */ /* 0x002fca00078e0003 */
[----:B------:R1:W-:Y:S04]  /*17370*/  STL [R1+0x564], R2 ;  /* 0x0005640201007387 */ /* 0x0003e80000100800 */
[----:B-1----:R-:W3:Y:S01]  /*17380*/  LDL.LU.64 R2, [R1+0x828] ;  /* 0x0008280001027983 */ /* 0x002ee20000300a00 */
[----:B------:R-:W-:-:S03]  /*17390*/  IMAD.MOV.U32 R18, RZ, RZ, R19 ;  /* 0x000000ffff127224 */ /* 0x000fc600078e0013 */
[----:B------:R1:W-:Y:S04]  /*173a0*/  STL [R1+0x578], R16 ;  /* 0x0005781001007387 */ /* 0x0003e80000100800 */
[----:B------:R-:W-:Y:S04]  /*173b0*/  STL [R1+0x56c], R18 ;  /* 0x00056c1201007387 */ /* 0x000fe80000100800 */
[----:B------:R-:W3:Y:S01]  /*173c0*/  LDL.LU.64 R190, [R1+0x7e0] ;  /* 0x0007e00001be7983 */ /* 0x000ee20000300a00 */
[----:B-1----:R-:W-:-:S05]  /*173d0*/  IMAD.MOV.U32 R16, RZ, RZ, R17 ;  /* 0x000000ffff107224 */ /* 0x002fca00078e0011 */
[----:B------:R-:W-:Y:S04]  /*173e0*/  STL [R1+0x574], R16 ;  /* 0x0005741001007387 */ /* 0x000fe80000100800 */
[----:B--2---:R1:W-:Y:S04]  /*173f0*/  STL [R1+0x580], R14 ;  /* 0x0005800e01007387 */ /* 0x0043e80000100800 */
[----:B------:R-:W2:Y:S01]  /*17400*/  LDL.LU.64 R152, [R1+0x970] ;  /* 0x0009700001987983 */ /* 0x000ea20000300a00 */
[----:B-1----:R-:W-:-:S05]  /*17410*/  IMAD.MOV.U32 R14, RZ, RZ, R15 ;  /* 0x000000ffff0e7224 */ /* 0x002fca00078e000f */
[----:B------:R-:W-:Y:S04]  /*17420*/  STL [R1+0x57c], R14 ;  /* 0x00057c0e01007387 */ /* 0x000fe80000100800 */
[----:B------:R1:W-:Y:S04]  /*17430*/  STL [R1+0x588], R12 ;  /* 0x0005880c01007387 */ /* 0x0003e80000100800 */
[----:B------:R-:W2:Y:S01]  /*17440*/  LDL.LU.64 R188, [R1+0x958] ;  /* 0x0009580001bc7983 */ /* 0x000ea20000300a00 */
[----:B-1----:R-:W-:-:S05]  /*17450*/  IMAD.MOV.U32 R12, RZ, RZ, R13 ;  /* 0x000000ffff0c7224 */ /* 0x002fca00078e000d */
[----:B------:R-:W-:Y:S04]  /*17460*/  STL [R1+0x584], R12 ;  /* 0x0005840c01007387 */ /* 0x000fe80000100800 */
[----:B------:R1:W-:Y:S04]  /*17470*/  STL [R1+0x590], R10 ;  /* 0x0005900a01007387 */ /* 0x0003e80000100800 */
[----:B------:R-:W2:Y:S04]  /*17480*/  LDL.LU.64 R22, [R1+0x938] ;  /* 0x0009380001167983 */ /* 0x000ea80000300a00 */
        /* <DEDUP_REMOVED lines=8> */
[----:B----4-:R1:W-:Y:S04]  /*17510*/  STL [R1+0x5a0], R6 ;  /* 0x0005a00601007387 */ /* 0x0103e80000100800 */
[----:B------:R-:W4:Y:S04]  /*17520*/  LDL.LU.64 R14, [R1+0x868] ;  /* 0x00086800010e7983 */ /* 0x000f280000300a00 */
[----:B------:R-:W4:Y:S01]  /*17530*/  LDL.LU.64 R12, [R1+0x820] ;  /* 0x00082000010c7983 */ /* 0x000f220000300a00 */
[----:B-1----:R-:W-:-:S05]  /*17540*/  IMAD.MOV.U32 R6, RZ, RZ, R7 ;  /* 0x000000ffff067224 */ /* 0x002fca00078e0007 */
[----:B------:R-:W-:Y:S04]  /*17550*/  STL [R1+0x59c], R6 ;  /* 0x00059c0601007387 */ /* 0x000fe80000100800 */
[----:B---3--:R1:W-:Y:S04]  /*17560*/  STL [R1+0x5a8], R4 ;  /* 0x0005a80401007387 */ /* 0x0083e80000100800 */
[----:B------:R-:W3:Y:S04]  /*17570*/  LDL.LU.64 R10, [R1+0x978] ;  /* 0x00097800010a7983 */ /* 0x000ee80000300a00 */
[----:B------:R-:W3:Y:S01]  /*17580*/  LDL.LU.64 R8, [R1+0x968] ;  /* 0x0009680001087983 */ /* 0x000ee20000300a00 */
[----:B-1----:R-:W-:-:S05]  /*17590*/  IMAD.MOV.U32 R4, RZ, RZ, R5 ;  /* 0x000000ffff047224 */ /* 0x002fca00078e0005 */
[----:B------:R1:W-:Y:S04]  /*175a0*/  STL [R1+0x5a4], R4 ;  /* 0x0005a40401007387 */ /* 0x0003e80000100800 */
[----:B------:R1:W-:Y:S04]  /*175b0*/  STL [R1+0x5b0], R184 ;  /* 0x0005b0b801007387 */ /* 0x0003e80000100800 */
[----:B------:R-:W3:Y:S01]  /*175c0*/  LDL.LU.64 R6, [R1+0x950] ;  /* 0x0009500001067983 */ /* 0x000ee20000300a00 */
[----:B------:R-:W-:-:S03]  /*175d0*/  IMAD.MOV.U32 R182, RZ, RZ, R185 ;  /* 0x000000ffffb67224 */ /* 0x000fc600078e00b9 */
[----:B-1----:R-:W3:Y:S04]  /*175e0*/  LDL.LU.64 R4, [R1+0x930] ;  /* 0x0009300001047983 */ /* 0x002ee80000300a00 */
[----:B------:R1:W-:Y:S04]  /*175f0*/  STL [R1+0x5ac], R182 ;  /* 0x0005acb601007387 */ /* 0x0003e80000100800 */
[----:B------:R1:W-:Y:S04]  /*17600*/  STL [R1+0x5b8], R2 ;  /* 0x0005b80201007387 */ /* 0x0003e80000100800 */
[----:B------:R-:W3:Y:S01]  /*17610*/  LDL.LU.64 R184, [R1+0x908] ;  /* 0x0009080001b87983 */ /* 0x000ee20000300a00 */
[----:B-1----:R-:W-:-:S03]  /*17620*/  MOV R182, R3 ;  /* 0x0000000300b67202 */ /* 0x002fc60000000f00 */
[----:B------:R-:W3:Y:S04]  /*17630*/  LDL.LU.64 R2, [R1+0x8d8] ;  /* 0x0008d80001027983 */ /* 0x000ee80000300a00 */
[----:B------:R1:W-:Y:S04]  /*17640*/  STL [R1+0x5b4], R182 ;  /* 0x0005b4b601007387 */ /* 0x0003e80000100800 */
[----:B------:R1:W-:Y:S04]  /*17650*/  STL [R1+0x5c0], R190 ;  /* 0x0005c0be01007387 */ /* 0x0003e80000100800 */
[----:B-1----:R-:W3:Y:S01]  /*17660*/  LDL.LU.64 R182, [R1+0x8a0] ;  /* 0x0008a00001b67983 */ /* 0x002ee20000300a00 */
[----:B------:R-:W-:-:S03]  /*17670*/  IMAD.MOV.U32 R190, RZ, RZ, R191 ;  /* 0x000000ffffbe7224 */ /* 0x000fc600078e00bf */
[----:B--2---:R-:W-:Y:S01]  /*17680*/  STL [R1+0x5c8], R152 ;  /* 0x0005c89801007387 */ /* 0x004fe20000100800 */
[----:B------:R-:W-:-:S03]  /*17690*/  IMAD.MOV.U32 R223, RZ, RZ, R153 ;  /* 0x000000ffffdf7224 */ /* 0x000fc600078e0099 */
[----:B------:R1:W-:Y:S04]  /*176a0*/  STL [R1+0x5bc], R190 ;  /* 0x0005bcbe01007387 */ /* 0x0003e80000100800 */
[----:B-1----:R-:W2:Y:S04]  /*176b0*/  LDL.LU.64 R190, [R1+0x860] ;  /* 0x0008600001be7983 */ /* 0x002ea80000300a00 */
[----:B------:R1:W5:Y:S04]  /*176c0*/  LDL.LU.64 R152, [R1+0xc00] ;  /* 0x000c000001987983 */ /* 0x0003680000300a00 */
[----:B------:R1:W-:Y:S04]  /*176d0*/  STL [R1+0x5d0], R188 ;  /* 0x0005d0bc01007387 */ /* 0x0003e80000100800 */
[----:B------:R-:W-:Y:S04]  /*176e0*/  STL [R1+0x5c4], R223 ;  /* 0x0005c4df01007387 */ /* 0x000fe80000100800 */
[----:B-1----:R1:W5:Y:S04]  /*176f0*/  LDL.LU R188, [R1+0xbf8] ;  /* 0x000bf80001bc7983 */ /* 0x0023680000300800 */
[----:B------:R-:W-:Y:S04]  /*17700*/  STL [R1+0x5d8], R22 ;  /* 0x0005d81601007387 */ /* 0x000fe80000100800 */
[----:B------:R1:W-:Y:S02]  /*17710*/  STL [R1+0x5cc], R189 ;  /* 0x0005ccbd01007387 */ /* 0x0003e40000100800 */
[----:B-1----:R-:W-:-:S02]  /*17720*/  IMAD.MOV.U32 R189, RZ, RZ, R23 ;  /* 0x000000ffffbd7224 */ /* 0x002fc400078e0017 */
[----:B------:R1:W5:Y:S04]  /*17730*/  LDL.LU.64 R22, [R1+0xbf0] ;  /* 0x000bf00001167983 */ /* 0x0003680000300a00 */
        /* <DEDUP_REMOVED lines=12> */
[----:B----4-:R-:W-:Y:S04]  /*17800*/  STL [R1+0x5f8], R14 ;  /* 0x0005f80e01007387 */ /* 0x010fe80000100800 */
[----:B------:R4:W-:Y:S02]  /*17810*/  STL [R1+0x5ec], R189 ;  /* 0x0005ecbd01007387 */ /* 0x0009e40000100800 */
[----:B----4-:R-:W-:-:S02]  /*17820*/  IMAD.MOV.U32 R189, RZ, RZ, R15 ;  /* 0x000000ffffbd7224 */ /* 0x010fc400078e000f */
[----:B------:R1:W5:Y:S04]  /*17830*/  LDL.LU.64 R14, [R1+0xbd0] ;  /* 0x000bd000010e7983 */ /* 0x0003680000300a00 */
[----:B------:R-:W-:Y:S04]  /*17840*/  STL [R1+0x600], R12 ;  /* 0x0006000c01007387 */ /* 0x000fe80000100800 */
[----:B------:R4:W-:Y:S02]  /*17850*/  STL [R1+0x5f4], R189 ;  /* 0x0005f4bd01007387 */ /* 0x0009e40000100800 */
[----:B----4-:R-:W-:-:S02]  /*17860*/  IMAD.MOV.U32 R189, RZ, RZ, R13 ;  /* 0x000000ffffbd7224 */ /* 0x010fc400078e000d */
[----:B------:R1:W5:Y:S04]  /*17870*/  LDL.LU.64 R12, [R1+0xbc8] ;  /* 0x000bc800010c7983 */ /* 0x0003680000300a00 */
[----:B---3--:R-:W-:Y:S04]  /*17880*/  STL [R1+0x608], R10 ;  /* 0x0006080a01007387 */ /* 0x008fe80000100800 */
[----:B------:R3:W-:Y:S02]  /*17890*/  STL [R1+0x5fc], R189 ;  /* 0x0005fcbd01007387 */ /* 0x0007e40000100800 */
[----:B---3--:R-:W-:-:S02]  /*178a0*/  IMAD.MOV.U32 R189, RZ, RZ, R11 ;  /* 0x000000ffffbd7224 */ /* 0x008fc400078e000b */
[----:B------:R1:W5:Y:S04]  /*178b0*/  LDL.LU.64 R10, [R1+0xbc0] ;  /* 0x000bc000010a7983 */ /* 0x0003680000300a00 */
[----:B------:R-:W-:Y:S04]  /*178c0*/  STL [R1+0x610], R8 ;  /* 0x0006100801007387 */ /* 0x000fe80000100800 */
        /* <DEDUP_REMOVED lines=11> */
[----:B------:R3:W-:Y:S04]  /*17980*/  STL [R1+0x628], R184 ;  /* 0x000628b801007387 */ /* 0x0007e80000100800 */
[----:B------:R-:W-:Y:S04]  /*17990*/  STL [R1+0x61c], R189 ;  /* 0x00061cbd01007387 */ /* 0x000fe80000100800 */
[----:B---3--:R-:W3:Y:S04]  /*179a0*/  LDL.LU R184, [R1+0xba0] ;  /* 0x000ba00001b87983 */ /* 0x008ee80000300800 */
[----:B------:R-:W-:Y:S04]  /*179b0*/  STL [R1+0x630], R2 ;  /* 0x0006300201007387 */ /* 0x000fe80000100800 */
[----:B------:R4:W-:Y:S01]  /*179c0*/  STL [R1+0x624], R185 ;  /* 0x000624b901007387 */ /* 0x0009e20000100800 */
[----:B------:R-:W-:Y:S01]  /*179d0*/  SHF.R.S32.HI R44, RZ, 0x1f, R177 ;  /* 0x0000001fff2c7819 */ /* 0x000fe200000114b1 */
[----:B------:R-:W-:Y:S01]  /*179e0*/  UMOV UR4, 0x1 ;  /* 0x0000000100047882 */ /* 0x000fe20000000000 */
[----:B----4-:R-:W-:-:S02]  /*179f0*/  MOV R185, R3 ;  /* 0x0000000300b97202 */ /* 0x010fc40000000f00 */
[----:B------:R1:W5:Y:S04]  /*17a00*/  LDL.LU.64 R2, [R1+0xb98] ;  /* 0x000b980001027983 */ /* 0x0003680000300a00 */
[----:B------:R4:W-:Y:S01]  /*17a10*/  STL [R1+0x638], R182 ;  /* 0x000638b601007387 */ /* 0x0009e20000100800 */
[----:B------:R-:W-:-:S03]  /*17a20*/  LEA.HI R44, R44, R177, RZ, 0x7 ;  /* 0x000000b12c2c7211 */ /* 0x000fc600078f38ff */
[----:B------:R-:W-:Y:S01]  /*17a30*/  STL [R1+0x62c], R185 ;  /* 0x00062cb901007387 */ /* 0x000fe20000100800 */
[----:B------:R-:W-:Y:S02]  /*17a40*/  IMAD.U32 R177, RZ, RZ, UR4 ;  /* 0x00000004ffb17e24 */ /* 0x000fe4000f8e00ff */
[----:B----4-:R-:W-:-:S05]  /*17a50*/  IMAD.MOV.U32 R182, RZ, RZ, R183 ;  /* 0x000000ffffb67224 */ /* 0x010fca00078e00b7 */
[----:B------:R4:W-:Y:S04]  /*17a60*/  STL [R1+0x634], R182 ;  /* 0x000634b601007387 */ /* 0x0009e80000100800 */
[----:B--2---:R-:W-:Y:S01]  /*17a70*/  STL [R1+0x640], R190 ;  /* 0x000640be01007387 */ /* 0x004fe20000100800 */
[----:B----4-:R-:W-:-:S05]  /*17a80*/  IMAD.MOV.U32 R182, RZ, RZ, R191 ;  /* 0x000000ffffb67224 */ /* 0x010fca00078e00bf */
[----:B------:R-:W-:Y:S04]  /*17a90*/  STL [R1+0x63c], R182 ;  /* 0x00063cb601007387 */ /* 0x000fe80000100800 */
[----:B------:R2:W-:Y:S01]  /*17aa0*/  STL [R1+0x644], R177 ;  /* 0x000644b101007387 */ /* 0x0005e20000100800 */
[----:B------:R-:W-:Y:S01]  /*17ab0*/  UMOV UR4, 0xffffffff ;  /* 0xffffffff00047882 */ /* 0x000fe20000000000 */
[----:B--2---:R-:W-:-:S05]  /*17ac0*/  SHF.R.S32.HI R177, RZ, 0x7, R44 ;  /* 0x00000007ffb17819 */ /* 0x004fca000001142c */
[----:B------:R2:W-:Y:S01]  /*17ad0*/  STL [R1+0x64c], R177 ;  /* 0x00064cb101007387 */ /* 0x0005e20000100800 */
[----:B------:R-:W-:-:S05]  /*17ae0*/  VIADD R189, R177, 0xfffffffe ;  /* 0xfffffffeb1bd7836 */ /* 0x000fca0000000000 */
[----:B------:R1:W-:Y:S01]  /*17af0*/  STL [R1+0x65c], R189 ;  /* 0x00065cbd01007387 */ /* 0x0003e20000100800 */
[----:B--2---:R-:W-:-:S05]  /*17b00*/  IMAD.U32 R177, RZ, RZ, UR4 ;  /* 0x00000004ffb17e24 */ /* 0x004fca000f8e00ff */
[----:B------:R1:W-:Y:S01]  /*17b10*/  STL [R1+0x648], R177 ;  /* 0x000648b101007387 */ /* 0x0003e20000100800 */
[----:B------:R-:W-:Y:S01]  /*17b20*/  SHF.R.S32.HI R185, RZ, 0x1f, R186 ;  /* 0x0000001fffb97819 */ /* 0x000fe200000114ba */
[----:B------:R-:W-:Y:S01]  /*17b30*/  IMAD.MOV.U32 R182, RZ, RZ, RZ ;  /* 0x000000ffffb67224 */ /* 0x000fe200078e00ff */
[----:B------:R-:W-:Y:S02]  /*17b40*/  CS2R R88, SRZ ;  /* 0x0000000000587805 */ /* 0x000fe4000001ff00 */
[----:B------:R-:W-:Y:S02]  /*17b50*/  CS2R R90, SRZ ;  /* 0x00000000005a7805 */ /* 0x000fe4000001ff00 */
[C---:B------:R-:W-:Y:S01]  /*17b60*/  SHF.L.U64.HI R185, R186.reuse, 0x2, R185 ;  /* 0x00000002bab97819 */ /* 0x040fe200000102b9 */
[----:B------:R-:W-:Y:S01]  /*17b70*/  IMAD.SHL.U32 R186, R186, 0x4, RZ ;  /* 0x00000004baba7824 */ /* 0x000fe200078e00ff */
        /* <DEDUP_REMOVED lines=62> */
[----:B---3--:R-:W-:-:S04]  /*17f60*/  SHF.R.S32.HI R183, RZ, 0x1f, R184 ;  /* 0x0000001fffb77819 */ /* 0x008fc800000114b8 */
[C---:B------:R-:W-:Y:S01]  /*17f70*/  SHF.L.U64.HI R183, R184.reuse, 0x2, R183 ;  /* 0x00000002b8b77819 */ /* 0x040fe200000102b7 */
[----:B-1----:R-:W-:-:S07]  /*17f80*/  IMAD.SHL.U32 R184, R184, 0x4, RZ ;  /* 0x00000004b8b87824 */ /* 0x002fce00078e00ff */
.L_x_1:
[----:B------:R-:W2:Y:S01]  /*17f90*/  LDL.LU R189, [R1+0x648] ;  /* 0x0006480001bd7983 */ /* 0x000ea20000300800 */
[----:B------:R-:W-:-:S04]  /*17fa0*/  DEPBAR.LE SB0, 0x2 ;  /* 0x000080800000791a */ /* 0x000fc80000000000 */
[----:B------:R-:W3:Y:S01]  /*17fb0*/  LDL R177, [R1+0x658] ;  /* 0x0006580001b17983 */ /* 0x000ee20000100800 */
[----:B------:R-:W-:Y:S06]  /*17fc0*/  BAR.SYNC.DEFER_BLOCKING 0x0 ;  /* 0x0000000000007b1d */ /* 0x000fec0000010000 */
[----:B------:R-:W-:Y:S01]  /*17fd0*/  UMOV UR7, 0x40000040 ;  /* 0x4000004000077882 */ /* 0x000fe20000000000 */
[----:B-----5:R1:W-:Y:S04]  /*17fe0*/  STL [R1+0xb98], R0 ;  /* 0x000b980001007387 */ /* 0x0203e80000100800 */
[----:B-1----:R-:W4:Y:S01]  /*17ff0*/  LDL.LU R0, [R1+0x644] ;  /* 0x0006440001007983 */ /* 0x002f220000300800 */
[----:B------:R-:W-:Y:S01]  /*18000*/  WARPGROUP.ARRIVE ;  /* 0x00000000000079c5 */ /* 0x000fe20000000000 */
[----:B--2---:R-:W-:-:S02]  /*18010*/  R2UR UR4, R189 ;  /* 0x00000000bd0472ca */ /* 0x004fc400000e0000 */
[----:B---3--:R-:W-:-:S11]  /*18020*/  R2UR UR20, R177 ;  /* 0x00000000b11472ca */ /* 0x008fd600000e0000 */
[----:B------:R-:W-:-:S04]  /*18030*/  UIADD3 UR4, UR4, 0x1, URZ ;  /* 0x0000000104047890 */ /* 0x000fc8000fffe03f */
[----:B------:R-:W-:-:S04]  /*18040*/  UISETP.GT.AND UP0, UPT, UR4, 0x2, UPT ;  /* 0x000000020400788c */ /* 0x000fc8000bf04270 */
[----:B------:R-:W-:-:S04]  /*18050*/  USEL UR5, UR4, URZ, !UP0 ;  /* 0x0000003f04057287 */ /* 0x000fc8000c000000 */
[----:B------:R-:W-:Y:S02]  /*18060*/  ULEA UR4, UR5, UR20, 0x10 ;  /* 0x0000001405047291 */ /* 0x000fe4000f8e803f */
[----:B------:R-:W-:Y:S02]  /*18070*/  IMAD.U32 R177, RZ, RZ, UR5 ;  /* 0x00000005ffb17e24 */ /* 0x000fe4000f8e00ff */
[----:B------:R-:W-:Y:S02]  /*18080*/  UIADD3 UR5, UR4, 0x30000, URZ ;  /* 0x0003000004057890 */ /* 0x000fe4000fffe03f */
[----:B------:R-:W-:Y:S02]  /*18090*/  USHF.R.U32.HI UR4, URZ, 0x4, UR4 ;  /* 0x000000043f047899 */ /* 0x000fe40008011604 */
[----:B------:R-:W-:Y:S02]  /*180a0*/  USHF.R.U32.HI UR5, URZ, 0x4, UR5 ;  /* 0x000000043f057899 */ /* 0x000fe40008011605 */
[----:B------:R-:W-:-:S02]  /*180b0*/  USGXT.U32 UR4, UR4, 0xe ;  /* 0x0000000e0404789a */ /* 0x000fc40008000000 */
[----:B------:R-:W-:-:S03]  /*180c0*/  USGXT.U32 UR6, UR5, 0xe ;  /* 0x0000000e0506789a */ /* 0x000fc60008000000 */
[----:B------:R-:W-:-:S06]  /*180d0*/  UMOV UR5, 0x40000040 ;  /* 0x4000004000057882 */ /* 0x000fcc0000000000 */
[----:B------:R-:W-:Y:S01]  /*180e0*/  HGMMA.64x128x8.F32.TF32 R88, gdesc[UR4], R88 ;  /* 0x05e00000045879f0 */ /* 0x000fe20008702858 */
[----:B------:R-:W-:Y:S02]  /*180f0*/  UIADD3 UR8, UP0, UR4, 0x2, URZ ;  /* 0x0000000204087890 */ /* 0x000fe4000ff1e03f */
[----:B------:R-:W-:Y:S01]  /*18100*/  UIADD3 UR10, UP1, UR6, 0x2, URZ ;  /* 0x00000002060a7890 */ /* 0x000fe2000ff3e03f */
[----:B------:R-:W-:Y:S01]  /*18110*/  UMOV UR4, URZ ;  /* 0x0000003f00047c82 */ /* 0x000fe20008000000 */
[----:B------:R-:W-:Y:S01]  /*18120*/  UMOV UR5, URZ ;  /* 0x0000003f00057c82 */ /* 0x000fe20008000000 */
[----:B------:R-:W-:Y:S02]  /*18130*/  UIADD3.X UR9, UR4, 0x40000040, URZ, UP0, !UPT ;  /* 0x4000004004097890 */ /* 0x000fe400087fe43f */
[----:B------:R-:W-:-:S09]  /*18140*/  UIADD3.X UR11, UR5, 0x40000040, URZ, UP1, !UPT ;  /* 0x40000040050b7890 */ /* 0x000fd20008ffe43f */
[----:B------:R-:W-:Y:S01]  /*18150*/  HGMMA.64x128x8.F32.TF32 R88, gdesc[UR8], R88 ;  /* 0x05e00000085879f0 */ /* 0x000fe20008702858 */
[----:B------:R-:W-:Y:S02]  /*18160*/  UIADD3.64 UR12, UR8, 0x2, URZ ;  /* 0x00000002080c7897 */ /* 0x000fe4000fffe03f */
[----:B------:R-:W-:-:S09]  /*18170*/  UIADD3.64 UR14, UR10, 0x2, URZ ;  /* 0x000000020a0e7897 */ /* 0x000fd2000fffe03f */
[----:B------:R-:W-:Y:S01]  /*18180*/  HGMMA.64x128x8.F32.TF32 R88, gdesc[UR12], R88 ;  /* 0x05e000000c5879f0 */ /* 0x000fe20008702858 */
[----:B------:R-:W-:Y:S02]  /*18190*/  UIADD3.64 UR12, UR8, 0x4, URZ ;  /* 0x00000004080c7897 */ /* 0x000fe4000fffe03f */
[----:B------:R-:W-:Y:S02]  /*181a0*/  UIADD3.64 UR14, UR10, 0x4, URZ ;  /* 0x000000040a0e7897 */ /* 0x000fe4000fffe03f */
[----:B------:R-:W-:Y:S02]  /*181b0*/  UIADD3.64 UR16, UR8, 0x3fe, URZ ;  /* 0x000003fe08107897 */ /* 0x000fe4000fffe03f */
[----:B------:R-:W-:-:S05]  /*181c0*/  UIADD3.64 UR18, UR10, 0x3fe, URZ ;  /* 0x000003fe0a127897 */ /* 0x000fca000fffe03f */
[----:B------:R-:W-:Y:S02]  /*181d0*/  HGMMA.64x128x8.F32.TF32 R88, gdesc[UR12], R88 ;  /* 0x05e000000c5879f0 */ /* 0x000fe40008702858 */
[----:B------:R-:W-:Y:S01]  /*181e0*/  UMOV UR4, UR18 ;  /* 0x0000001200047c82 */ /* 0x000fe20008000000 */
[----:B------:R-:W-:-:S09]  /*181f0*/  UMOV UR5, UR19 ;  /* 0x0000001300057c82 */ /* 0x000fd20008000000 */
[----:B------:R-:W-:Y:S01]  /*18200*/  HGMMA.64x128x8.F32.TF32 R88, gdesc[UR16], R88 ;  /* 0x05e00000105879f0 */ /* 0x000fe20008702858 */
[----:B------:R-:W-:Y:S02]  /*18210*/  UIADD3.64 UR16, UR8, 0x400, URZ ;  /* 0x0000040008107897 */ /* 0x000fe4000fffe03f */
[----:B------:R-:W-:Y:S02]  /*18220*/  UIADD3.64 UR18, UR10, 0x400, URZ ;  /* 0x000004000a127897 */ /* 0x000fe4000fffe03f */
[----:B------:R-:W-:-:S07]  /*18230*/  UIADD3.64 UR22, UR10, 0x402, URZ ;  /* 0x000004020a167897 */ /* 0x000fce000fffe03f */
[----:B------:R-:W-:Y:S01]  /*18240*/  HGMMA.64x128x8.F32.TF32 R88, gdesc[UR16], R88 ;  /* 0x05e00000105879f0 */ /* 0x000fe20008702858 */
[----:B------:R-:W-:Y:S01]  /*18250*/  UMOV UR17, UR20 ;  /* 0x0000001400117c82 */ /* 0x000fe20008000000 */
[----:B------:R-:W-:Y:S02]  /*18260*/  UIADD3.64 UR20, UR8, 0x402, URZ ;  /* 0x0000040208147897 */ /* 0x000fe4000fffe03f */
[----:B------:R-:W-:Y:S02]  /*18270*/  UIADD3.64 UR24, UR8, 0x404, URZ ;  /* 0x0000040408187897 */ /* 0x000fe4000fffe03f */
[----:B------:R-:W-:-:S06]  /*18280*/  UIADD3.64 UR26, UR10, 0x404, URZ ;  /* 0x000004040a1a7897 */ /* 0x000fcc000fffe03f */
[----:B------:R-:W-:Y:S01]  /*18290*/  HGMMA.64x128x8.F32.TF32 R88, gdesc[UR20], R88 ;  /* 0x05e00000145879f0 */ /* 0x000fe20008702858 */
[----:B------:R-:W-:Y:S02]  /*182a0*/  UIADD3.64 UR28, UR8, 0x7fe, URZ ;  /* 0x000007fe081c7897 */ /* 0x000fe4000fffe03f */
[----:B------:R-:W-:-:S09]  /*182b0*/  UIADD3.64 UR30, UR10, 0x7fe, URZ ;  /* 0x000007fe0a1e7897 */ /* 0x000fd2000fffe03f */
        /* <DEDUP_REMOVED lines=19> */
[----:B------:R-:W-:Y:S01]  /*183f0*/  UMOV UR20, UR4 ;  /* 0x0000000400147c82 */ /* 0x000fe20008000000 */
[----:B------:R-:W-:Y:S01]  /*18400*/  UMOV UR21, UR5 ;  /* 0x0000000500157c82 */ /* 0x000fe20008000000 */
[----:B------:R-:W-:Y:S02]  /*18410*/  UIADD3.64 UR56, UR8, 0xc04, URZ ;  /* 0x00000c0408387897 */ /* 0x000fe4000fffe03f */
[----:B------:R-:W-:Y:S02]  /*18420*/  UIADD3.64 UR58, UR10, 0xc04, URZ ;  /* 0x00000c040a3a7897 */ /* 0x000fe4000fffe03f */
[----:B------:R-:W-:-:S05]  /*18430*/  UIADD3.64 UR4, UR8, 0x1fe, URZ ;  /* 0x000001fe08047897 */ /* 0x000fca000fffe03f */
[----:B------:R-:W-:-:S12]  /*18440*/  HGMMA.64x128x8.F32.TF32 R88, gdesc[UR52], R88 ;  /* 0x05e00000345879f0 */ /* 0x000fd80008702858 */
[----:B------:R-:W-:-:S12]  /*18450*/  HGMMA.64x128x8.F32.TF32 R88, gdesc[UR56], R88 ;  /* 0x05e00000385879f0 */ /* 0x000fd80008702858 */
[----:B------:R-:W-:Y:S01]  /*18460*/  HGMMA.64x128x8.F32.TF32 R24, gdesc[UR4], R24 ;  /* 0x05e00000041879f0 */ /* 0x000fe20008702818 */
[----:B------:R-:W-:Y:S01]  /*18470*/  UIADD3.64 UR4, UR8, 0x200, URZ ;  /* 0x0000020008047897 */ /* 0x000fe2000fffe03f */
[----:B------:R-:W-:Y:S01]  /*18480*/  UMOV UR6, UR10 ;  /* 0x0000000a00067c82 */ /* 0x000fe20008000000 */
[----:B------:R-:W-:Y:S01]  /*18490*/  UMOV UR7, UR11 ;  /* 0x0000000b00077c82 */ /* 0x000fe20008000000 */
[----:B------:R-:W-:-:S08]  /*184a0*/  UIADD3.64 UR12, UR10, 0x2, URZ ;  /* 0x000000020a0c7897 */ /* 0x000fd0000fffe03f */
[----:B------:R-:W-:Y:S01]  /*184b0*/  HGMMA.64x128x8.F32.TF32 R24, gdesc[UR4], R24 ;  /* 0x05e00000041879f0 */ /* 0x000fe20008702818 */
[----:B------:R-:W-:Y:S01]  /*184c0*/  UIADD3.64 UR4, UR8, 0x202, URZ ;  /* 0x0000020208047897 */ /* 0x000fe2000fffe03f */
[----:B------:R-:W-:Y:S01]  /*184d0*/  UMOV UR6, UR12 ;  /* 0x0000000c00067c82 */ /* 0x000fe20008000000 */
[----:B------:R-:W-:Y:S01]  /*184e0*/  UMOV UR7, UR13 ;  /* 0x0000000d00077c82 */ /* 0x000fe20008000000 */
[----:B------:R-:W-:-:S08]  /*184f0*/  UIADD3.64 UR12, UR8, 0x204, URZ ;  /* 0x00000204080c7897 */ /* 0x000fd0000fffe03f */
[----:B------:R-:W-:Y:S01]  /*18500*/  HGMMA.64x128x8.F32.TF32 R24, gdesc[UR4], R24 ;  /* 0x05e00000041879f0 */ /* 0x000fe20008702818 */
[----:B------:R-:W-:-:S11]  /*18510*/  UIADD3.64 UR4, UR8, 0x5fe, URZ ;  /* 0x000005fe08047897 */ /* 0x000fd6000fffe03f */
[----:B------:R-:W-:Y:S01]  /*18520*/  HGMMA.64x128x8.F32.TF32 R24, gdesc[UR12], R24 ;  /* 0x05e000000c1879f0 */ /* 0x000fe20008702818 */
[----:B------:R-:W-:Y:S01]  /*18530*/  UMOV UR6, UR20 ;  /* 0x0000001400067c82 */ /* 0x000fe20008000000 */
[----:B------:R-:W-:Y:S01]  /*18540*/  UMOV UR7, UR21 ;  /* 0x0000001500077c82 */ /* 0x000fe20008000000 */
[----:B------:R-:W-:Y:S01]  /*18550*/  UMOV UR11, UR17 ;  /* 0x00000011000b7c82 */ /* 0x000fe20008000000 */
[----:B------:R-:W-:-:S08]  /*18560*/  UIADD3.64 UR16, UR8, 0x600, URZ ;  /* 0x0000060008107897 */ /* 0x000fd0000fffe03f */
[----:B------:R-:W-:Y:S01]  /*18570*/  HGMMA.64x128x8.F32.TF32 R24, gdesc[UR4], R24 ;  /* 0x05e00000041879f0 */ /* 0x000fe20008702818 */
[----:B------:R-:W-:-:S11]  /*18580*/  UIADD3.64 UR20, UR8, 0x602, URZ ;  /* 0x0000060208147897 */ /* 0x000fd6000fffe03f */
        /* <DEDUP_REMOVED lines=15> */
[----:B------:R1:W-:Y:S01]  /*18680*/  STL [R1+0x648], R177 ;  /* 0x000648b101007387 */ /* 0x0003e20000100800 */
[----:B----4-:R-:W-:-:S03]  /*18690*/  R2UR UR10, R0 ;  /* 0x00000000000a72ca */ /* 0x010fc600000e0000 */
[----:B------:R-:W2:Y:S01]  /*186a0*/  LDL R0, [R1+0x65c] ;  /* 0x00065c0001007983 */ /* 0x000ea20000100800 */
[----:B------:R-:W-:Y:S02]  /*186b0*/  UIADD3.64 UR52, UR8, 0xe02, URZ ;  /* 0x00000e0208347897 */ /* 0x000fe4000fffe03f */
[----:B------:R-:W-:Y:S01]  /*186c0*/  UIADD3.64 UR56, UR8, 0xe04, URZ ;  /* 0x00000e0408387897 */ /* 0x000fe2000fffe03f */
[----:B-1----:R-:W1:Y:S03]  /*186d0*/  LDC R177, c[0x0][0x230] ;  /* 0x00008c00ffb17b82 */ /* 0x002e660000000800 */
[----:B------:R-:W-:-:S12]  /*186e0*/  HGMMA.64x128x8.F32.TF32 R24, gdesc[UR48], R24 ;  /* 0x05e00000301879f0 */ /* 0x000fd80008702818 */
[----:B------:R-:W-:Y:S01]  /*186f0*/  HGMMA.64x128x8.F32.TF32 R24, gdesc[UR52], R24 ;  /* 0x05e00000341879f0 */ /* 0x000fe20008702818 */
[----:B-1----:R-:W-:-:S04]  /*18700*/  VIADD R177, R177, 0xffffff00 ;  /* 0xffffff00b1b17836 */ /* 0x002fc80000000000 */
[----:B------:R-:W-:-:S07]  /*18710*/  IMAD R177, R182, -0x80, R177 ;  /* 0xffffff80b6b17824 */ /* 0x000fce00078e02b1 */
[----:B------:R-:W-:Y:S01]  /*18720*/  HGMMA.64x128x8.F32.TF32 R24, gdesc[UR56], R24, gsb0 ;  /* 0x05e00000381879f0 */ /* 0x000fe20008002818 */
[C---:B------:R-:W-:Y:S02]  /*18730*/  ISETP.GT.AND P1, PT, R177.reuse, RZ, PT ;  /* 0x000000ffb100720c */ /* 0x040fe40003f24270 */
[----:B--2---:R-:W-:Y:S02]  /*18740*/  ISETP.GE.AND P0, PT, R182, R0, PT ;  /* 0x00000000b600720c */ /* 0x004fe40003f06270 */
[----:B------:R-:W-:Y:S01]  /*18750*/  SEL R189, RZ, 0x4, !P1 ;  /* 0x00000004ffbd7807 */ /* 0x000fe20004800000 */
[----:B------:R-:W-:Y:S01]  /*18760*/  UIADD3 UR4, UR10, 0x1, URZ ;  /* 0x000000010a047890 */ /* 0x000fe2000fffe03f */
[----:B------:R-:W-:Y:S02]  /*18770*/  ISETP.GT.AND P1, PT, R177, 0x1, PT ;  /* 0x00000001b100780c */ /* 0x000fe40003f24270 */
[----:B------:R-:W-:Y:S01]  /*18780*/  SEL R189, R189, RZ, !P0 ;  /* 0x000000ffbdbd7207 */ /* 0x000fe20004000000 */
[----:B------:R-:W-:-:S03]  /*18790*/  UISETP.GT.AND UP0, UPT, UR4, 0x2, UPT ;  /* 0x000000020400788c */ /* 0x000fc6000bf04270 */
[----:B------:R-:W-:Y:S02]  /*187a0*/  ISETP.NE.U32.AND P2, PT, R189, RZ, PT ;  /* 0x000000ffbd00720c */ /* 0x000fe40003f45070 */
[----:B------:R-:W-:Y:S01]  /*187b0*/  SEL R189, RZ, 0x4, !P1 ;  /* 0x00000004ffbd7807 */ /* 0x000fe20004800000 */
[----:B------:R-:W-:-:S03]  /*187c0*/  USEL UR5, UR4, URZ, !UP0 ;  /* 0x0000003f04057287 */ /* 0x000fc6000c000000 */
[----:B------:R-:W-:Y:S01]  /*187d0*/  SEL R189, R189, RZ, !P0 ;  /* 0x000000ffbdbd7207 */ /* 0x000fe20004000000 */
[----:B------:R-:W-:Y:S01]  /*187e0*/  ULEA UR4, UR5, UR11, 0x10 ;  /* 0x0000000b05047291 */ /* 0x000fe2000f8e803f */
[-C--:B-----5:R-:W-:Y:S02]  /*187f0*/  IADD3 R4, P3, R4, R184.reuse, RZ ;  /* 0x000000b804047210 */ /* 0x0a0fe40007f7e0ff */
[----:B------:R-:W-:Y:S02]  /*18800*/  ISETP.NE.U32.AND P1, PT, R189, RZ, PT ;  /* 0x000000ffbd00720c */ /* 0x000fe40003f25070 */
[----:B------:R-:W-:Y:S01]  /*18810*/  IADD3 R6, P4, R6, R184, RZ ;  /* 0x000000b806067210 */ /* 0x000fe20007f9e0ff */
[----:B------:R-:W-:Y:S02]  /*18820*/  IMAD.X R5, R5, 0x1, R183, P3 ;  /* 0x0000000105057824 */ /* 0x000fe400018e06b7 */
[----:B------:R-:W-:Y:S01]  /*18830*/  VIADD R189, R3, UR4 ;  /* 0x0000000403bd7c36 */ /* 0x000fe20008000000 */
[----:B------:R-:W-:-:S02]  /*18840*/  IADD3.X R7, R7, R183, RZ, P4, !PT ;  /* 0x000000b707077210 */ /* 0x000fc400027fe4ff */
[-C--:B------:R-:W-:Y:S02]  /*18850*/  IADD3 R8, P3, R8, R184.reuse, RZ ;  /* 0x000000b808087210 */ /* 0x080fe40007f7e0ff */
[----:B------:R-:W-:-:S03]  /*18860*/  IADD3 R10, P4, R10, R184, RZ ;  /* 0x000000b80a0a7210 */ /* 0x000fc60007f9e0ff */
[--C-:B------:R-:W-:Y:S02]  /*18870*/  IMAD.X R9, R9, 0x1, R183.reuse, P3 ;  /* 0x0000000109097824 */ /* 0x100fe400018e06b7 */
[----:B------:R-:W-:Y:S01]  /*18880*/  IMAD.X R11, R11, 0x1, R183, P4 ;  /* 0x000000010b0b7824 */ /* 0x000fe200020e06b7 */
[-C--:B------:R-:W-:Y:S02]  /*18890*/  IADD3 R206, P3, R206, R184.reuse, RZ ;  /* 0x000000b8cece7210 */ /* 0x080fe40007f7e0ff */
[----:B------:R-:W-:-:S03]  /*188a0*/  IADD3 R208, P4, R208, R184, RZ ;  /* 0x000000b8d0d07210 */ /* 0x000fc60007f9e0ff */
[--C-:B------:R-:W-:Y:S02]  /*188b0*/  IMAD.X R205, R205, 0x1, R183.reuse, P3 ;  /* 0x00000001cdcd7824 */ /* 0x100fe400018e06b7 */
[----:B------:R-:W-:Y:S02]  /*188c0*/  IMAD.X R207, R207, 0x1, R183, P4 ;  /* 0x00000001cfcf7824 */ /* 0x000fe400020e06b7 */
[----:B------:R-:W-:Y:S01]  /*188d0*/  IMAD.MOV.U32 R191, RZ, RZ, R205 ;  /* 0x000000ffffbf7224 */ /* 0x000fe200078e00cd */
[----:B------:R-:W-:Y:S02]  /*188e0*/  WARPGROUP.DEPBAR.LE gsb0, 0x1 ;  /* 0x00008000000079c5 */ /* 0x000fe40000010100 */
[----:B------:R-:W-:Y:S06]  /*188f0*/  BAR.SYNC.DEFER_BLOCKING 0x0 ;  /* 0x0000000000007b1d */ /* 0x000fec0000010000 */
[----:B------:R-:W-:Y:S01]  /*18900*/  @!PT LDS RZ, [RZ] ;  /* 0x00000000fffff984 */ /* 0x000fe20000000800 */
[----:B------:R-:W-:Y:S01]  /*18910*/  @!PT LDS RZ, [RZ] ;  /* 0x00000000fffff984 */ /* 0x000fe20000000800 */
[----:B------:R-:W-:Y:S01]  /*18920*/  @!PT LDS RZ, [RZ] ;  /* 0x00000000fffff984 */ /* 0x000fe20000000800 */
[----:B------:R-:W-:Y:S04]  /*18930*/  LDGSTS.E [R189], desc[UR60][R4.64], P2 ;  /* 0x0000000004bd7fae */ /* 0x000fe8000912187c */
[----:B------:R-:W-:Y:S01]  /*18940*/  LDGSTS.E [R189+0x4], desc[UR60][R6.64], P1 ;  /* 0x0000400006bd7fae */ /* 0x000fe2000892187c */
[----:B------:R-:W-:-:S04]  /*18950*/  ISETP.GT.AND P1, PT, R177, 0x2, PT ;  /* 0x00000002b100780c */ /* 0x000fc80003f24270 */
[----:B------:R-:W-:Y:S02]  /*18960*/  SEL R190, RZ, 0x4, !P1 ;  /* 0x00000004ffbe7807 */ /* 0x000fe40004800000 */
[----:B------:R-:W-:Y:S02]  /*18970*/  ISETP.GT.AND P1, PT, R177, 0x3, PT ;  /* 0x00000003b100780c */ /* 0x000fe40003f24270 */
[----:B------:R-:W-:-:S04]  /*18980*/  SEL R190, R190, RZ, !P0 ;  /* 0x000000ffbebe7207 */ /* 0x000fc80004000000 */
[----:B------:R-:W-:Y:S02]  /*18990*/  ISETP.NE.U32.AND P2, PT, R190, RZ, PT ;  /* 0x000000ffbe00720c */ /* 0x000fe40003f45070 */
[----:B------:R-:W-:-:S04]  /*189a0*/  SEL R190, RZ, 0x4, !P1 ;  /* 0x00000004ffbe7807 */ /* 0x000fc80004800000 */
[----:B------:R-:W-:-:S04]  /*189b0*/  SEL R190, R190, RZ, !P0 ;  /* 0x000000ffbebe7207 */ /* 0x000fc80004000000 */
[----:B------:R-:W-:-:S03]  /*189c0*/  ISETP.NE.U32.AND P1, PT, R190, RZ, PT ;  /* 0x000000ffbe00720c */ /* 0x000fc60003f25070 */
[----:B------:R-:W-:Y:S10]  /*189d0*/  LDGSTS.E [R189+0x8], desc[UR60][R8.64], P2 ;  /* 0x0000800008bd7fae */ /* 0x000ff4000912187c */
        /* <DEDUP_REMOVED lines=8> */
[----:B------:R-:W-:Y:S01]  /*18a60*/  ISETP.NE.U32.AND P1, PT, R190, RZ, PT ;  /* 0x000000ffbe00720c */ /* 0x000fe20003f25070 */
[----:B------:R-:W-:-:S05]  /*18a70*/  IMAD.MOV.U32 R190, RZ, RZ, R206 ;  /* 0x000000ffffbe7224 */ /* 0x000fca00078e00ce */
[----:B------:R1:W-:Y:S02]  /*18a80*/  LDGSTS.E [R189+0x4000], desc[UR60][R190.64], P2 ;  /* 0x04000000bebd7fae */ /* 0x0003e4000912187c */
[----:B-1----:R-:W-:Y:S02]  /*18a90*/  IMAD.MOV.U32 R190, RZ, RZ, R208 ;  /* 0x000000ffffbe7224 */ /* 0x002fe400078e00d0 */
[----:B------:R-:W-:-:S05]  /*18aa0*/  IMAD.MOV.U32 R191, RZ, RZ, R207 ;  /* 0x000000ffffbf7224 */ /* 0x000fca00078e00cf */
[----:B------:R1:W-:Y:S01]  /*18ab0*/  LDGSTS.E [R189+0x4004], desc[UR60][R190.64], P1 ;  /* 0x04004000bebd7fae */ /* 0x0003e2000892187c */
[C---:B------:R-:W-:Y:S02]  /*18ac0*/  ISETP.GT.AND P1, PT, R177.reuse, 0x22, PT ;  /* 0x00000022b100780c */ /* 0x040fe40003f24270 */
[----:B------:R-:W-:Y:S02]  /*18ad0*/  IADD3 R210, P3, R210, R184, RZ ;  /* 0x000000b8d2d27210 */ /* 0x000fe40007f7e0ff */
[----:B-1----:R-:W-:Y:S02]  /*18ae0*/  SEL R190, RZ, 0x4, !P1 ;  /* 0x00000004ffbe7807 */ /* 0x002fe40004800000 */
[----:B------:R-:W-:Y:S02]  /*18af0*/  ISETP.GT.AND P1, PT, R177, 0x23, PT ;  /* 0x00000023b100780c */ /* 0x000fe40003f24270 */
[----:B------:R-:W-:-:S04]  /*18b00*/  SEL R190, R190, RZ, !P0 ;  /* 0x000000ffbebe7207 */ /* 0x000fc80004000000 */
[----:B------:R-:W-:Y:S02]  /*18b10*/  ISETP.NE.U32.AND P2, PT, R190, RZ, PT ;  /* 0x000000ffbe00720c */ /* 0x000fe40003f45070 */
[----:B------:R-:W-:Y:S01]  /*18b20*/  SEL R190, RZ, 0x4, !P1 ;  /* 0x00000004ffbe7807 */ /* 0x000fe20004800000 */
[----:B------:R-:W-:Y:S01]  /*18b30*/  IMAD.U32 R0, RZ, RZ, UR5 ;  /* 0x00000005ff007e24 */ /* 0x000fe2000f8e00ff */
[----:B------:R1:W-:Y:S01]  /*18b40*/  STL [R1+0xb9c], R182 ;  /* 0x000b9cb601007387 */ /* 0x0003e20000100800 */
[----:B------:R-:W-:Y:S01]  /*18b50*/  IMAD.X R209, R209, 0x1, R183, P3 ;  /* 0x00000001d1d17824 */ /* 0x000fe200018e06b7 */
[----:B------:R-:W-:Y:S02]  /*18b60*/  SEL R190, R190, RZ, !P0 ;  /* 0x000000ffbebe7207 */ /* 0x000fe40004000000 */
[----:B------:R-:W2:Y:S01]  /*18b70*/  LDL.LU R223, [R1+0x58] ;  /* 0x0000580001df7983 */ /* 0x000ea20000300800 */
[----:B------:R-:W-:Y:S02]  /*18b80*/  IADD3 R212, P4, R212, R184, RZ ;  /* 0x000000b8d4d47210 */ /* 0x000fe40007f9e0ff */
[----:B------:R-:W-:Y:S01]  /*18b90*/  ISETP.NE.U32.AND P1, PT, R190, RZ, PT ;  /* 0x000000ffbe00720c */ /* 0x000fe20003f25070 */
[----:B-1----:R-:W3:Y:S01]  /*18ba0*/  LDL.LU R182, [R1+0x5c] ;  /* 0x00005c0001b67983 */ /* 0x002ee20000300800 */
[----:B------:R-:W-:Y:S01]  /*18bb0*/  IMAD.MOV.U32 R190, RZ, RZ, R210 ;  /* 0x000000ffffbe7224 */ /* 0x000fe200078e00d2 */
[----:B------:R-:W-:-:S02]  /*18bc0*/  MOV R191, R209 ;  /* 0x000000d100bf7202 */ /* 0x000fc40000000f00 */
[----:B------:R1:W-:Y:S01]  /*18bd0*/  STL [R1+0x644], R0 ;  /* 0x0006440001007387 */ /* 0x0003e20000100800 */
[----:B------:R-:W-:-:S03]  /*18be0*/  IMAD.X R211, R211, 0x1, R183, P4 ;  /* 0x00000001d3d37824 */ /* 0x000fc600020e06b7 */
[----:B------:R4:W-:Y:S04]  /*18bf0*/  LDGSTS.E [R189+0x4008], desc[UR60][R190.64], P2 ;  /* 0x04008000bebd7fae */ /* 0x0009e8000912187c */
[----:B-1----:R-:W3:Y:S04]  /*18c00*/  LDL.LU R0, [R1+0x60] ;  /* 0x0000600001007983 */ /* 0x002ee80000300800 */
[----:B------:R1:W-:Y:S01]  /*18c10*/  STL [R1+0xba4], R4 ;  /* 0x000ba40401007387 */ /* 0x0003e20000100800 */
[----:B----4-:R-:W-:Y:S02]  /*18c20*/  IMAD.MOV.U32 R190, RZ, RZ, R212 ;  /* 0x000000ffffbe7224 */ /* 0x010fe400078e00d4 */
[----:B------:R-:W-:-:S05]  /*18c30*/  IMAD.MOV.U32 R191, RZ, RZ, R211 ;  /* 0x000000ffffbf7224 */ /* 0x000fca00078e00d3 */
[----:B------:R4:W-:Y:S04]  /*18c40*/  LDGSTS.E [R189+0x400c], desc[UR60][R190.64], P1 ;  /* 0x0400c000bebd7fae */ /* 0x0009e8000892187c */
[----:B-1----:R-:W3:Y:S04]  /*18c50*/  LDL.LU R4, [R1+0x54] ;  /* 0x0000540001047983 */ /* 0x002ee80000300800 */
[----:B------:R1:W-:Y:S04]  /*18c60*/  STL [R1+0xba0], R5 ;  /* 0x000ba00501007387 */ /* 0x0003e80000100800 */
[----:B-1----:R-:W2:Y:S04]  /*18c70*/  LDL.LU R5, [R1+0x50] ;  /* 0x0000500001057983 */ /* 0x002ea80000300800 */
[----:B------:R1:W-:Y:S04]  /*18c80*/  STL [R1+0xbac], R6 ;  /* 0x000bac0601007387 */ /* 0x0003e80000100800 */
[----:B-1----:R-:W3:Y:S04]  /*18c90*/  LDL.LU R6, [R1+0x4c] ;  /* 0x00004c0001067983 */ /* 0x002ee80000300800 */
[----:B------:R1:W-:Y:S04]  /*18ca0*/  STL [R1+0xba8], R7 ;  /* 0x000ba80701007387 */ /* 0x0003e80000100800 */
[----:B-1----:R-:W3:Y:S04]  /*18cb0*/  LDL.LU R7, [R1+0x48] ;  /* 0x0000480001077983 */ /* 0x002ee80000300800 */
[----:B------:R-:W3:Y:S01]  /*18cc0*/  LDL.LU R191, [R1+0x44] ;  /* 0x0000440001bf7983 */ /* 0x000ee20000300800 */
[----:B------:R-:W-:-:S04]  /*18cd0*/  ISETP.GT.AND P1, PT, R177, 0x40, PT ;  /* 0x00000040b100780c */ /* 0x000fc80003f24270 */
[----:B----4-:R-:W-:Y:S02]  /*18ce0*/  SEL R190, RZ, 0x4, !P1 ;  /* 0x00000004ffbe7807 */ /* 0x010fe40004800000 */
[----:B------:R-:W-:Y:S02]  /*18cf0*/  ISETP.GT.AND P1, PT, R177, 0x41, PT ;  /* 0x00000041b100780c */ /* 0x000fe40003f24270 */
[----:B------:R-:W-:-:S04]  /*18d00*/  SEL R190, R190, RZ, !P0 ;  /* 0x000000ffbebe7207 */ /* 0x000fc80004000000 */
[----:B------:R-:W-:Y:S02]  /*18d10*/  ISETP.NE.U32.AND P2, PT, R190, RZ, PT ;  /* 0x000000ffbe00720c */ /* 0x000fe40003f45070 */
[----:B------:R-:W-:-:S04]  /*18d20*/  SEL R190, RZ, 0x4, !P1 ;  /* 0x00000004ffbe7807 */ /* 0x000fc80004800000 */
[----:B------:R-:W-:-:S04]  /*18d30*/  SEL R190, R190, RZ, !P0 ;  /* 0x000000ffbebe7207 */ /* 0x000fc80004000000 */
[----:B------:R-:W-:Y:S02]  /*18d40*/  ISETP.NE.U32.AND P1, PT, R190, RZ, PT ;  /* 0x000000ffbe00720c */ /* 0x000fe40003f25070 */
[----:B--2---:R-:W-:-:S05]  /*18d50*/  IADD3 R5, P4, R5, R184, RZ ;  /* 0x000000b805057210 */ /* 0x004fca0007f9e0ff */
[----:B---3--:R-:W-:Y:S01]  /*18d60*/  IMAD.X R6, R6, 0x1, R183, P4 ;  /* 0x0000000106067824 */ /* 0x008fe200020e06b7 */
[----:B------:R-:W-:-:S05]  /*18d70*/  IADD3 R7, P3, R7, R184, RZ ;  /* 0x000000b807077210 */ /* 0x000fca0007f7e0ff */
[----:B------:R-:W-:Y:S02]  /*18d80*/  IMAD.X R191, R191, 0x1, R183, P3 ;  /* 0x00000001bfbf7824 */ /* 0x000fe400018e06b7 */
[----:B------:R-:W-:Y:S01]  /*18d90*/  IMAD.MOV.U32 R190, RZ, RZ, R7 ;  /* 0x000000ffffbe7224 */ /* 0x000fe200078e0007 */
[----:B------:R-:W-:Y:S04]  /*18da0*/  STL [R1+0x48], R7 ;  /* 0x0000480701007387 */ /* 0x000fe80000100800 */
[----:B------:R1:W-:Y:S04]  /*18db0*/  STL [R1+0x44], R191 ;  /* 0x000044bf01007387 */ /* 0x0003e80000100800 */
[----:B------:R2:W-:Y:S02]  /*18dc0*/  LDGSTS.E [R189+0x8000], desc[UR60][R190.64], P2 ;  /* 0x08000000bebd7fae */ /* 0x0005e4000912187c */
[----:B--2---:R-:W-:-:S02]  /*18dd0*/  IMAD.MOV.U32 R190, RZ, RZ, R5 ;  /* 0x000000ffffbe7224 */ /* 0x004fc400078e0005 */
[----:B-1----:R-:W-:-:S05]  /*18de0*/  IMAD.MOV.U32 R191, RZ, RZ, R6 ;  /* 0x000000ffffbf7224 */ /* 0x002fca00078e0006 */
[----:B------:R1:W-:Y:S01]  /*18df0*/  LDGSTS.E [R189+0x8004], desc[UR60][R190.64], P1 ;  /* 0x08004000bebd7fae */ /* 0x0003e2000892187c */
[----:B------:R-:W-:-:S04]  /*18e00*/  ISETP.GT.AND P1, PT, R177, 0x42, PT ;  /* 0x00000042b100780c */ /* 0x000fc80003f24270 */
[----:B-1----:R-:W-:Y:S02]  /*18e10*/  SEL R190, RZ, 0x4, !P1 ;  /* 0x00000004ffbe7807 */ /* 0x002fe40004800000 */
[----:B------:R-:W-:Y:S02]  /*18e20*/  ISETP.GT.AND P1, PT, R177, 0x43, PT ;  /* 0x00000043b100780c */ /* 0x000fe40003f24270 */
[----:B------:R-:W-:Y:S02]  /*18e30*/  SEL R190, R190, RZ, !P0 ;  /* 0x000000ffbebe7207 */ /* 0x000fe40004000000 */
[-C--:B------:R-:W-:Y:S02]  /*18e40*/  IADD3 R223, P3, R223, R184.reuse, RZ ;  /* 0x000000b8dfdf7210 */ /* 0x080fe40007f7e0ff */
[----:B------:R-:W-:Y:S02]  /*18e50*/  ISETP.NE.U32.AND P2, PT, R190, RZ, PT ;  /* 0x000000ffbe00720c */ /* 0x000fe40003f45070 */
[----:B------:R-:W-:Y:S01]  /*18e60*/  SEL R190, RZ, 0x4, !P1 ;  /* 0x00000004ffbe7807 */ /* 0x000fe20004800000 */
[----:B------:R-:W-:Y:S01]  /*18e70*/  IMAD.X R4, R4, 0x1, R183, P3 ;  /* 0x0000000104047824 */ /* 0x000fe200018e06b7 */
[----:B------:R-:W-:-:S02]  /*18e80*/  IADD3 R0, P4, R0, R184, RZ ;  /* 0x000000b800007210 */ /* 0x000fc40007f9e0ff */
[----:B------:R-:W-:Y:S01]  /*18e90*/  SEL R190, R190, RZ, !P0 ;  /* 0x000000ffbebe7207 */ /* 0x000fe20004000000 */
[----:B------:R-:W-:Y:S01]  /*18ea0*/  STL [R1+0x50], R5 ;  /* 0x0000500501007387 */ /* 0x000fe20000100800 */
[----:B------:R-:W-:Y:S02]  /*18eb0*/  IMAD.MOV.U32 R191, RZ, RZ, R4 ;  /* 0x000000ffffbf7224 */ /* 0x000fe400078e0004 */
[----:B------:R-:W-:Y:S01]  /*18ec0*/  ISETP.NE.U32.AND P1, PT, R190, RZ, PT ;  /* 0x000000ffbe00720c */ /* 0x000fe20003f25070 */
[----:B------:R-:W-:Y:S01]  /*18ed0*/  STL [R1+0x4c], R6 ;  /* 0x00004c0601007387 */ /* 0x000fe20000100800 */
[----:B------:R-:W-:Y:S02]  /*18ee0*/  IMAD.X R182, R182, 0x1, R183, P4 ;  /* 0x00000001b6b67824 */ /* 0x000fe400020e06b7 */
[----:B------:R-:W-:Y:S01]  /*18ef0*/  IMAD.MOV.U32 R190, RZ, RZ, R223 ;  /* 0x000000ffffbe7224 */ /* 0x000fe200078e00df */
[----:B------:R1:W-:Y:S04]  /*18f00*/  STL [R1+0x58], R223 ;  /* 0x000058df01007387 */ /* 0x0003e80000100800 */
[----:B------:R-:W-:Y:S04]  /*18f10*/  STL [R1+0x54], R4 ;  /* 0x0000540401007387 */ /* 0x000fe80000100800 */
[----:B------:R-:W-:Y:S04]  /*18f20*/  STL [R1+0x60], R0 ;  /* 0x0000600001007387 */ /* 0x000fe80000100800 */
[----:B-1----:R-:W2:Y:S04]  /*18f30*/  LDL.LU R223, [R1+0x148] ;  /* 0x0001480001df7983 */ /* 0x002ea80000300800 */
[----:B------:R1:W-:Y:S04]  /*18f40*/  STL [R1+0x5c], R182 ;  /* 0x00005cb601007387 */ /* 0x0003e80000100800 */
[----:B------:R3:W-:Y:S04]  /*18f50*/  LDGSTS.E [R189+0x8008], desc[UR60][R190.64], P2 ;  /* 0x08008000bebd7fae */ /* 0x0007e8000912187c */
[----:B------:R-:W4:Y:S01]  /*18f60*/  LDL.LU R7, [R1+0x150] ;  /* 0x0001500001077983 */ /* 0x000f220000300800 */
[----:B---3--:R-:W-:Y:S01]  /*18f70*/  IMAD.MOV.U32 R190, RZ, RZ, R0 ;  /* 0x000000ffffbe7224 */ /* 0x008fe200078e0000 */
[----:B------:R-:W-:-:S02]  /*18f80*/  MOV R191, R182 ;  /* 0x000000b600bf7202 */ /* 0x000fc40000000f00 */
[----:B-1----:R-:W3:Y:S04]  /*18f90*/  LDL.LU R182, [R1+0x14c] ;  /* 0x00014c0001b67983 */ /* 0x002ee80000300800 */
[----:B------:R-:W3:Y:S04]  /*18fa0*/  LDL.LU R6, [R1+0x154] ;  /* 0x0001540001067983 */ /* 0x000ee80000300800 */
[----:B------:R-:W3:Y:S04]  /*18fb0*/  LDL.LU R5, [R1+0x158] ;  /* 0x0001580001057983 */ /* 0x000ee80000300800 */
[----:B------:R-:W3:Y:S04]  /*18fc0*/  LDL.LU R4, [R1+0x15c] ;  /* 0x00015c0001047983 */ /* 0x000ee80000300800 */
[----:B------:R-:W3:Y:S04]  /*18fd0*/  LDL.LU R0, [R1+0x160] ;  /* 0x0001600001007983 */ /* 0x000ee80000300800 */
[----:B------:R1:W-:Y:S04]  /*18fe0*/  LDGSTS.E [R189+0x800c], desc[UR60][R190.64], P1 ;  /* 0x0800c000bebd7fae */ /* 0x0003e8000892187c */
[----:B------:R-:W3:Y:S01]  /*18ff0*/  LDL.LU R191, [R1+0x144] ;  /* 0x0001440001bf7983 */ /* 0x000ee20000300800 */
[----:B------:R-:W-:-:S04]  /*19000*/  ISETP.GT.AND P1, PT, R177, 0x60, PT ;  /* 0x00000060b100780c */ /* 0x000fc80003f24270 */
[----:B-1----:R-:W-:Y:S02]  /*19010*/  SEL R190, RZ, 0x4, !P1 ;  /* 0x00000004ffbe7807 */ /* 0x002fe40004800000 */
[----:B------:R-:W-:Y:S02]  /*19020*/  ISETP.GT.AND P1, PT, R177, 0x61, PT ;  /* 0x00000061b100780c */ /* 0x000fe40003f24270 */
[----:B------:R-:W-:-:S04]  /*19030*/  SEL R190, R190, RZ, !P0 ;  /* 0x000000ffbebe7207 */ /* 0x000fc80004000000 */
[----:B------:R-:W-:Y:S02]  /*19040*/  ISETP.NE.U32.AND P2, PT, R190, RZ, PT ;  /* 0x000000ffbe00720c */ /* 0x000fe40003f45070 */
[----:B------:R-:W-:-:S04]  /*19050*/  SEL R190, RZ, 0x4, !P1 ;  /* 0x00000004ffbe7807 */ /* 0x000fc80004800000 */
[----:B------:R-:W-:-:S04]  /*19060*/  SEL R190, R190, RZ, !P0 ;  /* 0x000000ffbebe7207 */ /* 0x000fc80004000000 */
[----:B------:R-:W-:Y:S02]  /*19070*/  ISETP.NE.U32.AND P1, PT, R190, RZ, PT ;  /* 0x000000ffbe00720c */ /* 0x000fe40003f25070 */
[----:B--2---:R-:W-:-:S05]  /*19080*/  IADD3 R223, P3, R223, R184, RZ ;  /* 0x000000b8dfdf7210 */ /* 0x004fca0007f7e0ff */
[----:B------:R-:W-:Y:S01]  /*19090*/  IMAD.MOV.U32 R190, RZ, RZ, R223 ;  /* 0x000000ffffbe7224 */ /* 0x000fe200078e00df */
[----:B----4-:R-:W-:Y:S01]  /*190a0*/  IADD3 R7, P4, R7, R184, RZ ;  /* 0x000000b807077210 */ /* 0x010fe20007f9e0ff */
[----:B------:R-:W-:Y:S04]  /*190b0*/  STL [R1+0x148], R223 ;  /* 0x000148df01007387 */ /* 0x000fe80000100800 */
[--C-:B---3--:R-:W-:Y:S02]  /*190c0*/  IMAD.X R182, R182, 0x1, R183.reuse, P4 ;  /* 0x00000001b6b67824 */ /* 0x108fe400020e06b7 */
[----:B------:R-:W-:-:S05]  /*190d0*/  IMAD.X R191, R191, 0x1, R183, P3 ;  /* 0x00000001bfbf7824 */ /* 0x000fca00018e06b7 */
[----:B------:R1:W-:Y:S04]  /*190e0*/  STL [R1+0x144], R191 ;  /* 0x000144bf01007387 */ /* 0x0003e80000100800 */
[----:B------:R2:W-:Y:S02]  /*190f0*/  LDGSTS.E [R189+0xc000], desc[UR60][R190.64], P2 ;  /* 0x0c000000bebd7fae */ /* 0x0005e4000912187c */
[----:B--2---:R-:W-:Y:S02]  /*19100*/  IMAD.MOV.U32 R190, RZ, RZ, R7 ;  /* 0x000000ffffbe7224 */ /* 0x004fe400078e0007 */
[----:B-1----:R-:W-:-:S05]  /*19110*/  IMAD.MOV.U32 R191, RZ, RZ, R182 ;  /* 0x000000ffffbf7224 */ /* 0x002fca00078e00b6 */
[----:B------:R1:W-:Y:S01]  /*19120*/  LDGSTS.E [R189+0xc004], desc[UR60][R190.64], P1 ;  /* 0x0c004000bebd7fae */ /* 0x0003e2000892187c */
[----:B------:R-:W-:-:S04]  /*19130*/  ISETP.GT.AND P1, PT, R177, 0x62, PT ;  /* 0x00000062b100780c */ /* 0x000fc80003f24270 */
[----:B-1----:R-:W-:Y:S02]  /*19140*/  SEL R190, RZ, 0x4, !P1 ;  /* 0x00000004ffbe7807 */ /* 0x002fe40004800000 */
[----:B------:R-:W-:Y:S02]  /*19150*/  ISETP.GT.AND P1, PT, R177, 0x63, PT ;  /* 0x00000063b100780c */ /* 0x000fe40003f24270 */
[----:B------:R-:W-:Y:S02]  /*19160*/  SEL R190, R190, RZ, !P0 ;  /* 0x000000ffbebe7207 */ /* 0x000fe40004000000 */
[----:B------:R-:W-:Y:S02]  /*19170*/  IADD3 R5, P3, R5, R184, RZ ;  /* 0x000000b805057210 */ /* 0x000fe40007f7e0ff */
[----:B------:R-:W-:Y:S02]  /*19180*/  ISETP.NE.U32.AND P2, PT, R190, RZ, PT ;  /* 0x000000ffbe00720c */ /* 0x000fe40003f45070 */
[----:B------:R-:W-:Y:S01]  /*19190*/  SEL R190, RZ, 0x4, !P1 ;  /* 0x00000004ffbe7807 */ /* 0x000fe20004800000 */
[----:B------:R-:W-:-:S03]  /*191a0*/  IMAD.X R6, R6, 0x1, R183, P3 ;  /* 0x0000000106067824 */ /* 0x000fc600018e06b7 */
[----:B------:R-:W-:Y:S02]  /*191b0*/  SEL R190, R190, RZ, !P0 ;  /* 0x000000ffbebe7207 */ /* 0x000fe40004000000 */
[----:B------:R-:W-:Y:S02]  /*191c0*/  IADD3 R0, P4, R0, R184, RZ ;  /* 0x000000b800007210 */ /* 0x000fe40007f9e0ff */
[----:B------:R-:W-:Y:S01]  /*191d0*/  ISETP.NE.U32.AND P1, PT, R190, RZ, PT ;  /* 0x000000ffbe00720c */ /* 0x000fe20003f25070 */
[----:B------:R-:W-:Y:S02]  /*191e0*/  IMAD.MOV.U32 R190, RZ, RZ, R5 ;  /* 0x000000ffffbe7224 */ /* 0x000fe400078e0005 */
[----:B------:R-:W-:Y:S02]  /*191f0*/  IMAD.MOV.U32 R191, RZ, RZ, R6 ;  /* 0x000000ffffbf7224 */ /* 0x000fe400078e0006 */
[----:B------:R-:W-:-:S03]  /*19200*/  IMAD.X R4, R4, 0x1, R183, P4 ;  /* 0x0000000104047824 */ /* 0x000fc600020e06b7 */
[----:B------:R1:W-:Y:S02]  /*19210*/  LDGSTS.E [R189+0xc008], desc[UR60][R190.64], P2 ;  /* 0x0c008000bebd7fae */ /* 0x0003e4000912187c */
[----:B-1----:R-:W-:Y:S02]  /*19220*/  IMAD.MOV.U32 R190, RZ, RZ, R0 ;  /* 0x000000ffffbe7224 */ /* 0x002fe400078e0000 */
[----:B------:R-:W-:-:S05]  /*19230*/  IMAD.MOV.U32 R191, RZ, RZ, R4 ;  /* 0x000000ffffbf7224 */ /* 0x000fca00078e0004 */
[----:B------:R1:W-:Y:S01]  /*19240*/  LDGSTS.E [R189+0xc00c], desc[UR60][R190.64], P1 ;  /* 0x0c00c000bebd7fae */ /* 0x0003e2000892187c */
[C---:B------:R-:W-:Y:S02]  /*19250*/  ISETP.GT.AND P1, PT, R177.reuse, 0x4, PT ;  /* 0x00000004b100780c */ /* 0x040fe40003f24270 */
[----:B------:R-:W-:Y:S02]  /*19260*/  ISETP.GT.AND P2, PT, R177, 0x5, PT ;  /* 0x00000005b100780c */ /* 0x000fe40003f44270 */
[----:B-1----:R-:W-:-:S04]  /*19270*/  SEL R189, RZ, 0x4, !P1 ;  /* 0x00000004ffbd7807 */ /* 0x002fc80004800000 */
[----:B------:R-:W-:-:S04]  /*19280*/  SEL R189, R189, RZ, !P0 ;  /* 0x000000ffbdbd7207 */ /* 0x000fc80004000000 */
[----:B------:R-:W-:Y:S02]  /*19290*/  ISETP.NE.U32.AND P1, PT, R189, RZ, PT ;  /* 0x000000ffbd00720c */ /* 0x000fe40003f25070 */
[----:B------:R-:W-:Y:S02]  /*192a0*/  IADD3 R12, P3, R12, R184, RZ ;  /* 0x000000b80c0c7210 */ /* 0x000fe40007f7e0ff */
[----:B------:R-:W-:Y:S02]  /*192b0*/  SEL R190, RZ, 0x4, !P2 ;  /* 0x00000004ffbe7807 */ /* 0x000fe40005000000 */
[----:B------:R-:W-:Y:S01]  /*192c0*/  LOP3.LUT R189, R3, 0x10, RZ, 0x3c, !PT ;  /* 0x0000001003bd7812 */ /* 0x000fe200078e3cff */
[----:B------:R-:W-:Y:S01]  /*192d0*/  IMAD.X R13, R13, 0x1, R183, P3 ;  /* 0x000000010d0d7824 */ /* 0x000fe200018e06b7 */
[----:B------:R-:W-:Y:S02]  /*192e0*/  SEL R190, R190, RZ, !P0 ;  /* 0x000000ffbebe7207 */ /* 0x000fe40004000000 */
[----:B------:R-:W-:-:S02]  /*192f0*/  IADD3 R189, R189, UR4, RZ ;  /* 0x00000004bdbd7c10 */ /* 0x000fc4000fffe0ff */
[----:B------:R-:W-:-:S03]  /*19300*/  ISETP.NE.U32.AND P2, PT, R190, RZ, PT ;  /* 0x000000ffbe00720c */ /* 0x000fc60003f45070 */
[----:B------:R-:W-:Y:S01]  /*19310*/  LDGSTS.E [R189], desc[UR60][R12.64], P1 ;  /* 0x000000000cbd7fae */ /* 0x000fe2000892187c */
[----:B------:R-:W-:Y:S02]  /*19320*/  ISETP.GT.AND P1, PT, R177, 0x6, PT ;  /* 0x00000006b100780c */ /* 0x000fe40003f24270 */
[----:B------:R-:W-:Y:S02]  /*19330*/  IADD3 R14, P4, R14, R184, RZ ;  /* 0x000000b80e0e7210 */ /* 0x000fe40007f9e0ff */
[----:B------:R-:W-:-:S03]  /*19340*/  SEL R190, RZ, 0x4, !P1 ;  /* 0x00000004ffbe7807 */ /* 0x000fc60004800000 */
[----:B------:R-:W-:Y:S01]  /*19350*/  IMAD.X R15, R15, 0x1, R183, P4 ;  /* 0x000000010f0f7824 */ /* 0x000fe200020e06b7 */
[----:B------:R-:W-:Y:S02]  /*19360*/  SEL R190, R190, RZ, !P0 ;  /* 0x000000ffbebe7207 */ /* 0x000fe40004000000 */
[----:B------:R-:W-:Y:S02]  /*19370*/  ISETP.GT.AND P1, PT, R177, 0x7, PT ;  /* 0x00000007b100780c */ /* 0x000fe40003f24270 */
[----:B------:R-:W-:Y:S01]  /*19380*/  LDGSTS.E [R189+0x4], desc[UR60][R14.64], P2 ;  /* 0x000040000ebd7fae */ /* 0x000fe2000912187c */
[----:B------:R-:W-:Y:S02]  /*19390*/  ISETP.NE.U32.AND P2, PT, R190, RZ, PT ;  /* 0x000000ffbe00720c */ /* 0x000fe40003f45070 */
[----:B------:R-:W-:-:S04]  /*193a0*/  SEL R190, RZ, 0x4, !P1 ;  /* 0x00000004ffbe7807 */ /* 0x000fc80004800000 */
[----:B------:R-:W-:Y:S02]  /*193b0*/  SEL R190, R190, RZ, !P0 ;  /* 0x000000ffbebe7207 */ /* 0x000fe40004000000 */
[-C--:B------:R-:W-:Y:S02]  /*193c0*/  IADD3 R16, P3, R16, R184.reuse, RZ ;  /* 0x000000b810107210 */ /* 0x080fe40007f7e0ff */
[----:B------:R-:W-:Y:S02]  /*193d0*/  ISETP.NE.U32.AND P1, PT, R190, RZ, PT ;  /* 0x000000ffbe00720c */ /* 0x000fe40003f25070 */
[----:B------:R-:W-:Y:S01]  /*193e0*/  IADD3 R18, P4, R18, R184, RZ ;  /* 0x000000b812127210 */ /* 0x000fe20007f9e0ff */
[----:B------:R-:W-:-:S04]  /*193f0*/  IMAD.X R17, R17, 0x1, R183, P3 ;  /* 0x0000000111117824 */ /* 0x000fc800018e06b7 */
[----:B------:R-:W-:Y:S01]  /*19400*/  IMAD.X R19, R19, 0x1, R183, P4 ;  /* 0x0000000113137824 */ /* 0x000fe200020e06b7 */
[----:B------:R-:W-:Y:S05]  /*19410*/  LDGSTS.E [R189+0x8], desc[UR60][R16.64], P2 ;  /* 0x0000800010bd7fae */ /* 0x000fea000912187c */
[----:B------:R-:W-:Y:S01]  /*19420*/  LDGSTS.E [R189+0xc], desc[UR60][R18.64], P1 ;  /* 0x0000c00012bd7fae */ /* 0x000fe2000892187c */
[----:B------:R-:W-:-:S04]  /*19430*/  ISETP.GT.AND P1, PT, R177, 0x24, PT ;  /* 0x00000024b100780c */ /* 0x000fc80003f24270 */
[----:B------:R-:W-:Y:S02]  /*19440*/  SEL R190, RZ, 0x4, !P1 ;  /* 0x00000004ffbe7807 */ /* 0x000fe40004800000 */
        /* <DEDUP_REMOVED lines=23> */
[----:B------:R-:W-:-:S03]  /*195c0*/  IMAD.X R217, R217, 0x1, R183, P3 ;  /* 0x00000001d9d97824 */ /* 0x000fc600018e06b7 */
[----:B------:R-:W-:Y:S02]  /*195d0*/  SEL R190, R190, RZ, !P0 ;  /* 0x000000ffbebe7207 */ /* 0x000fe40004000000 */
[----:B------:R-:W-:Y:S01]  /*195e0*/  IADD3 R220, P4, R220, R184, RZ ;  /* 0x000000b8dcdc7210 */ /* 0x000fe20007f9e0ff */
[----:B------:R-:W-:Y:S01]  /*195f0*/  STL [R1+0x150], R7 ;  /* 0x0001500701007387 */ /* 0x000fe20000100800 */
[----:B------:R-:W-:Y:S01]  /*19600*/  ISETP.NE.U32.AND P1, PT, R190, RZ, PT ;  /* 0x000000ffbe00720c */ /* 0x000fe20003f25070 */
[----:B------:R-:W-:Y:S01]  /*19610*/  IMAD.MOV.U32 R190, RZ, RZ, R218 ;  /* 0x000000ffffbe7224 */ /* 0x000fe200078e00da */
[----:B------:R-:W-:Y:S01]  /*19620*/  MOV R191, R217 ;  /* 0x000000d900bf7202 */ /* 0x000fe20000000f00 */
[----:B------:R1:W-:Y:S01]  /*19630*/  STL [R1+0x14c], R182 ;  /* 0x00014cb601007387 */ /* 0x0003e20000100800 */
[----:B------:R-:W-:-:S03]  /*19640*/  IMAD.X R219, R219, 0x1, R183, P4 ;  /* 0x00000001dbdb7824 */ /* 0x000fc600020e06b7 */
[----:B------:R-:W-:Y:S04]  /*19650*/  STL [R1+0x158], R5 ;  /* 0x0001580501007387 */ /* 0x000fe80000100800 */
[----:B------:R2:W-:Y:S04]  /*19660*/  STL [R1+0x154], R6 ;  /* 0x0001540601007387 */ /* 0x0005e80000100800 */
[----:B------:R-:W-:Y:S04]  /*19670*/  STL [R1+0x160], R0 ;  /* 0x0001600001007387 */ /* 0x000fe80000100800 */
[----:B------:R3:W-:Y:S04]  /*19680*/  STL [R1+0x15c], R4 ;  /* 0x00015c0401007387 */ /* 0x0007e80000100800 */
[----:B------:R-:W4:Y:S04]  /*19690*/  LDL.LU R223, [R1+0x68] ;  /* 0x0000680001df7983 */ /* 0x000f280000300800 */
[----:B------:R2:W-:Y:S04]  /*196a0*/  LDGSTS.E [R189+0x4008], desc[UR60][R190.64], P2 ;  /* 0x04008000bebd7fae */ /* 0x0005e8000912187c */
[----:B-1----:R-:W4:Y:S04]  /*196b0*/  LDL.LU R182, [R1+0x6c] ;  /* 0x00006c0001b67983 */ /* 0x002f280000300800 */
[----:B------:R-:W4:Y:S01]  /*196c0*/  LDL.LU R7, [R1+0x70] ;  /* 0x0000700001077983 */ /* 0x000f220000300800 */
[----:B--2---:R-:W-:-:S03]  /*196d0*/  IMAD.MOV.U32 R190, RZ, RZ, R220 ;  /* 0x000000ffffbe7224 */ /* 0x004fc600078e00dc */
[----:B------:R-:W2:Y:S01]  /*196e0*/  LDL.LU R6, [R1+0x74] ;  /* 0x0000740001067983 */ /* 0x000ea20000300800 */
[----:B------:R-:W-:-:S03]  /*196f0*/  IMAD.MOV.U32 R191, RZ, RZ, R219 ;  /* 0x000000ffffbf7224 */ /* 0x000fc600078e00db */
[----:B------:R-:W2:Y:S04]  /*19700*/  LDL.LU R5, [R1+0x78] ;  /* 0x0000780001057983 */ /* 0x000ea80000300800 */
[----:B---3--:R-:W3:Y:S04]  /*19710*/  LDL.LU R4, [R1+0x7c] ;  /* 0x00007c0001047983 */ /* 0x008ee80000300800 */
[----:B------:R-:W3:Y:S04]  /*19720*/  LDL.LU R0, [R1+0x80] ;  /* 0x0000800001007983 */ /* 0x000ee80000300800 */
[----:B------:R1:W-:Y:S04]  /*19730*/  LDGSTS.E [R189+0x400c], desc[UR60][R190.64], P1 ;  /* 0x0400c000bebd7fae */ /* 0x0003e8000892187c */
[----:B------:R-:W2:Y:S01]  /*19740*/  LDL.LU R191, [R1+0x64] ;  /* 0x0000640001bf7983 */ /* 0x000ea20000300800 */
        /* <DEDUP_REMOVED lines=8> */
[----:B----4-:R-:W-:-:S05]  /*197d0*/  IADD3 R223, P3, R223, R184, RZ ;  /* 0x000000b8dfdf7210 */ /* 0x010fca0007f7e0ff */
[----:B------:R-:W-:Y:S01]  /*197e0*/  IMAD.MOV.U32 R190, RZ, RZ, R223 ;  /* 0x000000ffffbe7224 */ /* 0x000fe200078e00df */
[----:B------:R-:W-:Y:S01]  /*197f0*/  IADD3 R7, P4, R7, R184, RZ ;  /* 0x000000b807077210 */ /* 0x000fe20007f9e0ff */
[----:B------:R-:W-:Y:S04]  /*19800*/  STL [R1+0x68], R223 ;  /* 0x000068df01007387 */ /* 0x000fe80000100800 */
[--C-:B------:R-:W-:Y:S02]  /*19810*/  IMAD.X R182, R182, 0x1, R183.reuse, P4 ;  /* 0x00000001b6b67824 */ /* 0x100fe400020e06b7 */
[----:B--2---:R-:W-:-:S05]  /*19820*/  IMAD.X R191, R191, 0x1, R183, P3 ;  /* 0x00000001bfbf7824 */ /* 0x004fca00018e06b7 */
        /* <DEDUP_REMOVED lines=13> */
[----:B---3--:R-:W-:-:S02]  /*19900*/  IADD3 R0, P4, R0, R184, RZ ;  /* 0x000000b800007210 */ /* 0x008fc40007f9e0ff */
[----:B------:R-:W-:Y:S01]  /*19910*/  SEL R190, R190, RZ, !P0 ;  /* 0x000000ffbebe7207 */ /* 0x000fe20004000000 */
[----:B------:R1:W-:Y:S01]  /*19920*/  STL [R1+0x70], R7 ;  /* 0x0000700701007387 */ /* 0x0003e20000100800 */
[----:B------:R-:W-:Y:S02]  /*19930*/  IMAD.MOV.U32 R191, RZ, RZ, R6 ;  /* 0x000000ffffbf7224 */ /* 0x000fe400078e0006 */
[----:B------:R-:W-:Y:S01]  /*19940*/  ISETP.NE.U32.AND P1, PT, R190, RZ, PT ;  /* 0x000000ffbe00720c */ /* 0x000fe20003f25070 */
[----:B------:R2:W-:Y:S01]  /*19950*/  STL [R1+0x6c], R182 ;  /* 0x00006cb601007387 */ /* 0x0005e20000100800 */
[----:B------:R-:W-:Y:S02]  /*19960*/  IMAD.X R4, R4, 0x1, R183, P4 ;  /* 0x0000000104047824 */ /* 0x000fe400020e06b7 */
[----:B------:R-:W-:Y:S01]  /*19970*/  IMAD.MOV.U32 R190, RZ, RZ, R5 ;  /* 0x000000ffffbe7224 */ /* 0x000fe200078e0005 */
[----:B------:R-:W-:Y:S04]  /*19980*/  STL [R1+0x78], R5 ;  /* 0x0000780501007387 */ /* 0x000fe80000100800 */
[----:B------:R3:W-:Y:S04]  /*19990*/  STL [R1+0x74], R6 ;  /* 0x0000740601007387 */ /* 0x0007e80000100800 */
[----:B------:R-:W-:Y:S04]  /*199a0*/  STL [R1+0x80], R0 ;  /* 0x0000800001007387 */ /* 0x000fe80000100800 */
[----:B------:R-:W4:Y:S04]  /*199b0*/  LDL.LU R223, [R1+0x168] ;  /* 0x0001680001df7983 */ /* 0x000f280000300800 */
[----:B------:R3:W-:Y:S04]  /*199c0*/  STL [R1+0x7c], R4 ;  /* 0x00007c0401007387 */ /* 0x0007e80000100800 */
[----:B------:R3:W-:Y:S04]  /*199d0*/  LDGSTS.E [R189+0x8008], desc[UR60][R190.64], P2 ;  /* 0x08008000bebd7fae */ /* 0x0007e8000912187c */
[----:B-1----:R-:W4:Y:S04]  /*199e0*/  LDL.LU R7, [R1+0x170] ;  /* 0x0001700001077983 */ /* 0x002f280000300800 */
[----:B--2---:R-:W2:Y:S01]  /*199f0*/  LDL.LU R182, [R1+0x16c] ;  /* 0x00016c0001b67983 */ /* 0x004ea20000300800 */
[----:B---3--:R-:W-:Y:S01]  /*19a00*/  IMAD.MOV.U32 R190, RZ, RZ, R0 ;  /* 0x000000ffffbe7224 */ /* 0x008fe200078e0000 */
[----:B------:R-:W-:-:S02]  /*19a10*/  MOV R191, R4 ;  /* 0x0000000400bf7202 */ /* 0x000fc40000000f00 */
        /* <DEDUP_REMOVED lines=18> */
[--C-:B--2---:R-:W-:Y:S02]  /*19b40*/  IMAD.X R182, R182, 0x1, R183.reuse, P4 ;  /* 0x00000001b6b67824 */ /* 0x104fe400020e06b7 */
[----:B---3--:R-:W-:-:S05]  /*19b50*/  IMAD.X R191, R191, 0x1, R183, P3 ;  /* 0x00000001bfbf7824 */ /* 0x008fca00018e06b7 */
        /* <DEDUP_REMOVED lines=44> */
[----:B------:R-:W-:Y:S02]  /*19e20*/  SEL R189, RZ, 0x4, !P1 ;  /* 0x00000004ffbd7807 */ /* 0x000fe40004800000 */
[----:B------:R-:W-:-:S02]  /*19e30*/  IADD3 R188, P3, R188, R184, RZ ;  /* 0x000000b8bcbc7210 */ /* 0x000fc40007f7e0ff */
[----:B------:R-:W-:-:S04]  /*19e40*/  SEL R189, R189, RZ, !P0 ;  /* 0x000000ffbdbd7207 */ /* 0x000fc80004000000 */
[----:B------:R-:W-:Y:S01]  /*19e50*/  ISETP.NE.U32.AND P1, PT, R189, RZ, PT ;  /* 0x000000ffbd00720c */ /* 0x000fe20003f25070 */
[----:B------:R-:W-:Y:S01]  /*19e60*/  IMAD.X R154, R154, 0x1, R183, P3 ;  /* 0x000000019a9a7824 */ /* 0x000fe200018e06b7 */
[----:B------:R-:W-:-:S03]  /*19e70*/  IADD3 R152, P4, R152, R184, RZ ;  /* 0x000000b898987210 */ /* 0x000fc60007f9e0ff */
[----:B------:R-:W-:Y:S02]  /*19e80*/  IMAD.MOV.U32 R189, RZ, RZ, R154 ;  /* 0x000000ffffbd7224 */ /* 0x000fe400078e009a */
[----:B------:R-:W-:-:S03]  /*19e90*/  IMAD.X R153, R153, 0x1, R183, P4 ;  /* 0x0000000199997824 */ /* 0x000fc600020e06b7 */
[----:B------:R1:W-:Y:S04]  /*19ea0*/  LDGSTS.E [R223+0x8], desc[UR60][R188.64], P2 ;  /* 0x00008000bcdf7fae */ /* 0x0003e8000912187c */
[----:B------:R-:W-:Y:S01]  /*19eb0*/  LDGSTS.E [R223+0xc], desc[UR60][R152.64], P1 ;  /* 0x0000c00098df7fae */ /* 0x000fe2000892187c */
        /* <DEDUP_REMOVED lines=29> */
[----:B------:R-:W-:Y:S01]  /*1a090*/  STL [R1+0x170], R7 ;  /* 0x0001700701007387 */ /* 0x000fe20000100800 */
[----:B-1----:R-:W-:Y:S01]  /*1a0a0*/  MOV R190, R227 ;  /* 0x000000e300be7202 */ /* 0x002fe20000000f00 */
[----:B------:R-:W-:Y:S02]  /*1a0b0*/  IMAD.MOV.U32 R191, RZ, RZ, R226 ;  /* 0x000000ffffbf7224 */ /* 0x000fe400078e00e2 */
[----:B------:R1:W-:Y:S01]  /*1a0c0*/  STL [R1+0x16c], R182 ;  /* 0x00016cb601007387 */ /* 0x0003e20000100800 */
[----:B------:R-:W-:-:S03]  /*1a0d0*/  IMAD.X R228, R228, 0x1, R183, P4 ;  /* 0x00000001e4e47824 */ /* 0x000fc600020e06b7 */
[----:B------:R-:W-:Y:S04]  /*1a0e0*/  STL [R1+0x178], R5 ;  /* 0x0001780501007387 */ /* 0x000fe80000100800 */
[----:B------:R2:W-:Y:S04]  /*1a0f0*/  STL [R1+0x174], R6 ;  /* 0x0001740601007387 */ /* 0x0005e80000100800 */
[----:B------:R-:W-:Y:S04]  /*1a100*/  STL [R1+0x180], R0 ;  /* 0x0001800001007387 */ /* 0x000fe80000100800 */
[----:B------:R3:W-:Y:S04]  /*1a110*/  STL [R1+0x17c], R4 ;  /* 0x00017c0401007387 */ /* 0x0007e80000100800 */
[----:B------:R4:W-:Y:S04]  /*1a120*/  LDGSTS.E [R223+0x4008], desc[UR60][R190.64], P2 ;  /* 0x04008000bedf7fae */ /* 0x0009e8000912187c */
[----:B-1----:R-:W3:Y:S04]  /*1a130*/  LDL.LU R182, [R1+0x8c] ;  /* 0x00008c0001b67983 */ /* 0x002ee80000300800 */
[----:B------:R-:W3:Y:S01]  /*1a140*/  LDL.LU R7, [R1+0x90] ;  /* 0x0000900001077983 */ /* 0x000ee20000300800 */
[----:B----4-:R-:W-:-:S03]  /*1a150*/  IMAD.MOV.U32 R190, RZ, RZ, R229 ;  /* 0x000000ffffbe7224 */ /* 0x010fc600078e00e5 */
[----:B--2---:R-:W2:Y:S01]  /*1a160*/  LDL.LU R6, [R1+0x94] ;  /* 0x0000940001067983 */ /* 0x004ea20000300800 */
[----:B------:R-:W-:-:S03]  /*1a170*/  IMAD.MOV.U32 R191, RZ, RZ, R228 ;  /* 0x000000ffffbf7224 */ /* 0x000fc600078e00e4 */
[----:B------:R-:W4:Y:S04]  /*1a180*/  LDL.LU R5, [R1+0x98] ;  /* 0x0000980001057983 */ /* 0x000f280000300800 */
[----:B---3--:R-:W3:Y:S04]  /*1a190*/  LDL.LU R4, [R1+0x9c] ;  /* 0x00009c0001047983 */ /* 0x008ee80000300800 */
[----:B------:R-:W3:Y:S04]  /*1a1a0*/  LDL.LU R0, [R1+0xa0] ;  /* 0x0000a00001007983 */ /* 0x000ee80000300800 */
[----:B------:R1:W-:Y:S04]  /*1a1b0*/  LDGSTS.E [R223+0x400c], desc[UR60][R190.64], P1 ;  /* 0x0400c000bedf7fae */ /* 0x0003e8000892187c */
[----:B------:R-:W2:Y:S04]  /*1a1c0*/  LDL.LU R190, [R1+0x84] ;  /* 0x0000840001be7983 */ /* 0x000ea80000300800 */
[----:B------:R-:W1:Y:S01]  /*1a1d0*/  LDL.LU R191, [R1+0x88] ;  /* 0x0000880001bf7983 */ /* 0x000e620000300800 */
[----:B------:R-:W-:-:S04]  /*1a1e0*/  ISETP.GT.AND P1, PT, R177, 0x48, PT ;  /* 0x00000048b100780c */ /* 0x000fc80003f24270 */
[----:B------:R-:W-:Y:S02]  /*1a1f0*/  SEL R189, RZ, 0x4, !P1 ;  /* 0x00000004ffbd7807 */ /* 0x000fe40004800000 */
[----:B------:R-:W-:Y:S02]  /*1a200*/  ISETP.GT.AND P1, PT, R177, 0x49, PT ;  /* 0x00000049b100780c */ /* 0x000fe40003f24270 */
[----:B------:R-:W-:-:S04]  /*1a210*/  SEL R189, R189, RZ, !P0 ;  /* 0x000000ffbdbd7207 */ /* 0x000fc80004000000 */
[----:B------:R-:W-:Y:S02]  /*1a220*/  ISETP.NE.U32.AND P2, PT, R189, RZ, PT ;  /* 0x000000ffbd00720c */ /* 0x000fe40003f45070 */
[----:B------:R-:W-:-:S04]  /*1a230*/  SEL R189, RZ, 0x4, !P1 ;  /* 0x00000004ffbd7807 */ /* 0x000fc80004800000 */
[----:B------:R-:W-:-:S04]  /*1a240*/  SEL R189, R189, RZ, !P0 ;  /* 0x000000ffbdbd7207 */ /* 0x000fc80004000000 */
[----:B------:R-:W-:Y:S02]  /*1a250*/  ISETP.NE.U32.AND P1, PT, R189, RZ, PT ;  /* 0x000000ffbd00720c */ /* 0x000fe40003f25070 */
[----:B------:R-:W-:-:S05]  /*1a260*/  IADD3 R7, P4, R7, R184, RZ ;  /* 0x000000b807077210 */ /* 0x000fca0007f9e0ff */
[----:B------:R-:W-:Y:S01]  /*1a270*/  IMAD.X R182, R182, 0x1, R183, P4 ;  /* 0x00000001b6b67824 */ /* 0x000fe200020e06b7 */
[----:B-1----:R-:W-:-:S05]  /*1a280*/  IADD3 R191, P3, R191, R184, RZ ;  /* 0x000000b8bfbf7210 */ /* 0x002fca0007f7e0ff */
[----:B--2---:R-:W-:Y:S01]  /*1a290*/  IMAD.X R190, R190, 0x1, R183, P3 ;  /* 0x00000001bebe7824 */ /* 0x004fe200018e06b7 */
[----:B------:R1:W-:Y:S04]  /*1a2a0*/  STL [R1+0x88], R191 ;  /* 0x000088bf01007387 */ /* 0x0003e80000100800 */
[----:B------:R2:W-:Y:S01]  /*1a2b0*/  STL [R1+0x84], R190 ;  /* 0x000084be01007387 */ /* 0x0005e20000100800 */
[----:B-1----:R-:W-:-:S04]  /*1a2c0*/  LOP3.LUT R191, R191, R190, RZ, 0x3c, !PT ;  /* 0x000000bebfbf7212 */ /* 0x002fc800078e3cff */
[----:B--2---:R-:W-:-:S04]  /*1a2d0*/  LOP3.LUT R190, R191, R190, RZ, 0x3c, !PT ;  /* 0x000000bebfbe7212 */ /* 0x004fc800078e3cff */
[----:B------:R-:W-:-:S05]  /*1a2e0*/  LOP3.LUT R191, R191, R190, RZ, 0x3c, !PT ;  /* 0x000000bebfbf7212 */ /* 0x000fca00078e3cff */
        /* <DEDUP_REMOVED lines=8> */
[-C--:B----4-:R-:W-:Y:S02]  /*1a370*/  IADD3 R5, P3, R5, R184.reuse, RZ ;  /* 0x000000b805057210 */ /* 0x090fe40007f7e0ff */
[----:B------:R-:W-:Y:S02]  /*1a380*/  ISETP.NE.U32.AND P2, PT, R189, RZ, PT ;  /* 0x000000ffbd00720c */ /* 0x000fe40003f45070 */
[----:B------:R-:W-:Y:S01]  /*1a390*/  SEL R189, RZ, 0x4, !P1 ;  /* 0x00000004ffbd7807 */ /* 0x000fe20004800000 */
[----:B------:R-:W-:Y:S01]  /*1a3a0*/  IMAD.X R6, R6, 0x1, R183, P3 ;  /* 0x0000000106067824 */ /* 0x000fe200018e06b7 */
[----:B---3--:R-:W-:-:S02]  /*1a3b0*/  IADD3 R0, P4, R0, R184, RZ ;  /* 0x000000b800007210 */ /* 0x008fc40007f9e0ff */
[----:B------:R-:W-:Y:S01]  /*1a3c0*/  SEL R189, R189, RZ, !P0 ;  /* 0x000000ffbdbd7207 */ /* 0x000fe20004000000 */
[----:B------:R2:W-:Y:S01]  /*1a3d0*/  STL [R1+0x90], R7 ;  /* 0x0000900701007387 */ /* 0x0005e20000100800 */
[----:B-1----:R-:W-:Y:S02]  /*1a3e0*/  IMAD.MOV.U32 R190, RZ, RZ, R5 ;  /* 0x000000ffffbe7224 */ /* 0x002fe400078e0005 */
[----:B------:R-:W-:Y:S01]  /*1a3f0*/  ISETP.NE.U32.AND P1, PT, R189, RZ, PT ;  /* 0x000000ffbd00720c */ /* 0x000fe20003f25070 */
[----:B------:R-:W-:Y:S01]  /*1a400*/  IMAD.MOV.U32 R191, RZ, RZ, R6 ;  /* 0x000000ffffbf7224 */ /* 0x000fe200078e0006 */
[----:B------:R1:W-:Y:S01]  /*1a410*/  STL [R1+0x8c], R182 ;  /* 0x00008cb601007387 */ /* 0x0003e20000100800 */
[----:B------:R-:W-:-:S03]  /*1a420*/  IMAD.X R4, R4, 0x1, R183, P4 ;  /* 0x0000000104047824 */ /* 0x000fc600020e06b7 */
[----:B------:R-:W-:Y:S04]  /*1a430*/  STL [R1+0x98], R5 ;  /* 0x0000980501007387 */ /* 0x000fe80000100800 */
[----:B------:R3:W-:Y:S04]  /*1a440*/  STL [R1+0x94], R6 ;  /* 0x0000940601007387 */ /* 0x0007e80000100800 */
[----:B------:R-:W-:Y:S04]  /*1a450*/  STL [R1+0xa0], R0 ;  /* 0x0000a00001007387 */ /* 0x000fe80000100800 */
[----:B--2---:R-:W2:Y:S04]  /*1a460*/  LDL.LU R7, [R1+0x190] ;  /* 0x0001900001077983 */ /* 0x004ea80000300800 */
[----:B------:R4:W-:Y:S04]  /*1a470*/  LDGSTS.E [R223+0x8008], desc[UR60][R190.64], P2 ;  /* 0x08008000bedf7fae */ /* 0x0009e8000912187c */
[----:B------:R3:W-:Y:S04]  /*1a480*/  STL [R1+0x9c], R4 ;  /* 0x00009c0401007387 */ /* 0x0007e80000100800 */
[----:B-1----:R-:W2:Y:S01]  /*1a490*/  LDL.LU R182, [R1+0x18c] ;  /* 0x00018c0001b67983 */ /* 0x002ea20000300800 */
[----:B----4-:R-:W-:Y:S01]  /*1a4a0*/  IMAD.MOV.U32 R190, RZ, RZ, R0 ;  /* 0x000000ffffbe7224 */ /* 0x010fe200078e0000 */
[----:B------:R-:W-:-:S02]  /*1a4b0*/  MOV R191, R4 ;  /* 0x0000000400bf7202 */ /* 0x000fc40000000f00 */
[----:B---3--:R-:W3:Y:S04]  /*1a4c0*/  LDL.LU R6, [R1+0x194] ;  /* 0x0001940001067983 */ /* 0x008ee80000300800 */
[----:B------:R-:W4:Y:S04]  /*1a4d0*/  LDL.LU R5, [R1+0x198] ;  /* 0x0001980001057983 */ /* 0x000f280000300800 */
[----:B------:R-:W3:Y:S04]  /*1a4e0*/  LDL.LU R4, [R1+0x19c] ;  /* 0x00019c0001047983 */ /* 0x000ee80000300800 */
[----:B------:R-:W3:Y:S04]  /*1a4f0*/  LDL.LU R0, [R1+0x1a0] ;  /* 0x0001a00001007983 */ /* 0x000ee80000300800 */
[----:B------:R1:W-:Y:S04]  /*1a500*/  LDGSTS.E [R223+0x800c], desc[UR60][R190.64], P1 ;  /* 0x0800c000bedf7fae */ /* 0x0003e8000892187c */
[----:B------:R-:W4:Y:S04]  /*1a510*/  LDL.LU R190, [R1+0x184] ;  /* 0x0001840001be7983 */ /* 0x000f280000300800 */
        /* <DEDUP_REMOVED lines=9> */
[----:B--2---:R-:W-:-:S05]  /*1a5b0*/  IADD3 R7, P4, R7, R184, RZ ;  /* 0x000000b807077210 */ /* 0x004fca0007f9e0ff */
[----:B------:R-:W-:Y:S01]  /*1a5c0*/  IMAD.X R182, R182, 0x1, R183, P4 ;  /* 0x00000001b6b67824 */ /* 0x000fe200020e06b7 */
[----:B-1----:R-:W-:-:S05]  /*1a5d0*/  IADD3 R191, P3, R191, R184, RZ ;  /* 0x000000b8bfbf7210 */ /* 0x002fca0007f7e0ff */
[----:B----4-:R-:W-:Y:S01]  /*1a5e0*/  IMAD.X R190, R190, 0x1, R183, P3 ;  /* 0x00000001bebe7824 */ /* 0x010fe200018e06b7 */
        /* <DEDUP_REMOVED lines=16> */
[----:B---3--:R-:W-:-:S03]  /*1a6f0*/  IMAD.X R6, R6, 0x1, R183, P3 ;  /* 0x0000000106067824 */ /* 0x008fc600018e06b7 */
[----:B------:R-:W-:Y:S02]  /*1a700*/  SEL R189, R189, RZ, !P0 ;  /* 0x000000ffbdbd7207 */ /* 0x000fe40004000000 */
[----:B------:R-:W-:Y:S02]  /*1a710*/  IADD3 R0, P4, R0, R184, RZ ;  /* 0x000000b800007210 */ /* 0x000fe40007f9e0ff */
[----:B------:R-:W-:Y:S01]  /*1a720*/  ISETP.NE.U32.AND P1, PT, R189, RZ, PT ;  /* 0x000000ffbd00720c */ /* 0x000fe20003f25070 */
[----:B-1----:R-:W-:Y:S02]  /*1a730*/  IMAD.MOV.U32 R190, RZ, RZ, R5 ;  /* 0x000000ffffbe7224 */ /* 0x002fe400078e0005 */
        /* <DEDUP_REMOVED lines=8> */
[----:B------:R-:W-:-:S04]  /*1a7c0*/  SEL R189, RZ, 0x4, !P1 ;  /* 0x00000004ffbd7807 */ /* 0x000fc80004800000 */
[----:B------:R-:W-:Y:S02]  /*1a7d0*/  SEL R189, R189, RZ, !P0 ;  /* 0x000000ffbdbd7207 */ /* 0x000fe40004000000 */
[----:B------:R-:W-:Y:S02]  /*1a7e0*/  IADD3 R187, P3, R187, R184, RZ ;  /* 0x000000b8bbbb7210 */ /* 0x000fe40007f7e0ff */
[----:B-1----:R-:W-:Y:S02]  /*1a7f0*/  SEL R190, RZ, 0x4, !P2 ;  /* 0x00000004ffbe7807 */ /* 0x002fe40005000000 */
[----:B------:R-:W-:Y:S02]  /*1a800*/  ISETP.NE.U32.AND P1, PT, R189, RZ, PT ;  /* 0x000000ffbd00720c */ /* 0x000fe40003f25070 */
[----:B------:R-:W-:Y:S01]  /*1a810*/  SEL R190, R190, RZ, !P0 ;  /* 0x000000ffbebe7207 */ /* 0x000fe20004000000 */
[----:B------:R-:W-:Y:S01]  /*1a820*/  IMAD.X R156, R156, 0x1, R183, P3 ;  /* 0x000000019c9c7824 */ /* 0x000fe200018e06b7 */
[----:B------:R-:W-:-:S02]  /*1a830*/  LOP3.LUT R189, R3, 0x30, RZ, 0x3c, !PT ;  /* 0x0000003003bd7812 */ /* 0x000fc400078e3cff */
[----:B------:R-:W-:Y:S02]  /*1a840*/  IADD3 R155, P4, R155, R184, RZ ;  /* 0x000000b89b9b7210 */ /* 0x000fe40007f9e0ff */
[----:B------:R-:W-:Y:S01]  /*1a850*/  ISETP.NE.U32.AND P2, PT, R190, RZ, PT ;  /* 0x000000ffbe00720c */ /* 0x000fe20003f45070 */
[----:B------:R-:W-:Y:S01]  /*1a860*/  VIADD R189, R189, UR4 ;  /* 0x00000004bdbd7c36 */ /* 0x000fe20008000000 */
[----:B------:R-:W-:Y:S01]  /*1a870*/  IADD3.X R178, R178, R183, RZ, P4, !PT ;  /* 0x000000b7b2b27210 */ /* 0x000fe200027fe4ff */
[----:B------:R-:W-:Y:S02]  /*1a880*/  IMAD.MOV.U32 R190, RZ, RZ, R187 ;  /* 0x000000ffffbe7224 */ /* 0x000fe400078e00bb */
[----:B------:R-:W-:-:S05]  /*1a890*/  IMAD.MOV.U32 R191, RZ, RZ, R156 ;  /* 0x000000ffffbf7224 */ /* 0x000fca00078e009c */
[----:B------:R1:W-:Y:S01]  /*1a8a0*/  LDGSTS.E [R189], desc[UR60][R190.64], P1 ;  /* 0x00000000bebd7fae */ /* 0x0003e2000892187c */
[----:B------:R-:W-:Y:S01]  /*1a8b0*/  ISETP.GT.AND P1, PT, R177, 0xe, PT ;  /* 0x0000000eb100780c */ /* 0x000fe20003f24270 */
[----:B-1----:R-:W-:Y:S02]  /*1a8c0*/  IMAD.MOV.U32 R190, RZ, RZ, R155 ;  /* 0x000000ffffbe7224 */ /* 0x002fe400078e009b */
[----:B------:R-:W-:-:S05]  /*1a8d0*/  IMAD.MOV.U32 R191, RZ, RZ, R178 ;  /* 0x000000ffffbf7224 */ /* 0x000fca00078e00b2 */
[----:B------:R1:W-:Y:S01]  /*1a8e0*/  LDGSTS.E [R189+0x4], desc[UR60][R190.64], P2 ;  /* 0x00004000bebd7fae */ /* 0x0003e2000912187c */
        /* <DEDUP_REMOVED lines=28> */
[----:B------:R-:W-:Y:S01]  /*1aab0*/  IMAD.MOV.U32 R191, RZ, RZ, R230 ;  /* 0x000000ffffbf7224 */ /* 0x000fe200078e00e6 */
[----:B------:R-:W-:Y:S01]  /*1aac0*/  MOV R190, R231 ;  /* 0x000000e700be7202 */ /* 0x000fe20000000f00 */
[----:B------:R-:W-:-:S04]  /*1aad0*/  IMAD.X R232, R232, 0x1, R183, P4 ;  /* 0x00000001e8e87824 */ /* 0x000fc800020e06b7 */
        /* <DEDUP_REMOVED lines=11> */
[----:B------:R-:W-:Y:S01]  /*1ab90*/  STL [R1+0x190], R7 ;  /* 0x0001900701007387 */ /* 0x000fe20000100800 */
[----:B------:R-:W-:-:S02]  /*1aba0*/  IMAD.X R234, R234, 0x1, R183, P3 ;  /* 0x00000001eaea7824 */ /* 0x000fc400018e06b7 */
[----:B------:R-:W-:Y:S01]  /*1abb0*/  SEL R190, R190, RZ, !P0 ;  /* 0x000000ffbebe7207 */ /* 0x000fe20004000000 */
[----:B------:R1:W-:Y:S01]  /*1abc0*/  STL [R1+0x18c], R182 ;  /* 0x00018cb601007387 */ /* 0x0003e20000100800 */
[----:B------:R-:W-:Y:S02]  /*1abd0*/  IADD3 R237, P4, R237, R184, RZ ;  /* 0x000000b8eded7210 */ /* 0x000fe40007f9e0ff */
[----:B------:R-:W-:Y:S01]  /*1abe0*/  ISETP.NE.U32.AND P1, PT, R190, RZ, PT ;  /* 0x000000ffbe00720c */ /* 0x000fe20003f25070 */
[----:B------:R-:W-:Y:S01]  /*1abf0*/  STL [R1+0x198], R5 ;  /* 0x0001980501007387 */ /* 0x000fe20000100800 */
[----:B------:R-:W-:-:S03]  /*1ac00*/  IMAD.MOV.U32 R190, RZ, RZ, R235 ;  /* 0x000000ffffbe7224 */ /* 0x000fc600078e00eb */
[----:B------:R2:W-:Y:S01]  /*1ac10*/  STL [R1+0x194], R6 ;  /* 0x0001940601007387 */ /* 0x0005e20000100800 */
[----:B------:R-:W-:-:S03]  /*1ac20*/  IMAD.MOV.U32 R191, RZ, RZ, R234 ;  /* 0x000000ffffbf7224 */ /* 0x000fc600078e00ea */
[----:B------:R-:W-:Y:S01]  /*1ac30*/  STL [R1+0x1a0], R0 ;  /* 0x0001a00001007387 */ /* 0x000fe20000100800 */
[----:B------:R-:W-:-:S03]  /*1ac40*/  IMAD.X R236, R236, 0x1, R183, P4 ;  /* 0x00000001ecec7824 */ /* 0x000fc600020e06b7 */
[----:B------:R3:W-:Y:S04]  /*1ac50*/  STL [R1+0x19c], R4 ;  /* 0x00019c0401007387 */ /* 0x0007e80000100800 */
[----:B-1----:R-:W4:Y:S04]  /*1ac60*/  LDL.LU R182, [R1+0xac] ;  /* 0x0000ac0001b67983 */ /* 0x002f280000300800 */
[----:B------:R-:W4:Y:S04]  /*1ac70*/  LDL.LU R7, [R1+0xb0] ;  /* 0x0000b00001077983 */ /* 0x000f280000300800 */
[----:B--2---:R-:W2:Y:S04]  /*1ac80*/  LDL.LU R6, [R1+0xb4] ;  /* 0x0000b40001067983 */ /* 0x004ea80000300800 */
[----:B------:R-:W2:Y:S04]  /*1ac90*/  LDL.LU R5, [R1+0xb8] ;  /* 0x0000b80001057983 */ /* 0x000ea80000300800 */
[----:B---3--:R-:W3:Y:S04]  /*1aca0*/  LDL.LU R4, [R1+0xbc] ;  /* 0x0000bc0001047983 */ /* 0x008ee80000300800 */
[----:B------:R1:W-:Y:S04]  /*1acb0*/  LDGSTS.E [R189+0x4008], desc[UR60][R190.64], P2 ;  /* 0x04008000bebd7fae */ /* 0x0003e8000912187c */
[----:B------:R-:W3:Y:S04]  /*1acc0*/  LDL.LU R0, [R1+0xc0] ;  /* 0x0000c00001007983 */ /* 0x000ee80000300800 */
[----:B------:R-:W2:Y:S01]  /*1acd0*/  LDL.LU R223, [R1+0xa8] ;  /* 0x0000a80001df7983 */ /* 0x000ea20000300800 */
[----:B-1----:R-:W-:-:S02]  /*1ace0*/  IMAD.MOV.U32 R190, RZ, RZ, R237 ;  /* 0x000000ffffbe7224 */ /* 0x002fc400078e00ed */
[----:B------:R-:W-:-:S05]  /*1acf0*/  IMAD.MOV.U32 R191, RZ, RZ, R236 ;  /* 0x000000ffffbf7224 */ /* 0x000fca00078e00ec */
        /* <DEDUP_REMOVED lines=11> */
[----:B------:R-:W-:Y:S01]  /*1adb0*/  IMAD.X R182, R182, 0x1, R183, P4 ;  /* 0x00000001b6b67824 */ /* 0x000fe200020e06b7 */
[----:B--2---:R-:W-:-:S05]  /*1adc0*/  IADD3 R223, P3, R223, R184, RZ ;  /* 0x000000b8dfdf7210 */ /* 0x004fca0007f7e0ff */
[----:B------:R-:W-:Y:S01]  /*1add0*/  IMAD.MOV.U32 R190, RZ, RZ, R223 ;  /* 0x000000ffffbe7224 */ /* 0x000fe200078e00df */
[----:B------:R-:W-:Y:S01]  /*1ade0*/  STL [R1+0xa8], R223 ;  /* 0x0000a8df01007387 */ /* 0x000fe20000100800 */
[----:B---3--:R-:W-:-:S05]  /*1adf0*/  IMAD.X R191, R191, 0x1, R183, P3 ;  /* 0x00000001bfbf7824 */ /* 0x008fca00018e06b7 */
[----:B------:R1:W-:Y:S04]  /*1ae00*/  STL [R1+0xa4], R191 ;  /* 0x0000a4bf01007387 */ /* 0x0003e80000100800 */
[----:B------:R2:W-:Y:S02]  /*1ae10*/  LDGSTS.E [R189+0x8000], desc[UR60][R190.64], P2 ;  /* 0x08000000bebd7fae */ /* 0x0005e4000912187c */
[----:B--2---:R-:W-:Y:S01]  /*1ae20*/  MOV R190, R7 ;  /* 0x0000000700be7202 */ /* 0x004fe20000000f00 */
        /* <DEDUP_REMOVED lines=26> */
[----:B---3--:R-:W-:-:S03]  /*1afd0*/  IMAD.MOV.U32 R190, RZ, RZ, R0 ;  /* 0x000000ffffbe7224 */ /* 0x008fc600078e0000 */
[----:B------:R-:W3:Y:S01]  /*1afe0*/  LDL.LU R6, [R1+0x1b4] ;  /* 0x0001b40001067983 */ /* 0x000ee20000300800 */
[----:B------:R-:W-:-:S03]  /*1aff0*/  IMAD.MOV.U32 R191, RZ, RZ, R4 ;  /* 0x000000ffffbf7224 */ /* 0x000fc600078e0004 */
        /* <DEDUP_REMOVED lines=30> */
[----:B------:R-:W-:-:S02]  /*1b1e0*/  SEL R190, RZ, 0x4, !P1 ;  /* 0x00000004ffbe7807 */ /* 0x000fc40004800000 */
[----:B------:R-:W-:Y:S02]  /*1b1f0*/  IADD3.X R6, R6, R183, RZ, P3, !PT ;  /* 0x000000b706067210 */ /* 0x000fe40001ffe4ff */
        /* <DEDUP_REMOVED lines=12> */
[----:B------:R-:W-:Y:S02]  /*1b2c0*/  IADD3 R157, P3, R157, R184, RZ ;  /* 0x000000b89d9d7210 */ /* 0x000fe40007f7e0ff */
[----:B-1----:R-:W-:Y:S02]  /*1b2d0*/  SEL R189, RZ, 0x4, !P1 ;  /* 0x00000004ffbd7807 */ /* 0x002fe40004800000 */
[----:B------:R-:W-:Y:S02]  /*1b2e0*/  SEL R190, RZ, 0x4, !P2 ;  /* 0x00000004ffbe7807 */ /* 0x000fe40005000000 */
[----:B------:R-:W-:-:S02]  /*1b2f0*/  SEL R189, R189, RZ, !P0 ;  /* 0x000000ffbdbd7207 */ /* 0x000fc40004000000 */
[----:B------:R-:W-:Y:S02]  /*1b300*/  SEL R190, R190, RZ, !P0 ;  /* 0x000000ffbebe7207 */ /* 0x000fe40004000000 */
[----:B------:R-:W-:Y:S01]  /*1b310*/  ISETP.NE.U32.AND P1, PT, R189, RZ, PT ;  /* 0x000000ffbd00720c */ /* 0x000fe20003f25070 */
[----:B------:R-:W-:Y:S01]  /*1b320*/  IMAD.X R163, R163, 0x1, R183, P3 ;  /* 0x00000001a3a37824 */ /* 0x000fe200018e06b7 */
[----:B------:R-:W-:Y:S02]  /*1b330*/  LOP3.LUT R189, R3, 0x40, RZ, 0x3c, !PT ;  /* 0x0000004003bd7812 */ /* 0x000fe400078e3cff */
[----:B------:R-:W-:Y:S02]  /*1b340*/  IADD3 R162, P4, R162, R184, RZ ;  /* 0x000000b8a2a27210 */ /* 0x000fe40007f9e0ff */
[----:B------:R-:W-:Y:S01]  /*1b350*/  ISETP.NE.U32.AND P2, PT, R190, RZ, PT ;  /* 0x000000ffbe00720c */ /* 0x000fe20003f45070 */
[----:B------:R-:W-:Y:S02]  /*1b360*/  VIADD R189, R189, UR4 ;  /* 0x00000004bdbd7c36 */ /* 0x000fe40008000000 */
[----:B------:R-:W-:-:S02]  /*1b370*/  IMAD.MOV.U32 R190, RZ, RZ, R157 ;  /* 0x000000ffffbe7224 */ /* 0x000fc400078e009d */
[----:B------:R-:W-:Y:S02]  /*1b380*/  IMAD.MOV.U32 R191, RZ, RZ, R163 ;  /* 0x000000ffffbf7224 */ /* 0x000fe400078e00a3 */
[----:B------:R-:W-:-:S03]  /*1b390*/  IMAD.X R179, R179, 0x1, R183, P4 ;  /* 0x00000001b3b37824 */ /* 0x000fc600020e06b7 */
[----:B------:R1:W-:Y:S01]  /*1b3a0*/  LDGSTS.E [R189], desc[UR60][R190.64], P1 ;  /* 0x00000000bebd7fae */ /* 0x0003e2000892187c */
[----:B------:R-:W-:Y:S01]  /*1b3b0*/  ISETP.GT.AND P1, PT, R177, 0x12, PT ;  /* 0x00000012b100780c */ /* 0x000fe20003f24270 */
[----:B-1----:R-:W-:Y:S02]  /*1b3c0*/  IMAD.MOV.U32 R190, RZ, RZ, R162 ;  /* 0x000000ffffbe7224 */ /* 0x002fe400078e00a2 */
[----:B------:R-:W-:-:S05]  /*1b3d0*/  IMAD.MOV.U32 R191, RZ, RZ, R179 ;  /* 0x000000ffffbf7224 */ /* 0x000fca00078e00b3 */
[----:B------:R1:W-:Y:S02]  /*1b3e0*/  LDGSTS.E [R189+0x4], desc[UR60][R190.64], P2 ;  /* 0x00004000bebd7fae */ /* 0x0003e4000912187c */
[----:B-1----:R-:W-:Y:S02]  /*1b3f0*/  SEL R190, RZ, 0x4, !P1 ;  /* 0x00000004ffbe7807 */ /* 0x002fe40004800000 */
[----:B------:R-:W-:Y:S02]  /*1b400*/  ISETP.GT.AND P1, PT, R177, 0x13, PT ;  /* 0x00000013b100780c */ /* 0x000fe40003f24270 */
[----:B------:R-:W-:-:S04]  /*1b410*/  SEL R190, R190, RZ, !P0 ;  /* 0x000000ffbebe7207 */ /* 0x000fc80004000000 */
[----:B------:R-:W-:Y:S02]  /*1b420*/  ISETP.NE.U32.AND P2, PT, R190, RZ, PT ;  /* 0x000000ffbe00720c */ /* 0x000fe40003f45070 */
[----:B------:R-:W-:Y:S02]  /*1b430*/  SEL R190, RZ, 0x4, !P1 ;  /* 0x00000004ffbe7807 */ /* 0x000fe40004800000 */
[----:B------:R-:W-:Y:S02]  /*1b440*/  IADD3 R165, P3, R165, R184, RZ ;  /* 0x000000b8a5a57210 */ /* 0x000fe40007f7e0ff */
[----:B------:R-:W-:Y:S02]  /*1b450*/  SEL R190, R190, RZ, !P0 ;  /* 0x000000ffbebe7207 */ /* 0x000fe40004000000 */
[----:B------:R-:W-:Y:S02]  /*1b460*/  IADD3.X R168, R168, R183, RZ, P3, !PT ;  /* 0x000000b7a8a87210 */ /* 0x000fe40001ffe4ff */
[----:B------:R-:W-:-:S02]  /*1b470*/  ISETP.NE.U32.AND P1, PT, R190, RZ, PT ;  /* 0x000000ffbe00720c */ /* 0x000fc40003f25070 */
[----:B------:R-:W-:Y:S01]  /*1b480*/  IADD3 R166, P4, R166, R184, RZ ;  /* 0x000000b8a6a67210 */ /* 0x000fe20007f9e0ff */
[----:B------:R-:W-:Y:S02]  /*1b490*/  IMAD.MOV.U32 R190, RZ, RZ, R165 ;  /* 0x000000ffffbe7224 */ /* 0x000fe400078e00a5 */
        /* <DEDUP_REMOVED lines=22> */
[----:B------:R-:W-:Y:S02]  /*1b600*/  ISETP.GT.AND P1, PT, R177, 0x32, PT ;  /* 0x00000032b100780c */ /* 0x000fe40003f24270 */
        /* <DEDUP_REMOVED lines=108> */
[----:B------:R-:W-:Y:S01]  /*1bcd0*/  IMAD.X R6, R6, 0x1, R183, P3 ;  /* 0x0000000106067824 */ /* 0x000fe200018e06b7 */
[----:B------:R-:W-:Y:S02]  /*1bce0*/  IADD3 R0, P4, R0, R184, RZ ;  /* 0x000000b800007210 */ /* 0x000fe40007f9e0ff */
[----:B------:R-:W-:Y:S01]  /*1bcf0*/  SEL R190, R190, RZ, !P0 ;  /* 0x000000ffbebe7207 */ /* 0x000fe20004000000 */
[----:B------:R-:W-:Y:S01]  /*1bd00*/  IMAD.MOV.U32 R191, RZ, RZ, R6 ;  /* 0x000000ffffbf7224 */ /* 0x000fe200078e0006 */
[----:B------:R-:W-:Y:S02]  /*1bd10*/  STL [R1+0x1d0], R7 ;  /* 0x0001d00701007387 */ /* 0x000fe40000100800 */
[----:B------:R-:W-:Y:S01]  /*1bd20*/  ISETP.NE.U32.AND P1, PT, R190, RZ, PT ;  /* 0x000000ffbe00720c */ /* 0x000fe20003f25070 */
[----:B------:R-:W-:Y:S01]  /*1bd30*/  IMAD.MOV.U32 R190, RZ, RZ, R5 ;  /* 0x000000ffffbe7224 */ /* 0x000fe200078e0005 */
[----:B------:R-:W-:Y:S01]  /*1bd40*/  STL [R1+0x1cc], R182 ;  /* 0x0001ccb601007387 */ /* 0x000fe20000100800 */
[----:B------:R-:W-:-:S03]  /*1bd50*/  IMAD.X R4, R4, 0x1, R183, P4 ;  /* 0x0000000104047824 */ /* 0x000fc600020e06b7 */
[----:B------:R-:W-:Y:S04]  /*1bd60*/  STL [R1+0x1d8], R5 ;  /* 0x0001d80501007387 */ /* 0x000fe80000100800 */
[----:B------:R-:W-:Y:S04]  /*1bd70*/  STL [R1+0x1d4], R6 ;  /* 0x0001d40601007387 */ /* 0x000fe80000100800 */
[----:B------:R1:W-:Y:S04]  /*1bd80*/  STL [R1+0x1e0], R0 ;  /* 0x0001e00001007387 */ /* 0x0003e80000100800 */
[----:B------:R2:W-:Y:S04]  /*1bd90*/  LDGSTS.E [R189+0xc008], desc[UR60][R190.64], P2 ;  /* 0x0c008000bebd7fae */ /* 0x0005e8000912187c */
[----:B------:R3:W-:Y:S01]  /*1bda0*/  STL [R1+0x1dc], R4 ;  /* 0x0001dc0401007387 */ /* 0x0007e20000100800 */
[----:B--2---:R-:W-:-:S03]  /*1bdb0*/  IMAD.MOV.U32 R190, RZ, RZ, R0 ;  /* 0x000000ffffbe7224 */ /* 0x004fc600078e0000 */
[----:B-1----:R-:W2:Y:S01]  /*1bdc0*/  LDL.LU R0, [R1] ;  /* 0x0000000001007983 */ /* 0x002ea20000300800 */
[----:B------:R-:W-:Y:S01]  /*1bdd0*/  IMAD.MOV.U32 R191, RZ, RZ, R4 ;  /* 0x000000ffffbf7224 */ /* 0x000fe200078e0004 */
[C---:B------:R-:W-:Y:S02]  /*1bde0*/  ISETP.GT.AND P2, PT, R177.reuse, 0x15, PT ;  /* 0x00000015b100780c */ /* 0x040fe40003f44270 */
[-C--:B------:R-:W-:Y:S01]  /*1bdf0*/  IADD3 R164, P3, R164, R184.reuse, RZ ;  /* 0x000000b8a4a47210 */ /* 0x080fe20007f7e0ff */
[----:B------:R-:W4:Y:S04]  /*1be00*/  LDL.LU R223, [R1+0xe8] ;  /* 0x0000e80001df7983 */ /* 0x000f280000300800 */
[----:B------:R1:W-:Y:S01]  /*1be10*/  LDGSTS.E [R189+0xc00c], desc[UR60][R190.64], P1 ;  /* 0x0c00c000bebd7fae */ /* 0x0003e2000892187c */
[----:B------:R-:W-:Y:S01]  /*1be20*/  ISETP.GT.AND P1, PT, R177, 0x14, PT ;  /* 0x00000014b100780c */ /* 0x000fe20003f24270 */
[----:B------:R-:W-:Y:S01]  /*1be30*/  IMAD.X R170, R170, 0x1, R183, P3 ;  /* 0x00000001aaaa7824 */ /* 0x000fe200018e06b7 */
[----:B------:R-:W-:Y:S01]  /*1be40*/  IADD3 R169, P4, R169, R184, RZ ;  /* 0x000000b8a9a97210 */ /* 0x000fe20007f9e0ff */
[----:B------:R-:W4:Y:S01]  /*1be50*/  LDL.LU R7, [R1+0xf0] ;  /* 0x0000f00001077983 */ /* 0x000f220000300800 */
[----:B-1----:R-:W-:-:S02]  /*1be60*/  SEL R189, RZ, 0x4, !P1 ;  /* 0x00000004ffbd7807 */ /* 0x002fc40004800000 */
[----:B------:R-:W-:Y:S02]  /*1be70*/  SEL R190, RZ, 0x4, !P2 ;  /* 0x00000004ffbe7807 */ /* 0x000fe40005000000 */
[----:B------:R-:W-:Y:S02]  /*1be80*/  SEL R189, R189, RZ, !P0 ;  /* 0x000000ffbdbd7207 */ /* 0x000fe40004000000 */
[----:B------:R-:W-:Y:S02]  /*1be90*/  SEL R190, R190, RZ, !P0 ;  /* 0x000000ffbebe7207 */ /* 0x000fe40004000000 */
[----:B------:R-:W-:Y:S02]  /*1bea0*/  ISETP.NE.U32.AND P1, PT, R189, RZ, PT ;  /* 0x000000ffbd00720c */ /* 0x000fe40003f25070 */
[----:B------:R-:W-:Y:S02]  /*1beb0*/  LOP3.LUT R189, R3, 0x50, RZ, 0x3c, !PT ;  /* 0x0000005003bd7812 */ /* 0x000fe400078e3cff */
[----:B------:R-:W-:Y:S01]  /*1bec0*/  ISETP.NE.U32.AND P2, PT, R190, RZ, PT ;  /* 0x000000ffbe00720c */ /* 0x000fe20003f45070 */
[----:B------:R-:W-:Y:S01]  /*1bed0*/  IMAD.MOV.U32 R190, RZ, RZ, R164 ;  /* 0x000000ffffbe7224 */ /* 0x000fe200078e00a4 */
[----:B------:R-:W-:Y:S01]  /*1bee0*/  IADD3 R189, R189, UR4, RZ ;  /* 0x00000004bdbd7c10 */ /* 0x000fe2000fffe0ff */
[----:B------:R-:W-:-:S02]  /*1bef0*/  IMAD.MOV.U32 R191, RZ, RZ, R170 ;  /* 0x000000ffffbf7224 */ /* 0x000fc400078e00aa */
[----:B------:R-:W-:-:S04]  /*1bf00*/  IMAD.X R180, R180, 0x1, R183, P4 ;  /* 0x00000001b4b47824 */ /* 0x000fc800020e06b7 */
        /* <DEDUP_REMOVED lines=34> */
[----:B------:R-:W-:Y:S01]  /*1c130*/  IADD3.X R248, R248, R183, RZ, P4, !PT ;  /* 0x000000b7f8f87210 */ /* 0x000fe200027fe4ff */
[----:B------:R-:W-:-:S05]  /*1c140*/  IMAD.MOV.U32 R191, RZ, RZ, R246 ;  /* 0x000000ffffbf7224 */ /* 0x000fca00078e00f6 */
        /* <DEDUP_REMOVED lines=12> */
[----:B------:R-:W-:Y:S01]  /*1c210*/  SEL R190, R190, RZ, !P0 ;  /* 0x000000ffbebe7207 */ /* 0x000fe20004000000 */
[----:B------:R-:W-:-:S03]  /*1c220*/  IMAD.MOV.U32 R191, RZ, RZ, R250 ;  /* 0x000000ffffbf7224 */ /* 0x000fc600078e00fa */
[----:B------:R-:W-:Y:S01]  /*1c230*/  ISETP.NE.U32.AND P1, PT, R190, RZ, PT ;  /* 0x000000ffbe00720c */ /* 0x000fe20003f25070 */
[----:B------:R-:W-:-:S05]  /*1c240*/  IMAD.MOV.U32 R190, RZ, RZ, R251 ;  /* 0x000000ffffbe7224 */ /* 0x000fca00078e00fb */
[----:B------:R1:W-:Y:S01]  /*1c250*/  LDGSTS.E [R189+0x4008], desc[UR60][R190.64], P2 ;  /* 0x04008000bebd7fae */ /* 0x0003e2000912187c */
[----:B--2---:R-:W-:-:S05]  /*1c260*/  IADD3 R0, P4, R0, R184, RZ ;  /* 0x000000b800007210 */ /* 0x004fca0007f9e0ff */
[----:B------:R-:W-:Y:S01]  /*1c270*/  IMAD.X R252, R252, 0x1, R183, P4 ;  /* 0x00000001fcfc7824 */ /* 0x000fe200020e06b7 */
[----:B------:R2:W-:Y:S01]  /*1c280*/  STL [R1], R0 ;  /* 0x0000000001007387 */ /* 0x0005e20000100800 */
[----:B-1----:R-:W-:Y:S02]  /*1c290*/  IMAD.MOV.U32 R190, RZ, RZ, R0 ;  /* 0x000000ffffbe7224 */ /* 0x002fe400078e0000 */
[----:B------:R-:W-:Y:S01]  /*1c2a0*/  IMAD.MOV.U32 R191, RZ, RZ, R252 ;  /* 0x000000ffffbf7224 */ /* 0x000fe200078e00fc */
[----:B------:R-:W4:Y:S04]  /*1c2b0*/  LDL.LU R182, [R1+0xec] ;  /* 0x0000ec0001b67983 */ /* 0x000f280000300800 */
[----:B------:R-:W4:Y:S04]  /*1c2c0*/  LDL.LU R6, [R1+0xf4] ;  /* 0x0000f40001067983 */ /* 0x000f280000300800 */
[----:B------:R-:W4:Y:S04]  /*1c2d0*/  LDL.LU R5, [R1+0xf8] ;  /* 0x0000f80001057983 */ /* 0x000f280000300800 */
[----:B---3--:R-:W3:Y:S04]  /*1c2e0*/  LDL.LU R4, [R1+0xfc] ;  /* 0x0000fc0001047983 */ /* 0x008ee80000300800 */
[----:B--2---:R-:W2:Y:S04]  /*1c2f0*/  LDL.LU R0, [R1+0x100] ;  /* 0x0001000001007983 */ /* 0x004ea80000300800 */
[----:B------:R1:W-:Y:S04]  /*1c300*/  LDGSTS.E [R189+0x400c], desc[UR60][R190.64], P1 ;  /* 0x0400c000bebd7fae */ /* 0x0003e8000892187c */
[----:B------:R-:W3:Y:S01]  /*1c310*/  LDL.LU R191, [R1+0xe4] ;  /* 0x0000e40001bf7983 */ /* 0x000ee20000300800 */
[----:B------:R-:W-:-:S04]  /*1c320*/  ISETP.GT.AND P1, PT, R177, 0x54, PT ;  /* 0x00000054b100780c */ /* 0x000fc80003f24270 */
[----:B-1----:R-:W-:Y:S02]  /*1c330*/  SEL R190, RZ, 0x4, !P1 ;  /* 0x00000004ffbe7807 */ /* 0x002fe40004800000 */
[----:B------:R-:W-:Y:S02]  /*1c340*/  ISETP.GT.AND P1, PT, R177, 0x55, PT ;  /* 0x00000055b100780c */ /* 0x000fe40003f24270 */
[----:B------:R-:W-:-:S04]  /*1c350*/  SEL R190, R190, RZ, !P0 ;  /* 0x000000ffbebe7207 */ /* 0x000fc80004000000 */
[----:B------:R-:W-:Y:S02]  /*1c360*/  ISETP.NE.U32.AND P2, PT, R190, RZ, PT ;  /* 0x000000ffbe00720c */ /* 0x000fe40003f45070 */
[----:B------:R-:W-:Y:S02]  /*1c370*/  SEL R190, RZ, 0x4, !P1 ;  /* 0x00000004ffbe7807 */ /* 0x000fe40004800000 */
[-C--:B----4-:R-:W-:Y:S02]  /*1c380*/  IADD3 R223, P3, R223, R184.reuse, RZ ;  /* 0x000000b8dfdf7210 */ /* 0x090fe40007f7e0ff */
[----:B------:R-:W-:Y:S02]  /*1c390*/  SEL R190, R190, RZ, !P0 ;  /* 0x000000ffbebe7207 */ /* 0x000fe40004000000 */
[----:B------:R-:W-:Y:S02]  /*1c3a0*/  IADD3 R7, P4, R7, R184, RZ ;  /* 0x000000b807077210 */ /* 0x000fe40007f9e0ff */
[----:B------:R-:W-:-:S02]  /*1c3b0*/  ISETP.NE.U32.AND P1, PT, R190, RZ, PT ;  /* 0x000000ffbe00720c */ /* 0x000fc40003f25070 */
[----:B------:R-:W-:Y:S01]  /*1c3c0*/  MOV R190, R223 ;  /* 0x000000df00be7202 */ /* 0x000fe20000000f00 */
[----:B------:R-:W-:Y:S01]  /*1c3d0*/  STL [R1+0xe8], R223 ;  /* 0x0000e8df01007387 */ /* 0x000fe20000100800 */
[--C-:B------:R-:W-:Y:S02]  /*1c3e0*/  IMAD.X R182, R182, 0x1, R183.reuse, P4 ;  /* 0x00000001b6b67824 */ /* 0x100fe400020e06b7 */
[----:B---3--:R-:W-:-:S05]  /*1c3f0*/  IMAD.X R191, R191, 0x1, R183, P3 ;  /* 0x00000001bfbf7824 */ /* 0x008fca00018e06b7 */
[----:B------:R1:W-:Y:S04]  /*1c400*/  STL [R1+0xe4], R191 ;  /* 0x0000e4bf01007387 */ /* 0x0003e80000100800 */
[----:B------:R3:W-:Y:S02]  /*1c410*/  LDGSTS.E [R189+0x8000], desc[UR60][R190.64], P2 ;  /* 0x08000000bebd7fae */ /* 0x0007e4000912187c */
[----:B---3--:R-:W-:Y:S02]  /*1c420*/  IMAD.MOV.U32 R190, RZ, RZ, R7 ;  /* 0x000000ffffbe7224 */ /* 0x008fe400078e0007 */
        /* <DEDUP_REMOVED lines=10> */
[----:B--2---:R-:W-:-:S02]  /*1c4d0*/  IADD3 R0, P4, R0, R184, RZ ;  /* 0x000000b800007210 */ /* 0x004fc40007f9e0ff */
        /* <DEDUP_REMOVED lines=39> */
[----:B--2---:R-:W-:Y:S01]  /*1c750*/  IMAD.MOV.U32 R190, RZ, RZ, R7 ;  /* 0x000000ffffbe7224 */ /* 0x004fe200078e0007 */
[----:B-1----:R-:W-:-:S05]  /*1c760*/  MOV R191, R182 ;  /* 0x000000b600bf7202 */ /* 0x002fca0000000f00 */
        /* <DEDUP_REMOVED lines=37> */
[----:B-1----:R-:W-:Y:S01]  /*1c9c0*/  IMAD.MOV.U32 R190, RZ, RZ, R192 ;  /* 0x000000ffffbe7224 */ /* 0x002fe200078e00c0 */
[----:B------:R-:W-:-:S05]  /*1c9d0*/  MOV R191, R181 ;  /* 0x000000b500bf7202 */ /* 0x000fca0000000f00 */
        /* <DEDUP_REMOVED lines=12> */
[----:B------:R-:W-:Y:S02]  /*1caa0*/  IMAD.MOV.U32 R190, RZ, RZ, R194 ;  /* 0x000000ffffbe7224 */ /* 0x000fe400078e00c2 */
[----:B------:R1:W-:Y:S01]  /*1cab0*/  STL [R1+0x1ec], R182 ;  /* 0x0001ecb601007387 */ /* 0x0003e20000100800 */
[----:B------:R-:W-:Y:S02]  /*1cac0*/  IMAD.MOV.U32 R191, RZ, RZ, R193 ;  /* 0x000000ffffbf7224 */ /* 0x000fe400078e00c1 */
[----:B------:R-:W-:Y:S01]  /*1cad0*/  IMAD.X R195, R195, 0x1, R183, P4 ;  /* 0x00000001c3c37824 */ /* 0x000fe200020e06b7 */
        /* <DEDUP_REMOVED lines=46> */
[----:B------:R-:W-:Y:S02]  /*1cdc0*/  IADD3.X R4, R4, R183, RZ, P4, !PT ;  /* 0x000000b704047210 */ /* 0x000fe400027fe4ff */
[----:B------:R-:W-:Y:S01]  /*1cdd0*/  ISETP.NE.U32.AND P1, PT, R190, RZ, PT ;  /* 0x000000ffbe00720c */ /* 0x000fe20003f25070 */
[----:B------:R2:W-:Y:S01]  /*1cde0*/  STL [R1+0xc], R182 ;  /* 0x00000cb601007387 */ /* 0x0005e20000100800 */
[----:B------:R-:W-:Y:S02]  /*1cdf0*/  IMAD.MOV.U32 R190, RZ, RZ, R5 ;  /* 0x000000ffffbe7224 */ /* 0x000fe400078e0005 */
        /* <DEDUP_REMOVED lines=43> */
[--C-:B------:R-:W-:Y:S01]  /*1d0b0*/  IMAD.X R6, R6, 0x1, R183.reuse, P3 ;  /* 0x0000000106067824 */ /* 0x100fe200018e06b7 */
[----:B------:R-:W-:Y:S02]  /*1d0c0*/  IADD3 R0, P4, R0, R184, RZ ;  /* 0x000000b800007210 */ /* 0x000fe40007f9e0ff */
[----:B------:R-:W-:Y:S01]  /*1d0d0*/  SEL R190, R190, RZ, !P0 ;  /* 0x000000ffbebe7207 */ /* 0x000fe20004000000 */
[----:B------:R1:W-:Y:S01]  /*1d0e0*/  STL [R1+0x110], R7 ;  /* 0x0001100701007387 */ /* 0x0003e20000100800 */
[----:B------:R-:W-:Y:S02]  /*1d0f0*/  MOV R191, R6 ;  /* 0x0000000600bf7202 */ /* 0x000fe40000000f00 */
[----:B------:R-:W-:Y:S01]  /*1d100*/  ISETP.NE.U32.AND P1, PT, R190, RZ, PT ;  /* 0x000000ffbe00720c */ /* 0x000fe20003f25070 */
[----:B------:R2:W-:Y:S01]  /*1d110*/  STL [R1+0x10c], R182 ;  /* 0x00010cb601007387 */ /* 0x0005e20000100800 */
[----:B------:R-:W-:-:S02]  /*1d120*/  IMAD.X R4, R4, 0x1, R183, P4 ;  /* 0x0000000104047824 */ /* 0x000fc400020e06b7 */
        /* <DEDUP_REMOVED lines=37> */
[-C--:B------:R-:W-:Y:S02]  /*1d380*/  IADD3 R5, P3, R5, R184.reuse, RZ ;  /* 0x000000b805057210 */ /* 0x080fe40007f7e0ff */
[----:B-1----:R-:W-:Y:S02]  /*1d390*/  SEL R190, RZ, 0x4, !P1 ;  /* 0x00000004ffbe7807 */ /* 0x002fe40004800000 */
[----:B------:R-:W-:Y:S02]  /*1d3a0*/  ISETP.GT.AND P1, PT, R177, 0x7b, PT ;  /* 0x0000007bb100780c */ /* 0x000fe40003f24270 */
[----:B------:R-:W-:Y:S02]  /*1d3b0*/  SEL R190, R190, RZ, !P0 ;  /* 0x000000ffbebe7207 */ /* 0x000fe40004000000 */
[----:B------:R-:W-:-:S02]  /*1d3c0*/  IADD3 R0, P4, R0, R184, RZ ;  /* 0x000000b800007210 */ /* 0x000fc40007f9e0ff */
[----:B------:R-:W-:Y:S02]  /*1d3d0*/  ISETP.NE.U32.AND P2, PT, R190, RZ, PT ;  /* 0x000000ffbe00720c */ /* 0x000fe40003f45070 */
[----:B------:R-:W-:Y:S01]  /*1d3e0*/  SEL R190, RZ, 0x4, !P1 ;  /* 0x00000004ffbe7807 */ /* 0x000fe20004800000 */
[--C-:B------:R-:W-:Y:S01]  /*1d3f0*/  IMAD.X R6, R6, 0x1, R183.reuse, P3 ;  /* 0x0000000106067824 */ /* 0x100fe200018e06b7 */
[----:B------:R-:W-:Y:S02]  /*1d400*/  STL [R1+0x210], R7 ;  /* 0x0002100701007387 */ /* 0x000fe40000100800 */
[----:B------:R-:W-:Y:S01]  /*1d410*/  SEL R190, R190, RZ, !P0 ;  /* 0x000000ffbebe7207 */ /* 0x000fe20004000000 */
[----:B------:R-:W-:Y:S01]  /*1d420*/  IMAD.X R4, R4, 0x1, R183, P4 ;  /* 0x0000000104047824 */ /* 0x000fe200020e06b7 */
[----:B------:R-:W-:Y:S01]  /*1d430*/  STL [R1+0x20c], R182 ;  /* 0x00020cb601007387 */ /* 0x000fe20000100800 */
[----:B------:R-:W-:Y:S01]  /*1d440*/  IMAD.MOV.U32 R191, RZ, RZ, R6 ;  /* 0x000000ffffbf7224 */ /* 0x000fe200078e0006 */
[----:B------:R-:W-:Y:S01]  /*1d450*/  ISETP.NE.U32.AND P1, PT, R190, RZ, PT ;  /* 0x000000ffbe00720c */ /* 0x000fe20003f25070 */
[----:B------:R-:W-:Y:S01]  /*1d460*/  IMAD.MOV.U32 R190, RZ, RZ, R5 ;  /* 0x000000ffffbe7224 */ /* 0x000fe200078e0005 */
[----:B------:R-:W-:Y:S04]  /*1d470*/  STL [R1+0x218], R5 ;  /* 0x0002180501007387 */ /* 0x000fe80000100800 */
[----:B------:R1:W-:Y:S04]  /*1d480*/  STL [R1+0x214], R6 ;  /* 0x0002140601007387 */ /* 0x0003e80000100800 */
[----:B------:R-:W-:Y:S04]  /*1d490*/  STL [R1+0x220], R0 ;  /* 0x0002200001007387 */ /* 0x000fe80000100800 */
[----:B------:R2:W-:Y:S04]  /*1d4a0*/  STL [R1+0x21c], R4 ;  /* 0x00021c0401007387 */ /* 0x0005e80000100800 */
[----:B-1----:R-:W3:Y:S04]  /*1d4b0*/  LDL.LU R6, [R1+0x24] ;  /* 0x0000240001067983 */ /* 0x002ee80000300800 */
[----:B------:R-:W4:Y:S04]  /*1d4c0*/  LDL.LU R5, [R1+0x28] ;  /* 0x0000280001057983 */ /* 0x000f280000300800 */
[----:B------:R1:W-:Y:S02]  /*1d4d0*/  LDGSTS.E [R189+0xc008], desc[UR60][R190.64], P2 ;  /* 0x0c008000bebd7fae */ /* 0x0003e4000912187c */
[----:B-1----:R-:W-:Y:S01]  /*1d4e0*/  MOV R191, R4 ;  /* 0x0000000400bf7202 */ /* 0x002fe20000000f00 */
[----:B------:R-:W-:Y:S01]  /*1d4f0*/  IMAD.MOV.U32 R190, RZ, RZ, R0 ;  /* 0x000000ffffbe7224 */ /* 0x000fe200078e0000 */
[----:B--2---:R-:W2:Y:S04]  /*1d500*/  LDL.LU R4, [R1+0x2c] ;  /* 0x00002c0001047983 */ /* 0x004ea80000300800 */
[----:B------:R-:W2:Y:S04]  /*1d510*/  LDL.LU R0, [R1+0x30] ;  /* 0x0000300001007983 */ /* 0x000ea80000300800 */
[----:B------:R1:W-:Y:S01]  /*1d520*/  LDGSTS.E [R189+0xc00c], desc[UR60][R190.64], P1 ;  /* 0x0c00c000bebd7fae */ /* 0x0003e2000892187c */
[----:B------:R-:W-:-:S02]  /*1d530*/  ISETP.GT.AND P1, PT, R177, 0x1c, PT ;  /* 0x0000001cb100780c */ /* 0x000fc40003f24270 */
[----:B------:R-:W-:Y:S02]  /*1d540*/  ISETP.GT.AND P2, PT, R177, 0x1d, PT ;  /* 0x0000001db100780c */ /* 0x000fe40003f44270 */
[----:B------:R-:W-:Y:S02]  /*1d550*/  IADD3 R198, P3, R198, R184, RZ ;  /* 0x000000b8c6c67210 */ /* 0x000fe40007f7e0ff */
[----:B-1----:R-:W-:Y:S02]  /*1d560*/  SEL R189, RZ, 0x4, !P1 ;  /* 0x00000004ffbd7807 */ /* 0x002fe40004800000 */
[----:B------:R-:W-:Y:S02]  /*1d570*/  SEL R190, RZ, 0x4, !P2 ;  /* 0x00000004ffbe7807 */ /* 0x000fe40005000000 */
[----:B------:R-:W-:Y:S02]  /*1d580*/  SEL R189, R189, RZ, !P0 ;  /* 0x000000ffbdbd7207 */ /* 0x000fe40004000000 */
[----:B------:R-:W-:-:S02]  /*1d590*/  SEL R190, R190, RZ, !P0 ;  /* 0x000000ffbebe7207 */ /* 0x000fc40004000000 */
[----:B------:R-:W-:Y:S01]  /*1d5a0*/  ISETP.NE.U32.AND P1, PT, R189, RZ, PT ;  /* 0x000000ffbd00720c */ /* 0x000fe20003f25070 */
[----:B------:R-:W-:Y:S01]  /*1d5b0*/  IMAD.X R197, R197, 0x1, R183, P3 ;  /* 0x00000001c5c57824 */ /* 0x000fe200018e06b7 */
[----:B------:R-:W-:Y:S02]  /*1d5c0*/  LOP3.LUT R189, R3, 0x70, RZ, 0x3c, !PT ;  /* 0x0000007003bd7812 */ /* 0x000fe400078e3cff */
[----:B------:R-:W-:Y:S02]  /*1d5d0*/  IADD3 R200, P4, R200, R184, RZ ;  /* 0x000000b8c8c87210 */ /* 0x000fe40007f9e0ff */
[----:B------:R-:W-:Y:S01]  /*1d5e0*/  ISETP.NE.U32.AND P2, PT, R190, RZ, PT ;  /* 0x000000ffbe00720c */ /* 0x000fe20003f45070 */
[----:B------:R-:W-:Y:S02]  /*1d5f0*/  VIADD R189, R189, UR4 ;  /* 0x00000004bdbd7c36 */ /* 0x000fe40008000000 */
[----:B------:R-:W-:Y:S02]  /*1d600*/  IMAD.MOV.U32 R190, RZ, RZ, R198 ;  /* 0x000000ffffbe7224 */ /* 0x000fe400078e00c6 */
[----:B------:R-:W-:-:S02]  /*1d610*/  IMAD.MOV.U32 R191, RZ, RZ, R197 ;  /* 0x000000ffffbf7224 */ /* 0x000fc400078e00c5 */
[----:B------:R-:W-:-:S03]  /*1d620*/  IMAD.X R199, R199, 0x1, R183, P4 ;  /* 0x00000001c7c77824 */ /* 0x000fc600020e06b7 */
        /* <DEDUP_REMOVED lines=14> */
[----:B------:R-:W-:-:S03]  /*1d710*/  IMAD.MOV.U32 R191, RZ, RZ, R201 ;  /* 0x000000ffffbf7224 */ /* 0x000fc600078e00c9 */
[----:B------:R-:W-:Y:S01]  /*1d720*/  ISETP.NE.U32.AND P1, PT, R190, RZ, PT ;  /* 0x000000ffbe00720c */ /* 0x000fe20003f25070 */
[----:B------:R-:W-:Y:S02]  /*1d730*/  IMAD.MOV.U32 R190, RZ, RZ, R202 ;  /* 0x000000ffffbe7224 */ /* 0x000fe400078e00ca */
[----:B------:R-:W-:-:S03]  /*1d740*/  IMAD.X R203, R203, 0x1, R183, P4 ;  /* 0x00000001cbcb7824 */ /* 0x000fc600020e06b7 */
[----:B------:R1:W-:Y:S02]  /*1d750*/  LDGSTS.E [R189+0x8], desc[UR60][R190.64], P2 ;  /* 0x00008000bebd7fae */ /* 0x0003e4000912187c */
[----:B-1----:R-:W-:Y:S01]  /*1d760*/  IMAD.MOV.U32 R190, RZ, RZ, R204 ;  /* 0x000000ffffbe7224 */ /* 0x002fe200078e00cc */
[----:B------:R-:W-:-:S05]  /*1d770*/  MOV R191, R203 ;  /* 0x000000cb00bf7202 */ /* 0x000fca0000000f00 */
[----:B------:R1:W-:Y:S01]  /*1d780*/  LDGSTS.E [R189+0xc], desc[UR60][R190.64], P1 ;  /* 0x0000c000bebd7fae */ /* 0x0003e2000892187c */
        /* <DEDUP_REMOVED lines=9> */
[----:B---3--:R-:W-:Y:S01]  /*1d820*/  IMAD.X R6, R6, 0x1, R183, P3 ;  /* 0x0000000106067824 */ /* 0x008fe200018e06b7 */
[----:B------:R-:W-:Y:S01]  /*1d830*/  STL [R1+0x28], R5 ;  /* 0x0000280501007387 */ /* 0x000fe20000100800 */
[----:B------:R-:W-:Y:S02]  /*1d840*/  IMAD.MOV.U32 R190, RZ, RZ, R5 ;  /* 0x000000ffffbe7224 */ /* 0x000fe400078e0005 */
[----:B------:R-:W-:Y:S01]  /*1d850*/  IMAD.MOV.U32 R191, RZ, RZ, R6 ;  /* 0x000000ffffbf7224 */ /* 0x000fe200078e0006 */
[----:B------:R1:W-:Y:S04]  /*1d860*/  STL [R1+0x24], R6 ;  /* 0x0000240601007387 */ /* 0x0003e80000100800 */
[----:B------:R3:W-:Y:S01]  /*1d870*/  LDGSTS.E [R189+0x4000], desc[UR60][R190.64], P2 ;  /* 0x04000000bebd7fae */ /* 0x0007e2000912187c */
[----:B--2---:R-:W-:-:S05]  /*1d880*/  IADD3 R0, P4, R0, R184, RZ ;  /* 0x000000b800007210 */ /* 0x004fca0007f9e0ff */
[----:B------:R-:W-:Y:S01]  /*1d890*/  IMAD.X R4, R4, 0x1, R183, P4 ;  /* 0x0000000104047824 */ /* 0x000fe200020e06b7 */
[----:B------:R-:W-:Y:S01]  /*1d8a0*/  STL [R1+0x30], R0 ;  /* 0x0000300001007387 */ /* 0x000fe20000100800 */
[----:B---3--:R-:W-:-:S03]  /*1d8b0*/  IMAD.MOV.U32 R190, RZ, RZ, R0 ;  /* 0x000000ffffbe7224 */ /* 0x008fc600078e0000 */
[----:B------:R-:W2:Y:S01]  /*1d8c0*/  LDL.LU R223, [R1+0x38] ;  /* 0x0000380001df7983 */ /* 0x000ea20000300800 */
[----:B------:R-:W-:-:S03]  /*1d8d0*/  IMAD.MOV.U32 R191, RZ, RZ, R4 ;  /* 0x000000ffffbf7224 */ /* 0x000fc600078e0004 */
[----:B------:R3:W-:Y:S04]  /*1d8e0*/  STL [R1+0x2c], R4 ;  /* 0x00002c0401007387 */ /* 0x0007e80000100800 */
[----:B------:R-:W4:Y:S04]  /*1d8f0*/  LDL.LU R7, [R1+0x40] ;  /* 0x0000400001077983 */ /* 0x000f280000300800 */
[----:B------:R-:W4:Y:S04]  /*1d900*/  LDL.LU R182, [R1+0x3c] ;  /* 0x00003c0001b67983 */ /* 0x000f280000300800 */
[----:B-1----:R-:W4:Y:S04]  /*1d910*/  LDL.LU R6, [R1+0x124] ;  /* 0x0001240001067983 */ /* 0x002f280000300800 */
[----:B------:R-:W4:Y:S04]  /*1d920*/  LDL.LU R5, [R1+0x128] ;  /* 0x0001280001057983 */ /* 0x000f280000300800 */
[----:B---3--:R-:W3:Y:S04]  /*1d930*/  LDL.LU R4, [R1+0x12c] ;  /* 0x00012c0001047983 */ /* 0x008ee80000300800 */
        /* <DEDUP_REMOVED lines=15> */
[--C-:B------:R-:W-:Y:S02]  /*1da30*/  IMAD.X R182, R182, 0x1, R183.reuse, P4 ;  /* 0x00000001b6b67824 */ /* 0x100fe400020e06b7 */
        /* <DEDUP_REMOVED lines=75> */
[----:B------:R-:W-:-:S03]  /*1def0*/  ISETP.GT.AND P1, PT, R177, 0x7e, PT ;  /* 0x0000007eb100780c */ /* 0x000fc60003f24270 */
[----:B------:R-:W-:Y:S04]  /*1df00*/  STL [R1+0x140], R7 ;  /* 0x0001400701007387 */ /* 0x000fe80000100800 */
[----:B------:R-:W-:Y:S01]  /*1df10*/  STL [R1+0x13c], R182 ;  /* 0x00013cb601007387 */ /* 0x000fe20000100800 */
[----:B-1----:R-:W-:-:S03]  /*1df20*/  SEL R190, RZ, 0x4, !P1 ;  /* 0x00000004ffbe7807 */ /* 0x002fc60004800000 */
[----:B------:R1:W-:Y:S01]  /*1df30*/  STL [R1+0x228], R4 ;  /* 0x0002280401007387 */ /* 0x0003e20000100800 */
[----:B------:R-:W-:Y:S02]  /*1df40*/  ISETP.GT.AND P1, PT, R177, 0x7f, PT ;  /* 0x0000007fb100780c */ /* 0x000fe40003f24270 */
[----:B------:R-:W-:Y:S01]  /*1df50*/  SEL R190, R190, RZ, !P0 ;  /* 0x000000ffbebe7207 */ /* 0x000fe20004000000 */
[----:B------:R-:W-:Y:S04]  /*1df60*/  STL [R1+0x224], R6 ;  /* 0x0002240601007387 */ /* 0x000fe80000100800 */
[----:B------:R-:W-:Y:S01]  /*1df70*/  STL [R1+0x230], R0 ;  /* 0x0002300001007387 */ /* 0x000fe20000100800 */
[----:B------:R-:W-:-:S03]  /*1df80*/  ISETP.NE.U32.AND P2, PT, R190, RZ, PT ;  /* 0x000000ffbe00720c */ /* 0x000fc60003f45070 */
[----:B-1----:R-:W2:Y:S01]  /*1df90*/  LDL.LU R4, [R1+0x240] ;  /* 0x0002400001047983 */ /* 0x002ea20000300800 */
[----:B------:R-:W-:-:S03]  /*1dfa0*/  SEL R190, RZ, 0x4, !P1 ;  /* 0x00000004ffbe7807 */ /* 0x000fc60004800000 */
[----:B------:R1:W-:Y:S04]  /*1dfb0*/  STL [R1+0x22c], R5 ;  /* 0x00022c0501007387 */ /* 0x0003e80000100800 */
[----:B------:R-:W3:Y:S01]  /*1dfc0*/  LDL.LU R7, [R1+0x23c] ;  /* 0x00023c0001077983 */ /* 0x000ee20000300800 */
[----:B------:R-:W-:-:S03]  /*1dfd0*/  SEL R190, R190, RZ, !P0 ;  /* 0x000000ffbebe7207 */ /* 0x000fc60004000000 */
[----:B------:R-:W4:Y:S04]  /*1dfe0*/  LDL.LU R182, [R1+0x244] ;  /* 0x0002440001b67983 */ /* 0x000f280000300800 */
[----:B-1----:R-:W4:Y:S04]  /*1dff0*/  LDL.LU R5, [R1+0x248] ;  /* 0x0002480001057983 */ /* 0x002f280000300800 */
[----:B------:R-:W4:Y:S04]  /*1e000*/  LDL.LU R223, [R1+0x284] ;  /* 0x0002840001df7983 */ /* 0x000f280000300800 */
[----:B------:R-:W4:Y:S04]  /*1e010*/  LDL.LU R6, [R1+0x288] ;  /* 0x0002880001067983 */ /* 0x000f280000300800 */
[----:B------:R-:W4:Y:S01]  /*1e020*/  LDL.LU R191, [R1+0x238] ;  /* 0x0002380001bf7983 */ /* 0x000f220000300800 */
[----:B------:R-:W-:-:S03]  /*1e030*/  ISETP.NE.U32.AND P1, PT, R190, RZ, PT ;  /* 0x000000ffbe00720c */ /* 0x000fc60003f25070 */
[----:B------:R-:W4:Y:S01]  /*1e040*/  LDL.LU R190, [R1+0x234] ;  /* 0x0002340001be7983 */ /* 0x000f220000300800 */
[----:B------:R-:W1:Y:S02]  /*1e050*/  S2R R0, SR_TID.X ;  /* 0x0000000000007919 */ /* 0x000e640000002100 */
[----:B-1----:R-:W-:Y:S02]  /*1e060*/  LOP3.LUT R0, R0, 0x7f, RZ, 0xc0, !PT ;  /* 0x0000007f00007812 */ /* 0x002fe400078ec0ff */
[----:B--2---:R-:W-:-:S05]  /*1e070*/  IADD3 R4, P4, R4, R184, RZ ;  /* 0x000000b804047210 */ /* 0x004fca0007f9e0ff */
[----:B---3--:R-:W-:Y:S01]  /*1e080*/  IMAD.X R7, R7, 0x1, R183, P4 ;  /* 0x0000000107077824 */ /* 0x008fe200020e06b7 */
[----:B----4-:R-:W-:-:S05]  /*1e090*/  IADD3 R191, P3, R191, R184, RZ ;  /* 0x000000b8bfbf7210 */ /* 0x010fca0007f7e0ff */
[----:B------:R-:W-:Y:S01]  /*1e0a0*/  IMAD.X R190, R190, 0x1, R183, P3 ;  /* 0x00000001bebe7824 */ /* 0x000fe200018e06b7 */
[----:B------:R1:W-:Y:S04]  /*1e0b0*/  STL [R1+0x238], R191 ;  /* 0x000238bf01007387 */ /* 0x0003e80000100800 */
[----:B------:R2:W-:Y:S01]  /*1e0c0*/  STL [R1+0x234], R190 ;  /* 0x000234be01007387 */ /* 0x0005e20000100800 */
[----:B-1----:R-:W-:-:S04]  /*1e0d0*/  LOP3.LUT R191, R191, R190, RZ, 0x3c, !PT ;  /* 0x000000bebfbf7212 */ /* 0x002fc800078e3cff */
[----:B--2---:R-:W-:-:S04]  /*1e0e0*/  LOP3.LUT R190, R191, R190, RZ, 0x3c, !PT ;  /* 0x000000bebfbe7212 */ /* 0x004fc800078e3cff */
[----:B------:R-:W-:-:S05]  /*1e0f0*/  LOP3.LUT R191, R191, R190, RZ, 0x3c, !PT ;  /* 0x000000bebfbf7212 */ /* 0x000fca00078e3cff */
[----:B------:R1:W-:Y:S04]  /*1e100*/  LDGSTS.E [R189+0xc008], desc[UR60][R190.64], P2 ;  /* 0x0c008000bebd7fae */ /* 0x0003e8000912187c */
[----:B------:R-:W-:Y:S01]  /*1e110*/  STL [R1+0x240], R4 ;  /* 0x0002400401007387 */ /* 0x000fe20000100800 */
[----:B-1----:R-:W-:Y:S02]  /*1e120*/  IMAD.MOV.U32 R190, RZ, RZ, R4 ;  /* 0x000000ffffbe7224 */ /* 0x002fe400078e0004 */
[----:B------:R-:W-:Y:S01]  /*1e130*/  IMAD.MOV.U32 R191, RZ, RZ, R7 ;  /* 0x000000ffffbf7224 */ /* 0x000fe200078e0007 */
[----:B------:R1:W-:Y:S04]  /*1e140*/  STL [R1+0x23c], R7 ;  /* 0x00023c0701007387 */ /* 0x0003e80000100800 */
[----:B------:R2:W-:Y:S01]  /*1e150*/  LDGSTS.E [R189+0xc00c], desc[UR60][R190.64], P1 ;  /* 0x0c00c000bebd7fae */ /* 0x0005e2000892187c */
[----:B------:R-:W-:-:S02]  /*1e160*/  ISETP.GE.AND P1, PT, R0, R177, PT ;  /* 0x000000b10000720c */ /* 0x000fc40003f26270 */
[----:B------:R-:W-:Y:S01]  /*1e170*/  IADD3 R6, P2, R6, R186, RZ ;  /* 0x000000ba06067210 */ /* 0x000fe20007f5e0ff */
[----:B------:R-:W0:Y:S04]  /*1e180*/  LDGDEPBAR ;  /* 0x00000000000079af */ /* 0x000e280000000000 */
[----:B-1----:R-:W3:Y:S04]  /*1e190*/  LDL.LU R7, [R1+0x2c4] ;  /* 0x0002c40001077983 */ /* 0x002ee80000300800 */
[----:B------:R-:W4:Y:S04]  /*1e1a0*/  LDL.LU R0, [R1+0x2c8] ;  /* 0x0002c80001007983 */ /* 0x000f280000300800 */
[----:B------:R-:W3:Y:S04]  /*1e1b0*/  LDL.LU R189, [R1+0x304] ;  /* 0x0003040001bd7983 */ /* 0x000ee80000300800 */
[----:B------:R-:W3:Y:S01]  /*1e1c0*/  LDL.LU R4, [R1+0x308] ;  /* 0x0003080001047983 */ /* 0x000ee20000300800 */
[----:B------:R-:W-:-:S02]  /*1e1d0*/  SEL R177, RZ, 0x4, P1 ;  /* 0x00000004ffb17807 */ /* 0x000fc40000800000 */
[----:B------:R-:W-:Y:S02]  /*1e1e0*/  IADD3 R5, P1, R5, R186, RZ ;  /* 0x000000ba05057210 */ /* 0x000fe40007f3e0ff */
[----:B------:R-:W-:-:S04]  /*1e1f0*/  SEL R177, R177, RZ, !P0 ;  /* 0x000000ffb1b17207 */ /* 0x000fc80004000000 */
[----:B------:R-:W-:Y:S01]  /*1e200*/  ISETP.NE.U32.AND P0, PT, R177, RZ, PT ;  /* 0x000000ffb100720c */ /* 0x000fe20003f05070 */
[--C-:B------:R-:W-:Y:S02]  /*1e210*/  IMAD.X R182, R182, 0x1, R185.reuse, P1 ;  /* 0x00000001b6b67824 */ /* 0x100fe400008e06b9 */
[----:B------:R-:W-:Y:S01]  /*1e220*/  IMAD.X R223, R223, 0x1, R185, P2 ;  /* 0x00000001dfdf7824 */ /* 0x000fe200010e06b9 */
[----:B------:R1:W-:Y:S01]  /*1e230*/  STL [R1+0x248], R5 ;  /* 0x0002480501007387 */ /* 0x0003e20000100800 */
[----:B------:R-:W-:Y:S02]  /*1e240*/  VIADD R177, R2, UR4 ;  /* 0x0000000402b17c36 */ /* 0x000fe40008000000 */
[----:B--2---:R-:W-:Y:S01]  /*1e250*/  IMAD.MOV.U32 R190, RZ, RZ, R5 ;  /* 0x000000ffffbe7224 */ /* 0x004fe200078e0005 */
[----:B------:R2:W-:Y:S01]  /*1e260*/  STL [R1+0x244], R182 ;  /* 0x000244b601007387 */ /* 0x0005e20000100800 */
[----:B------:R-:W-:-:S03]  /*1e270*/  IMAD.MOV.U32 R191, RZ, RZ, R182 ;  /* 0x000000ffffbf7224 */ /* 0x000fc600078e00b6 */
[----:B------:R2:W-:Y:S04]  /*1e280*/  STL [R1+0x288], R6 ;  /* 0x0002880601007387 */ /* 0x0005e80000100800 */
[----:B------:R2:W-:Y:S04]  /*1e290*/  STL [R1+0x284], R223 ;  /* 0x000284df01007387 */ /* 0x0005e80000100800 */
[----:B-1----:R-:W3:Y:S04]  /*1e2a0*/  LDL.LU R5, [R1+0x348] ;  /* 0x0003480001057983 */ /* 0x002ee80000300800 */
[----:B------:R1:W-:Y:S04]  /*1e2b0*/  LDGSTS.E [R177+0x30000], desc[UR60][R190.64], P0 ;  /* 0x30000000beb17fae */ /* 0x0003e8000812187c */
[----:B--2---:R-:W2:Y:S01]  /*1e2c0*/  LDL.LU R182, [R1+0x388] ;  /* 0x0003880001b67983 */ /* 0x004ea20000300800 */
[----:B-1----:R-:W-:Y:S01]  /*1e2d0*/  IMAD.MOV.U32 R190, RZ, RZ, R6 ;  /* 0x000000ffffbe7224 */ /* 0x002fe200078e0006 */
[----:B------:R-:W-:-:S02]  /*1e2e0*/  MOV R191, R223 ;  /* 0x000000df00bf7202 */ /* 0x000fc40000000f00 */
[----:B------:R-:W2:Y:S04]  /*1e2f0*/  LDL.LU R6, [R1+0x344] ;  /* 0x0003440001067983 */ /* 0x000ea80000300800 */
[----:B------:R-:W2:Y:S04]  /*1e300*/  LDL.LU R223, [R1+0x384] ;  /* 0x0003840001df7983 */ /* 0x000ea80000300800 */
[----:B------:R1:W-:Y:S01]  /*1e310*/  LDGSTS.E [R177+0x30400], desc[UR60][R190.64], P0 ;  /* 0x30400000beb17fae */ /* 0x0003e2000812187c */
[----:B----4-:R-:W-:-:S05]  /*1e320*/  IADD3 R0, P1, R0, R186, RZ ;  /* 0x000000ba00007210 */ /* 0x010fca0007f3e0ff */
[----:B---3--:R-:W-:Y:S01]  /*1e330*/  IMAD.X R7, R7, 0x1, R185, P1 ;  /* 0x0000000107077824 */ /* 0x008fe200008e06b9 */
[----:B------:R-:W-:Y:S01]  /*1e340*/  IADD3 R4, P2, R4, R186, RZ ;  /* 0x000000ba04047210 */ /* 0x000fe20007f5e0ff */
[----:B------:R3:W-:Y:S01]  /*1e350*/  STL [R1+0x2c8], R0 ;  /* 0x0002c80001007387 */ /* 0x0007e20000100800 */
[----:B-1----:R-:W-:Y:S02]  /*1e360*/  IMAD.MOV.U32 R190, RZ, RZ, R0 ;  /* 0x000000ffffbe7224 */ /* 0x002fe400078e0000 */
[----:B------:R-:W-:Y:S01]  /*1e370*/  IMAD.MOV.U32 R191, RZ, RZ, R7 ;  /* 0x000000ffffbf7224 */ /* 0x000fe200078e0007 */
[----:B------:R1:W-:Y:S01]  /*1e380*/  STL [R1+0x2c4], R7 ;  /* 0x0002c40701007387 */ /* 0x0003e20000100800 */
[----:B------:R-:W-:-:S03]  /*1e390*/  IMAD.X R189, R189, 0x1, R185, P2 ;  /* 0x00000001bdbd7824 */ /* 0x000fc600010e06b9 */
[----:B------:R4:W-:Y:S04]  /*1e3a0*/  STL [R1+0x308], R4 ;  /* 0x0003080401007387 */ /* 0x0009e80000100800 */
[----:B---3--:R-:W3:Y:S04]  /*1e3b0*/  LDL.LU R0, [R1+0x3c8] ;  /* 0x0003c80001007983 */ /* 0x008ee80000300800 */
[----:B------:R4:W-:Y:S04]  /*1e3c0*/  STL [R1+0x304], R189 ;  /* 0x000304bd01007387 */ /* 0x0009e80000100800 */
[----:B------:R4:W-:Y:S04]  /*1e3d0*/  LDGSTS.E [R177+0x30800], desc[UR60][R190.64], P0 ;  /* 0x30800000beb17fae */ /* 0x0009e8000812187c */
[----:B-1----:R-:W3:Y:S01]  /*1e3e0*/  LDL.LU R7, [R1+0x408] ;  /* 0x0004080001077983 */ /* 0x002ee20000300800 */
[----:B----4-:R-:W-:-:S03]  /*1e3f0*/  IMAD.MOV.U32 R190, RZ, RZ, R4 ;  /* 0x000000ffffbe7224 */ /* 0x010fc600078e0004 */
[----:B------:R-:W4:Y:S01]  /*1e400*/  LDL.LU R4, [R1+0x3c4] ;  /* 0x0003c40001047983 */ /* 0x000f220000300800 */
[----:B------:R-:W-:-:S03]  /*1e410*/  IMAD.MOV.U32 R191, RZ, RZ, R189 ;  /* 0x000000ffffbf7224 */ /* 0x000fc600078e00bd */
[----:B------:R-:W4:Y:S01]  /*1e420*/  LDL.LU R189, [R1+0x404] ;  /* 0x0004040001bd7983 */ /* 0x000f220000300800 */
[-C--:B------:R-:W-:Y:S02]  /*1e430*/  IADD3 R5, P1, R5, R186.reuse, RZ ;  /* 0x000000ba05057210 */ /* 0x080fe40007f3e0ff */
[----:B--2---:R-:W-:Y:S01]  /*1e440*/  IADD3 R182, P2, R182, R186, RZ ;  /* 0x000000bab6b67210 */ /* 0x004fe20007f5e0ff */
[----:B------:R1:W-:Y:S02]  /*1e450*/  LDGSTS.E [R177+0x30c00], desc[UR60][R190.64], P0 ;  /* 0x30c00000beb17fae */ /* 0x0003e4000812187c */
[--C-:B------:R-:W-:Y:S02]  /*1e460*/  IMAD.X R6, R6, 0x1, R185.reuse, P1 ;  /* 0x0000000106067824 */ /* 0x100fe400008e06b9 */
[----:B------:R2:W-:Y:S01]  /*1e470*/  STL [R1+0x348], R5 ;  /* 0x0003480501007387 */ /* 0x0005e20000100800 */
[----:B------:R-:W-:-:S03]  /*1e480*/  IMAD.X R223, R223, 0x1, R185, P2 ;  /* 0x00000001dfdf7824 */ /* 0x000fc600010e06b9 */
[----:B------:R2:W-:Y:S01]  /*1e490*/  STL [R1+0x344], R6 ;  /* 0x0003440601007387 */ /* 0x0005e20000100800 */
[----:B-1----:R-:W-:-:S03]  /*1e4a0*/  IMAD.MOV.U32 R190, RZ, RZ, R5 ;  /* 0x000000ffffbe7224 */ /* 0x002fc600078e0005 */
[----:B------:R1:W-:Y:S01]  /*1e4b0*/  STL [R1+0x388], R182 ;  /* 0x000388b601007387 */ /* 0x0003e20000100800 */
[----:B------:R-:W-:-:S03]  /*1e4c0*/  IMAD.MOV.U32 R191, RZ, RZ, R6 ;  /* 0x000000ffffbf7224 */ /* 0x000fc600078e0006 */
[----:B--2---:R-:W2:Y:S04]  /*1e4d0*/  LDL.LU R5, [R1+0x448] ;  /* 0x0004480001057983 */ /* 0x004ea80000300800 */
[----:B------:R1:W-:Y:S04]  /*1e4e0*/  STL [R1+0x384], R223 ;  /* 0x000384df01007387 */ /* 0x0003e80000100800 */
[----:B------:R1:W-:Y:S04]  /*1e4f0*/  LDGSTS.E [R177+0x31000], desc[UR60][R190.64], P0 ;  /* 0x31000000beb17fae */ /* 0x0003e8000812187c */
[----:B------:R-:W2:Y:S01]  /*1e500*/  LDL.LU R6, [R1+0x488] ;  /* 0x0004880001067983 */ /* 0x000ea20000300800 */
[----:B-1----:R-:W-:-:S02]  /*1e510*/  IMAD.MOV.U32 R190, RZ, RZ, R182 ;  /* 0x000000ffffbe7224 */ /* 0x002fc400078e00b6 */
[----:B------:R-:W-:Y:S01]  /*1e520*/  IMAD.MOV.U32 R191, RZ, RZ, R223 ;  /* 0x000000ffffbf7224 */ /* 0x000fe200078e00df */
[----:B------:R-:W2:Y:S04]  /*1e530*/  LDL.LU R182, [R1+0x444] ;  /* 0x0004440001b67983 */ /* 0x000ea80000300800 */
[----:B------:R-:W2:Y:S04]  /*1e540*/  LDL.LU R223, [R1+0x484] ;  /* 0x0004840001df7983 */ /* 0x000ea80000300800 */
[----:B------:R1:W-:Y:S01]  /*1e550*/  LDGSTS.E [R177+0x31400], desc[UR60][R190.64], P0 ;  /* 0x31400000beb17fae */ /* 0x0003e2000812187c */
[----:B---3--:R-:W-:-:S05]  /*1e560*/  IADD3 R0, P1, R0, R186, RZ ;  /* 0x000000ba00007210 */ /* 0x008fca0007f3e0ff */
[----:B------:R3:W-:Y:S01]  /*1e570*/  STL [R1+0x3c8], R0 ;  /* 0x0003c80001007387 */ /* 0x0007e20000100800 */
[----:B-1----:R-:W-:Y:S01]  /*1e580*/  IMAD.MOV.U32 R190, RZ, RZ, R0 ;  /* 0x000000ffffbe7224 */ /* 0x002fe200078e0000 */
[----:B------:R-:W-:Y:S02]  /*1e590*/  IADD3 R7, P2, R7, R186, RZ ;  /* 0x000000ba07077210 */ /* 0x000fe40007f5e0ff */
[----:B----4-:R-:W-:-:S03]  /*1e5a0*/  IADD3.X R4, R4, R185, RZ, P1, !PT ;  /* 0x000000b904047210 */ /* 0x010fc60000ffe4ff */
[----:B------:R-:W-:Y:S02]  /*1e5b0*/  IMAD.X R189, R189, 0x1, R185, P2 ;  /* 0x00000001bdbd7824 */ /* 0x000fe400010e06b9 */
[----:B------:R1:W-:Y:S01]  /*1e5c0*/  STL [R1+0x3c4], R4 ;  /* 0x0003c40401007387 */ /* 0x0003e20000100800 */
[----:B------:R-:W-:-:S03]  /*1e5d0*/  IMAD.MOV.U32 R191, RZ, RZ, R4 ;  /* 0x000000ffffbf7224 */ /* 0x000fc600078e0004 */
        /* <DEDUP_REMOVED lines=9> */
[-C--:B--2---:R-:W-:Y:S02]  /*1e670*/  IADD3 R5, P1, R5, R186.reuse, RZ ;  /* 0x000000ba05057210 */ /* 0x084fe40007f3e0ff */
[----:B------:R-:W-:Y:S01]  /*1e680*/  IADD3 R6, P2, R6, R186, RZ ;  /* 0x000000ba06067210 */ /* 0x000fe20007f5e0ff */
[----:B------:R1:W-:Y:S02]  /*1e690*/  LDGSTS.E [R177+0x31c00], desc[UR60][R190.64], P0 ;  /* 0x31c00000beb17fae */ /* 0x0003e4000812187c */
[--C-:B------:R-:W-:Y:S02]  /*1e6a0*/  IMAD.X R182, R182, 0x1, R185.reuse, P1 ;  /* 0x00000001b6b67824 */ /* 0x100fe400008e06b9 */
[----:B------:R2:W-:Y:S01]  /*1e6b0*/  STL [R1+0x448], R5 ;  /* 0x0004480501007387 */ /* 0x0005e20000100800 */
[----:B------:R-:W-:-:S03]  /*1e6c0*/  IMAD.X R223, R223, 0x1, R185, P2 ;  /* 0x00000001dfdf7824 */ /* 0x000fc600010e06b9 */
[----:B------:R2:W-:Y:S01]  /*1e6d0*/  STL [R1+0x444], R182 ;  /* 0x000444b601007387 */ /* 0x0005e20000100800 */
[----:B-1----:R-:W-:Y:S02]  /*1e6e0*/  IMAD.MOV.U32 R190, RZ, RZ, R5 ;  /* 0x000000ffffbe7224 */ /* 0x002fe400078e0005 */
[----:B------:R-:W-:Y:S01]  /*1e6f0*/  IMAD.MOV.U32 R191, RZ, RZ, R182 ;  /* 0x000000ffffbf7224 */ /* 0x000fe200078e00b6 */
[----:B------:R1:W-:Y:S04]  /*1e700*/  STL [R1+0x488], R6 ;  /* 0x0004880601007387 */ /* 0x0003e80000100800 */
        /* <DEDUP_REMOVED lines=10> */
[----:B------:R-:W-:Y:S01]  /*1e7b0*/  STL [R1+0x4c8], R0 ;  /* 0x0004c80001007387 */ /* 0x000fe20000100800 */
[----:B-1----:R-:W-:Y:S01]  /*1e7c0*/  IMAD.MOV.U32 R190, RZ, RZ, R0 ;  /* 0x000000ffffbe7224 */ /* 0x002fe200078e0000 */
[----:B------:R-:W-:Y:S01]  /*1e7d0*/  IADD3 R4, P2, R4, R186, RZ ;  /* 0x000000ba04047210 */ /* 0x000fe20007f5e0ff */
[----:B----4-:R-:W-:-:S03]  /*1e7e0*/  IMAD.X R7, R7, 0x1, R185, P1 ;  /* 0x0000000107077824 */ /* 0x010fc600008e06b9 */
[----:B------:R-:W-:Y:S02]  /*1e7f0*/  IADD3.X R189, R189, R185, RZ, P2, !PT ;  /* 0x000000b9bdbd7210 */ /* 0x000fe400017fe4ff */
[----:B------:R1:W-:Y:S01]  /*1e800*/  STL [R1+0x4c4], R7 ;  /* 0x0004c40701007387 */ /* 0x0003e20000100800 */
[----:B------:R-:W-:-:S03]  /*1e810*/  IMAD.MOV.U32 R191, RZ, RZ, R7 ;  /* 0x000000ffffbf7224 */ /* 0x000fc600078e0007 */
[----:B------:R-:W-:Y:S04]  /*1e820*/  STL [R1+0x508], R4 ;  /* 0x0005080401007387 */ /* 0x000fe80000100800 */
[----:B------:R3:W-:Y:S04]  /*1e830*/  LDGSTS.E [R177+0x32800], desc[UR60][R190.64], P0 ;  /* 0x32800000beb17fae */ /* 0x0007e8000812187c */
[----:B-1----:R-:W4:Y:S04]  /*1e840*/  LDL.LU R7, [R1+0x5c8] ;  /* 0x0005c80001077983 */ /* 0x002f280000300800 */
[----:B------:R1:W-:Y:S04]  /*1e850*/  STL [R1+0x504], R189 ;  /* 0x000504bd01007387 */ /* 0x0003e80000100800 */
[----:B------:R-:W4:Y:S01]  /*1e860*/  LDL.LU R0, [R1+0x608] ;  /* 0x0006080001007983 */ /* 0x000f220000300800 */
[----:B---3--:R-:W-:-:S02]  /*1e870*/  IMAD.MOV.U32 R191, RZ, RZ, R189 ;  /* 0x000000ffffbf7224 */ /* 0x008fc400078e00bd */
[----:B------:R-:W-:Y:S01]  /*1e880*/  IMAD.MOV.U32 R190, RZ, RZ, R4 ;  /* 0x000000ffffbe7224 */ /* 0x000fe200078e0004 */
[----:B-1----:R-:W3:Y:S04]  /*1e890*/  LDL.LU R189, [R1+0x5c4] ;  /* 0x0005c40001bd7983 */ /* 0x002ee80000300800 */
[----:B------:R-:W3:Y:S01]  /*1e8a0*/  LDL.LU R4, [R1+0x604] ;  /* 0x0006040001047983 */ /* 0x000ee20000300800 */
[-C--:B--2---:R-:W-:Y:S02]  /*1e8b0*/  IADD3 R5, P1, R5, R186.reuse, RZ ;  /* 0x000000ba05057210 */ /* 0x084fe40007f3e0ff */
[----:B------:R-:W-:Y:S01]  /*1e8c0*/  IADD3 R182, P2, R182, R186, RZ ;  /* 0x000000bab6b67210 */ /* 0x000fe20007f5e0ff */
[----:B------:R1:W-:Y:S02]  /*1e8d0*/  LDGSTS.E [R177+0x32c00], desc[UR60][R190.64], P0 ;  /* 0x32c00000beb17fae */ /* 0x0003e4000812187c */
[----:B------:R-:W-:-:S02]  /*1e8e0*/  IMAD.X R6, R6, 0x1, R185, P1 ;  /* 0x0000000106067824 */ /* 0x000fc400008e06b9 */
[----:B-1----:R-:W-:Y:S02]  /*1e8f0*/  IMAD.MOV.U32 R190, RZ, RZ, R5 ;  /* 0x000000ffffbe7224 */ /* 0x002fe400078e0005 */
[----:B------:R-:W-:Y:S02]  /*1e900*/  IMAD.MOV.U32 R191, RZ, RZ, R6 ;  /* 0x000000ffffbf7224 */ /* 0x000fe400078e0006 */
[----:B------:R-:W-:Y:S01]  /*1e910*/  IMAD.X R223, R223, 0x1, R185, P2 ;  /* 0x00000001dfdf7824 */ /* 0x000fe200010e06b9 */
[----:B------:R1:W-:Y:S04]  /*1e920*/  STL [R1+0x548], R5 ;  /* 0x0005480501007387 */ /* 0x0003e80000100800 */
[----:B------:R2:W-:Y:S04]  /*1e930*/  LDGSTS.E [R177+0x33000], desc[UR60][R190.64], P0 ;  /* 0x33000000beb17fae */ /* 0x0005e8000812187c */
[----:B------:R1:W-:Y:S04]  /*1e940*/  STL [R1+0x544], R6 ;  /* 0x0005440601007387 */ /* 0x0003e80000100800 */
[----:B------:R1:W-:Y:S01]  /*1e950*/  STL [R1+0x588], R182 ;  /* 0x000588b601007387 */ /* 0x0003e20000100800 */
[----:B--2---:R-:W-:-:S03]  /*1e960*/  IMAD.MOV.U32 R190, RZ, RZ, R182 ;  /* 0x000000ffffbe7224 */ /* 0x004fc600078e00b6 */
[----:B-1----:R-:W2:Y:S01]  /*1e970*/  LDL.LU R5, [R1+0x250] ;  /* 0x0002500001057983 */ /* 0x002ea20000300800 */
[----:B------:R-:W-:-:S03]  /*1e980*/  IMAD.MOV.U32 R191, RZ, RZ, R223 ;  /* 0x000000ffffbf7224 */ /* 0x000fc600078e00df */
[----:B------:R1:W-:Y:S04]  /*1e990*/  STL [R1+0x584], R223 ;  /* 0x000584df01007387 */ /* 0x0003e80000100800 */
[----:B------:R-:W2:Y:S04]  /*1e9a0*/  LDL.LU R6, [R1+0x290] ;  /* 0x0002900001067983 */ /* 0x000ea80000300800 */
[----:B------:R4:W-:Y:S04]  /*1e9b0*/  LDGSTS.E [R177+0x33400], desc[UR60][R190.64], P0 ;  /* 0x33400000beb17fae */ /* 0x0009e8000812187c */
[----:B------:R-:W2:Y:S04]  /*1e9c0*/  LDL.LU R182, [R1+0x24c] ;  /* 0x00024c0001b67983 */ /* 0x000ea80000300800 */
[----:B-1----:R-:W2:Y:S01]  /*1e9d0*/  LDL.LU R223, [R1+0x28c] ;  /* 0x00028c0001df7983 */ /* 0x002ea20000300800 */
[----:B----4-:R-:W-:-:S02]  /*1e9e0*/  IADD3 R7, P1, R7, R186, RZ ;  /* 0x000000ba07077210 */ /* 0x010fc40007f3e0ff */
[----:B------:R-:W-:Y:S02]  /*1e9f0*/  IADD3 R0, P2, R0, R186, RZ ;  /* 0x000000ba00007210 */ /* 0x000fe40007f5e0ff */
[----:B------:R-:W-:Y:S01]  /*1ea00*/  MOV R190, R7 ;  /* 0x0000000700be7202 */ /* 0x000fe20000000f00 */
[--C-:B---3--:R-:W-:Y:S01]  /*1ea10*/  IMAD.X R189, R189, 0x1, R185.reuse, P1 ;  /* 0x00000001bdbd7824 */ /* 0x108fe200008e06b9 */
[----:B------:R1:W-:Y:S01]  /*1ea20*/  STL [R1+0x5c8], R7 ;  /* 0x0005c80701007387 */ /* 0x0003e20000100800 */
[----:B------:R-:W-:Y:S02]  /*1ea30*/  IMAD.X R4, R4, 0x1, R185, P2 ;  /* 0x0000000104047824 */ /* 0x000fe400010e06b9 */
[----:B------:R-:W-:Y:S01]  /*1ea40*/  IMAD.MOV.U32 R191, RZ, RZ, R189 ;  /* 0x000000ffffbf7224 */ /* 0x000fe200078e00bd */
[----:B------:R-:W-:Y:S04]  /*1ea50*/  STL [R1+0x5c4], R189 ;  /* 0x0005c4bd01007387 */ /* 0x000fe80000100800 */
[----:B------:R3:W-:Y:S04]  /*1ea60*/  STL [R1+0x608], R0 ;  /* 0x0006080001007387 */ /* 0x0007e80000100800 */
[----:B------:R4:W-:Y:S04]  /*1ea70*/  LDGSTS.E [R177+0x33800], desc[UR60][R190.64], P0 ;  /* 0x33800000beb17fae */ /* 0x0009e8000812187c */
[----:B------:R3:W-:Y:S04]  /*1ea80*/  STL [R1+0x604], R4 ;  /* 0x0006040401007387 */ /* 0x0007e80000100800 */
[----:B-1----:R-:W2:Y:S01]  /*1ea90*/  LDL.LU R7, [R1+0x2cc] ;  /* 0x0002cc0001077983 */ /* 0x002ea20000300800 */
[----:B----4-:R-:W-:-:S03]  /*1eaa0*/  IMAD.MOV.U32 R190, RZ, RZ, R0 ;  /* 0x000000ffffbe7224 */ /* 0x010fc600078e0000 */
[----:B---3--:R-:W3:Y:S01]  /*1eab0*/  LDL.LU R0, [R1+0x2d0] ;  /* 0x0002d00001007983 */ /* 0x008ee20000300800 */
[----:B------:R-:W-:-:S03]  /*1eac0*/  IMAD.MOV.U32 R191, RZ, RZ, R4 ;  /* 0x000000ffffbf7224 */ /* 0x000fc600078e0004 */
[----:B------:R-:W4:Y:S04]  /*1ead0*/  LDL.LU R189, [R1+0x30c] ;  /* 0x00030c0001bd7983 */ /* 0x000f280000300800 */
[----:B------:R-:W4:Y:S04]  /*1eae0*/  LDL.LU R4, [R1+0x310] ;  /* 0x0003100001047983 */ /* 0x000f280000300800 */
[----:B------:R1:W-:Y:S01]  /*1eaf0*/  LDGSTS.E [R177+0x33c00], desc[UR60][R190.64], P0 ;  /* 0x33c00000beb17fae */ /* 0x0003e2000812187c */
[-C--:B--2---:R-:W-:Y:S02]  /*1eb00*/  IADD3 R5, P1, R5, R186.reuse, RZ ;  /* 0x000000ba05057210 */ /* 0x084fe40007f3e0ff */
[----:B------:R-:W-:-:S02]  /*1eb10*/  IADD3 R6, P2, R6, R186, RZ ;  /* 0x000000ba06067210 */ /* 0x000fc40007f5e0ff */
[----:B-1----:R-:W-:Y:S01]  /*1eb20*/  LOP3.LUT R177, R2, 0x10, RZ, 0x3c, !PT ;  /* 0x0000001002b17812 */ /* 0x002fe200078e3cff */
[----:B------:R1:W-:Y:S01]  /*1eb30*/  STL [R1+0x250], R5 ;  /* 0x0002500501007387 */ /* 0x0003e20000100800 */
[----:B------:R-:W-:Y:S02]  /*1eb40*/  IMAD.MOV.U32 R190, RZ, RZ, R5 ;  /* 0x000000ffffbe7224 */ /* 0x000fe400078e0005 */
[--C-:B------:R-:W-:Y:S01]  /*1eb50*/  IMAD.X R182, R182, 0x1, R185.reuse, P1 ;  /* 0x00000001b6b67824 */ /* 0x100fe200008e06b9 */
[----:B------:R-:W-:Y:S01]  /*1eb60*/  STL [R1+0x290], R6 ;  /* 0x0002900601007387 */ /* 0x000fe20000100800 */
[----:B------:R-:W-:Y:S02]  /*1eb70*/  VIADD R177, R177, UR4 ;  /* 0x00000004b1b17c36 */ /* 0x000fe40008000000 */
[----:B------:R-:W-:Y:S01]  /*1eb80*/  IMAD.MOV.U32 R191, RZ, RZ, R182 ;  /* 0x000000ffffbf7224 */ /* 0x000fe200078e00b6 */
[----:B------:R2:W-:Y:S01]  /*1eb90*/  STL [R1+0x24c], R182 ;  /* 0x00024cb601007387 */ /* 0x0005e20000100800 */
[----:B------:R-:W-:-:S03]  /*1eba0*/  IMAD.X R223, R223, 0x1, R185, P2 ;  /* 0x00000001dfdf7824 */ /* 0x000fc600010e06b9 */
[----:B-1----:R-:W4:Y:S04]  /*1ebb0*/  LDL.LU R5, [R1+0x350] ;  /* 0x0003500001057983 */ /* 0x002f280000300800 */
[----:B------:R1:W-:Y:S04]  /*1ebc0*/  LDGSTS.E [R177+0x30080], desc[UR60][R190.64], P0 ;  /* 0x30080000beb17fae */ /* 0x0003e8000812187c */
[----:B--2---:R-:W2:Y:S04]  /*1ebd0*/  LDL.LU R182, [R1+0x390] ;  /* 0x0003900001b67983 */ /* 0x004ea80000300800 */
[----:B------:R1:W-:Y:S02]  /*1ebe0*/  STL [R1+0x28c], R223 ;  /* 0x00028cdf01007387 */ /* 0x0003e40000100800 */
[----:B-1----:R-:W-:-:S02]  /*1ebf0*/  IMAD.MOV.U32 R190, RZ, RZ, R6 ;  /* 0x000000ffffbe7224 */ /* 0x002fc400078e0006 */
[----:B------:R-:W-:Y:S01]  /*1ec00*/  IMAD.MOV.U32 R191, RZ, RZ, R223 ;  /* 0x000000ffffbf7224 */ /* 0x000fe200078e00df */
[----:B------:R-:W2:Y:S04]  /*1ec10*/  LDL.LU R6, [R1+0x34c] ;  /* 0x00034c0001067983 */ /* 0x000ea80000300800 */
[----:B------:R-:W2:Y:S04]  /*1ec20*/  LDL.LU R223, [R1+0x38c] ;  /* 0x00038c0001df7983 */ /* 0x000ea80000300800 */
[----:B------:R1:W-:Y:S01]  /*1ec30*/  LDGSTS.E [R177+0x30480], desc[UR60][R190.64], P0 ;  /* 0x30480000beb17fae */ /* 0x0003e2000812187c */
[----:B---3--:R-:W-:-:S05]  /*1ec40*/  IADD3 R0, P1, R0, R186, RZ ;  /* 0x000000ba00007210 */ /* 0x008fca0007f3e0ff */
[----:B------:R-:W-:Y:S01]  /*1ec50*/  IMAD.X R7, R7, 0x1, R185, P1 ;  /* 0x0000000107077824 */ /* 0x000fe200008e06b9 */
[----:B----4-:R-:W-:Y:S01]  /*1ec60*/  IADD3 R4, P2, R4, R186, RZ ;  /* 0x000000ba04047210 */ /* 0x010fe20007f5e0ff */
[----:B------:R3:W-:Y:S01]  /*1ec70*/  STL [R1+0x2d0], R0 ;  /* 0x0002d00001007387 */ /* 0x0007e20000100800 */
[----:B-1----:R-:W-:Y:S01]  /*1ec80*/  MOV R190, R0 ;  /* 0x0000000000be7202 */ /* 0x002fe20000000f00 */
[----:B------:R-:W-:Y:S02]  /*1ec90*/  IMAD.MOV.U32 R191, RZ, RZ, R7 ;  /* 0x000000ffffbf7224 */ /* 0x000fe400078e0007 */
[----:B------:R-:W-:Y:S01]  /*1eca0*/  IMAD.X R189, R189, 0x1, R185, P2 ;  /* 0x00000001bdbd7824 */ /* 0x000fe200010e06b9 */
[----:B------:R1:W-:Y:S04]  /*1ecb0*/  STL [R1+0x2cc], R7 ;  /* 0x0002cc0701007387 */ /* 0x0003e80000100800 */
        /* <DEDUP_REMOVED lines=28> */
[----:B---3--:R-:W-:-:S04]  /*1ee80*/  IADD3 R0, P1, R0, R186, RZ ;  /* 0x000000ba00007210 */ /* 0x008fc80007f3e0ff */
[----:B-1----:R-:W-:Y:S01]  /*1ee90*/  MOV R190, R0 ;  /* 0x0000000000be7202 */ /* 0x002fe20000000f00 */
[----:B------:R1:W-:Y:S01]  /*1eea0*/  STL [R1+0x3d0], R0 ;  /* 0x0003d00001007387 */ /* 0x0003e20000100800 */
[----:B------:R-:W-:Y:S01]  /*1eeb0*/  IADD3 R7, P2, R7, R186, RZ ;  /* 0x000000ba07077210 */ /* 0x000fe20007f5e0ff */
[----:B----4-:R-:W-:-:S04]  /*1eec0*/  IMAD.X R4, R4, 0x1, R185, P1 ;  /* 0x0000000104047824 */ /* 0x010fc800008e06b9 */
[----:B------:R-:W-:Y:S01]  /*1eed0*/  IMAD.X R189, R189, 0x1, R185, P2 ;  /* 0x00000001bdbd7824 */ /* 0x000fe200010e06b9 */
[----:B------:R3:W-:Y:S01]  /*1eee0*/  STL [R1+0x3cc], R4 ;  /* 0x0003cc0401007387 */ /* 0x0007e20000100800 */
[----:B------:R-:W-:-:S03]  /*1eef0*/  IMAD.MOV.U32 R191, RZ, RZ, R4 ;  /* 0x000000ffffbf7224 */ /* 0x000fc600078e0004 */
[----:B------:R4:W-:Y:S04]  /*1ef00*/  STL [R1+0x410], R7 ;  /* 0x0004100701007387 */ /* 0x0009e80000100800 */
[----:B-1----:R-:W2:Y:S04]  /*1ef10*/  LDL.LU R0, [R1+0x4d0] ;  /* 0x0004d00001007983 */ /* 0x002ea80000300800 */
[----:B------:R1:W-:Y:S04]  /*1ef20*/  STL [R1+0x40c], R189 ;  /* 0x00040cbd01007387 */ /* 0x0003e80000100800 */
[----:B------:R4:W-:Y:S04]  /*1ef30*/  LDGSTS.E [R177+0x31880], desc[UR60][R190.64], P0 ;  /* 0x31880000beb17fae */ /* 0x0009e8000812187c */
[----:B---3--:R-:W3:Y:S01]  /*1ef40*/  LDL.LU R4, [R1+0x510] ;  /* 0x0005100001047983 */ /* 0x008ee20000300800 */
[----:B----4-:R-:W-:-:S03]  /*1ef50*/  IMAD.MOV.U32 R190, RZ, RZ, R7 ;  /* 0x000000ffffbe7224 */ /* 0x010fc600078e0007 */
[----:B------:R-:W4:Y:S01]  /*1ef60*/  LDL.LU R7, [R1+0x4cc] ;  /* 0x0004cc0001077983 */ /* 0x000f220000300800 */
[----:B------:R-:W-:-:S03]  /*1ef70*/  IMAD.MOV.U32 R191, RZ, RZ, R189 ;  /* 0x000000ffffbf7224 */ /* 0x000fc600078e00bd */
[----:B-1----:R-:W4:Y:S01]  /*1ef80*/  LDL.LU R189, [R1+0x50c] ;  /* 0x00050c0001bd7983 */ /* 0x002f220000300800 */
        /* <DEDUP_REMOVED lines=19> */
[----:B------:R-:W-:-:S04]  /*1f0c0*/  IADD3 R0, P1, R0, R186, RZ ;  /* 0x000000ba00007210 */ /* 0x000fc80007f3e0ff */
[----:B-1----:R-:W-:Y:S01]  /*1f0d0*/  MOV R190, R0 ;  /* 0x0000000000be7202 */ /* 0x002fe20000000f00 */
[----:B------:R-:W-:Y:S01]  /*1f0e0*/  STL [R1+0x4d0], R0 ;  /* 0x0004d00001007387 */ /* 0x000fe20000100800 */
[----:B---3--:R-:W-:Y:S01]  /*1f0f0*/  IADD3 R4, P2, R4, R186, RZ ;  /* 0x000000ba04047210 */ /* 0x008fe20007f5e0ff */
[----:B----4-:R-:W-:-:S04]  /*1f100*/  IMAD.X R7, R7, 0x1, R185, P1 ;  /* 0x0000000107077824 */ /* 0x010fc800008e06b9 */
[----:B------:R-:W-:Y:S01]  /*1f110*/  IMAD.X R189, R189, 0x1, R185, P2 ;  /* 0x00000001bdbd7824 */ /* 0x000fe200010e06b9 */
        /* <DEDUP_REMOVED lines=11> */
[----:B--2---:R-:W-:-:S03]  /*1f1d0*/  IADD3 R5, P1, R5, R186, RZ ;  /* 0x000000ba05057210 */ /* 0x004fc60007f3e0ff */
[----:B------:R1:W-:Y:S01]  /*1f1e0*/  LDGSTS.E [R177+0x32c80], desc[UR60][R190.64], P0 ;  /* 0x32c80000beb17fae */ /* 0x0003e2000812187c */
[----:B------:R-:W-:-:S03]  /*1f1f0*/  IADD3 R182, P2, R182, R186, RZ ;  /* 0x000000bab6b67210 */ /* 0x000fc60007f5e0ff */
[----:B------:R2:W-:Y:S01]  /*1f200*/  STL [R1+0x550], R5 ;  /* 0x0005500501007387 */ /* 0x0005e20000100800 */
[----:B------:R-:W-:Y:S02]  /*1f210*/  IMAD.X R6, R6, 0x1, R185, P1 ;  /* 0x0000000106067824 */ /* 0x000fe400008e06b9 */
[----:B-1----:R-:W-:Y:S02]  /*1f220*/  IMAD.MOV.U32 R190, RZ, RZ, R5 ;  /* 0x000000ffffbe7224 */ /* 0x002fe400078e0005 */
[----:B------:R-:W-:Y:S02]  /*1f230*/  IMAD.MOV.U32 R191, RZ, RZ, R6 ;  /* 0x000000ffffbf7224 */ /* 0x000fe400078e0006 */
[----:B------:R-:W-:Y:S01]  /*1f240*/  IMAD.X R223, R223, 0x1, R185, P2 ;  /* 0x00000001dfdf7824 */ /* 0x000fe200010e06b9 */
[----:B------:R1:W-:Y:S04]  /*1f250*/  STL [R1+0x54c], R6 ;  /* 0x00054c0601007387 */ /* 0x0003e80000100800 */
[----:B------:R1:W-:Y:S04]  /*1f260*/  STL [R1+0x590], R182 ;  /* 0x000590b601007387 */ /* 0x0003e80000100800 */
[----:B------:R1:W-:Y:S04]  /*1f270*/  LDGSTS.E [R177+0x33080], desc[UR60][R190.64], P0 ;  /* 0x33080000beb17fae */ /* 0x0003e8000812187c */
[----:B--2---:R-:W2:Y:S04]  /*1f280*/  LDL.LU R5, [R1+0x258] ;  /* 0x0002580001057983 */ /* 0x004ea80000300800 */
[----:B------:R1:W-:Y:S02]  /*1f290*/  STL [R1+0x58c], R223 ;  /* 0x00058cdf01007387 */ /* 0x0003e40000100800 */
[----:B-1----:R-:W-:-:S02]  /*1f2a0*/  IMAD.MOV.U32 R190, RZ, RZ, R182 ;  /* 0x000000ffffbe7224 */ /* 0x002fc400078e00b6 */
[----:B------:R-:W2:Y:S01]  /*1f2b0*/  LDL.LU R6, [R1+0x298] ;  /* 0x0002980001067983 */ /* 0x000ea20000300800 */
[----:B------:R-:W-:-:S03]  /*1f2c0*/  IMAD.MOV.U32 R191, RZ, RZ, R223 ;  /* 0x000000ffffbf7224 */ /* 0x000fc600078e00df */
[----:B------:R-:W2:Y:S04]  /*1f2d0*/  LDL.LU R182, [R1+0x254] ;  /* 0x0002540001b67983 */ /* 0x000ea80000300800 */
[----:B------:R1:W-:Y:S04]  /*1f2e0*/  LDGSTS.E [R177+0x33480], desc[UR60][R190.64], P0 ;  /* 0x33480000beb17fae */ /* 0x0003e8000812187c */
[----:B------:R-:W2:Y:S01]  /*1f2f0*/  LDL.LU R223, [R1+0x294] ;  /* 0x0002940001df7983 */ /* 0x000ea20000300800 */
[-C--:B----4-:R-:W-:Y:S02]  /*1f300*/  IADD3 R7, P1, R7, R186.reuse, RZ ;  /* 0x000000ba07077210 */ /* 0x090fe40007f3e0ff */
[----:B------:R-:W-:-:S02]  /*1f310*/  IADD3 R0, P2, R0, R186, RZ ;  /* 0x000000ba00007210 */ /* 0x000fc40007f5e0ff */
[----:B-1----:R-:W-:Y:S01]  /*1f320*/  MOV R190, R7 ;  /* 0x0000000700be7202 */ /* 0x002fe20000000f00 */
        /* <DEDUP_REMOVED lines=13> */
[----:B------:R-:W4:Y:S01]  /*1f400*/  LDL.LU R4, [R1+0x318] ;  /* 0x0003180001047983 */ /* 0x000f220000300800 */
[----:B--2---:R-:W-:-:S03]  /*1f410*/  IADD3 R5, P1, R5, R186, RZ ;  /* 0x000000ba05057210 */ /* 0x004fc60007f3e0ff */
[----:B------:R1:W-:Y:S01]  /*1f420*/  LDGSTS.E [R177+0x33c80], desc[UR60][R190.64], P0 ;  /* 0x33c80000beb17fae */ /* 0x0003e2000812187c */
[----:B------:R-:W-:Y:S01]  /*1f430*/  IADD3 R6, P2, R6, R186, RZ ;  /* 0x000000ba06067210 */ /* 0x000fe20007f5e0ff */
[----:B------:R-:W-:Y:S01]  /*1f440*/  IMAD.X R182, R182, 0x1, R185, P1 ;  /* 0x00000001b6b67824 */ /* 0x000fe200008e06b9 */
[----:B-1----:R-:W-:Y:S01]  /*1f450*/  LOP3.LUT R191, R2, 0x20, RZ, 0x3c, !PT ;  /* 0x0000002002bf7812 */ /* 0x002fe200078e3cff */
[----:B------:R1:W-:Y:S01]  /*1f460*/  STL [R1+0x258], R5 ;  /* 0x0002580501007387 */ /* 0x0003e20000100800 */
[----:B------:R-:W-:Y:S02]  /*1f470*/  IMAD.MOV.U32 R190, RZ, RZ, R5 ;  /* 0x000000ffffbe7224 */ /* 0x000fe400078e0005 */
[----:B------:R-:W-:Y:S01]  /*1f480*/  IMAD.X R223, R223, 0x1, R185, P2 ;  /* 0x00000001dfdf7824 */ /* 0x000fe200010e06b9 */
[----:B------:R2:W-:Y:S01]  /*1f490*/  STL [R1+0x254], R182 ;  /* 0x000254b601007387 */ /* 0x0005e20000100800 */
[----:B------:R-:W-:Y:S02]  /*1f4a0*/  VIADD R177, R191, UR4 ;  /* 0x00000004bfb17c36 */ /* 0x000fe40008000000 */
[----:B------:R-:W-:Y:S01]  /*1f4b0*/  IMAD.MOV.U32 R191, RZ, RZ, R182 ;  /* 0x000000ffffbf7224 */ /* 0x000fe200078e00b6 */
[----:B------:R2:W-:Y:S04]  /*1f4c0*/  STL [R1+0x298], R6 ;  /* 0x0002980601007387 */ /* 0x0005e80000100800 */
[----:B------:R2:W-:Y:S04]  /*1f4d0*/  STL [R1+0x294], R223 ;  /* 0x000294df01007387 */ /* 0x0005e80000100800 */
[----:B-1----:R-:W4:Y:S04]  /*1f4e0*/  LDL.LU R5, [R1+0x358] ;  /* 0x0003580001057983 */ /* 0x002f280000300800 */
[----:B------:R1:W-:Y:S04]  /*1f4f0*/  LDGSTS.E [R177+0x30100], desc[UR60][R190.64], P0 ;  /* 0x30100000beb17fae */ /* 0x0003e8000812187c */
[----:B--2---:R-:W2:Y:S01]  /*1f500*/  LDL.LU R182, [R1+0x398] ;  /* 0x0003980001b67983 */ /* 0x004ea20000300800 */
        /* <DEDUP_REMOVED lines=9> */
[----:B-1----:R-:W-:Y:S02]  /*1f5a0*/  IMAD.MOV.U32 R190, RZ, RZ, R0 ;  /* 0x000000ffffbe7224 */ /* 0x002fe400078e0000 */
[----:B------:R-:W-:Y:S01]  /*1f5b0*/  IADD3.X R189, R189, R185, RZ, P2, !PT ;  /* 0x000000b9bdbd7210 */ /* 0x000fe200017fe4ff */
        /* <DEDUP_REMOVED lines=11> */
[----:B------:R-:W-:-:S03]  /*1f670*/  IADD3 R5, P1, R5, R186, RZ ;  /* 0x000000ba05057210 */ /* 0x000fc60007f3e0ff */
[----:B------:R1:W-:Y:S01]  /*1f680*/  LDGSTS.E [R177+0x30d00], desc[UR60][R190.64], P0 ;  /* 0x30d00000beb17fae */ /* 0x0003e2000812187c */
[----:B--2---:R-:W-:-:S03]  /*1f690*/  IADD3 R182, P2, R182, R186, RZ ;  /* 0x000000bab6b67210 */ /* 0x004fc60007f5e0ff */
[----:B------:R2:W-:Y:S01]  /*1f6a0*/  STL [R1+0x358], R5 ;  /* 0x0003580501007387 */ /* 0x0005e20000100800 */
[----:B------:R-:W-:Y:S02]  /*1f6b0*/  IMAD.X R6, R6, 0x1, R185, P1 ;  /* 0x0000000106067824 */ /* 0x000fe400008e06b9 */
[----:B-1----:R-:W-:Y:S02]  /*1f6c0*/  IMAD.MOV.U32 R190, RZ, RZ, R5 ;  /* 0x000000ffffbe7224 */ /* 0x002fe400078e0005 */
[----:B------:R-:W-:Y:S01]  /*1f6d0*/  IMAD.X R223, R223, 0x1, R185, P2 ;  /* 0x00000001dfdf7824 */ /* 0x000fe200010e06b9 */
[----:B------:R1:W-:Y:S01]  /*1f6e0*/  STL [R1+0x354], R6 ;  /* 0x0003540601007387 */ /* 0x0003e20000100800 */
[----:B------:R-:W-:-:S03]  /*1f6f0*/  IMAD.MOV.U32 R191, RZ, RZ, R6 ;  /* 0x000000ffffbf7224 */ /* 0x000fc600078e0006 */
[----:B------:R1:W-:Y:S04]  /*1f700*/  STL [R1+0x398], R182 ;  /* 0x000398b601007387 */ /* 0x0003e80000100800 */
[----:B--2---:R-:W2:Y:S04]  /*1f710*/  LDL.LU R5, [R1+0x458] ;  /* 0x0004580001057983 */ /* 0x004ea80000300800 */
[----:B------:R1:W-:Y:S04]  /*1f720*/  STL [R1+0x394], R223 ;  /* 0x000394df01007387 */ /* 0x0003e80000100800 */
[----:B------:R1:W-:Y:S04]  /*1f730*/  LDGSTS.E [R177+0x31100], desc[UR60][R190.64], P0 ;  /* 0x31100000beb17fae */ /* 0x0003e8000812187c */
[----:B-1----:R-:W2:Y:S01]  /*1f740*/  LDL.LU R6, [R1+0x498] ;  /* 0x0004980001067983 */ /* 0x002ea20000300800 */
[----:B------:R-:W-:-:S02]  /*1f750*/  IMAD.MOV.U32 R190, RZ, RZ, R182 ;  /* 0x000000ffffbe7224 */ /* 0x000fc400078e00b6 */
[----:B------:R-:W-:Y:S01]  /*1f760*/  IMAD.MOV.U32 R191, RZ, RZ, R223 ;  /* 0x000000ffffbf7224 */ /* 0x000fe200078e00df */
[----:B------:R-:W2:Y:S04]  /*1f770*/  LDL.LU R182, [R1+0x454] ;  /* 0x0004540001b67983 */ /* 0x000ea80000300800 */
[----:B------:R-:W2:Y:S04]  /*1f780*/  LDL.LU R223, [R1+0x494] ;  /* 0x0004940001df7983 */ /* 0x000ea80000300800 */
[----:B------:R1:W-:Y:S01]  /*1f790*/  LDGSTS.E [R177+0x31500], desc[UR60][R190.64], P0 ;  /* 0x31500000beb17fae */ /* 0x0003e2000812187c */
[----:B---3--:R-:W-:-:S05]  /*1f7a0*/  IADD3 R0, P1, R0, R186, RZ ;  /* 0x000000ba00007210 */ /* 0x008fca0007f3e0ff */
[----:B------:R3:W-:Y:S01]  /*1f7b0*/  STL [R1+0x3d8], R0 ;  /* 0x0003d80001007387 */ /* 0x0007e20000100800 */
[----:B-1----:R-:W-:Y:S01]  /*1f7c0*/  IMAD.MOV.U32 R190, RZ, RZ, R0 ;  /* 0x000000ffffbe7224 */ /* 0x002fe200078e0000 */
[----:B------:R-:W-:Y:S01]  /*1f7d0*/  IADD3 R7, P2, R7, R186, RZ ;  /* 0x000000ba07077210 */ /* 0x000fe20007f5e0ff */
[----:B----4-:R-:W-:-:S03]  /*1f7e0*/  IMAD.X R4, R4, 0x1, R185, P1 ;  /* 0x0000000104047824 */ /* 0x010fc600008e06b9 */
[----:B------:R-:W-:Y:S02]  /*1f7f0*/  IADD3.X R189, R189, R185, RZ, P2, !PT ;  /* 0x000000b9bdbd7210 */ /* 0x000fe400017fe4ff */
        /* <DEDUP_REMOVED lines=11> */
[----:B--2---:R-:W-:-:S03]  /*1f8b0*/  IADD3 R5, P1, R5, R186, RZ ;  /* 0x000000ba05057210 */ /* 0x004fc60007f3e0ff */
[----:B------:R1:W-:Y:S01]  /*1f8c0*/  LDGSTS.E [R177+0x31d00], desc[UR60][R190.64], P0 ;  /* 0x31d00000beb17fae */ /* 0x0003e2000812187c */
[----:B------:R-:W-:-:S03]  /*1f8d0*/  IADD3 R6, P2, R6, R186, RZ ;  /* 0x000000ba06067210 */ /* 0x000fc60007f5e0ff */
        /* <DEDUP_REMOVED lines=37> */
[----:B-1----:R-:W-:Y:S02]  /*1fb30*/  IMAD.MOV.U32 R190, RZ, RZ, R5 ;  /* 0x000000ffffbe7224 */ /* 0x002fe400078e0005 */
[----:B------:R-:W-:-:S04]  /*1fb40*/  IMAD.X R6, R6, 0x1, R185, P1 ;  /* 0x0000000106067824 */ /* 0x000fc800008e06b9 */
        /* <DEDUP_REMOVED lines=14> */
[----:B------:R-:W-:-:S03]  /*1fc30*/  IADD3 R0, P2, R0, R186, RZ ;  /* 0x000000ba00007210 */ /* 0x000fc60007f5e0ff */
[----:B-1----:R-:W-:Y:S02]  /*1fc40*/  IMAD.MOV.U32 R190, RZ, RZ, R7 ;  /* 0x000000ffffbe7224 */ /* 0x002fe400078e0007 */
[----:B---3--:R-:W-:Y:S01]  /*1fc50*/  IMAD.X R189, R189, 0x1, R185, P1 ;  /* 0x00000001bdbd7824 */ /* 0x008fe200008e06b9 */
[----:B------:R1:W-:Y:S01]  /*1fc60*/  STL [R1+0x5d8], R7 ;  /* 0x0005d80701007387 */ /* 0x0003e20000100800 */
[----:B------:R-:W-:Y:S02]  /*1fc70*/  IADD3.X R4, R4, R185, RZ, P2, !PT ;  /* 0x000000b904047210 */ /* 0x000fe400017fe4ff */
        /* <DEDUP_REMOVED lines=12> */
[----:B--2---:R-:W-:Y:S02]  /*1fd40*/  IADD3 R5, P1, R5, R186, RZ ;  /* 0x000000ba05057210 */ /* 0x004fe40007f3e0ff */
[----:B-1----:R-:W-:-:S02]  /*1fd50*/  LOP3.LUT R191, R2, 0x30, RZ, 0x3c, !PT ;  /* 0x0000003002bf7812 */ /* 0x002fc400078e3cff */
[----:B------:R-:W-:Y:S01]  /*1fd60*/  IADD3 R6, P2, R6, R186, RZ ;  /* 0x000000ba06067210 */ /* 0x000fe20007f5e0ff */
[----:B------:R-:W-:Y:S01]  /*1fd70*/  IMAD.X R182, R182, 0x1, R185, P1 ;  /* 0x00000001b6b67824 */ /* 0x000fe200008e06b9 */
[----:B------:R1:W-:Y:S01]  /*1fd80*/  STL [R1+0x260], R5 ;  /* 0x0002600501007387 */ /* 0x0003e20000100800 */
[----:B------:R-:W-:Y:S02]  /*1fd90*/  VIADD R177, R191, UR4 ;  /* 0x00000004bfb17c36 */ /* 0x000fe40008000000 */
[----:B------:R-:W-:Y:S01]  /*1fda0*/  IMAD.MOV.U32 R190, RZ, RZ, R5 ;  /* 0x000000ffffbe7224 */ /* 0x000fe200078e0005 */
[----:B------:R2:W-:Y:S01]  /*1fdb0*/  STL [R1+0x25c], R182 ;  /* 0x00025cb601007387 */ /* 0x0005e20000100800 */
[----:B------:R-:W-:-:S03]  /*1fdc0*/  IMAD.X R223, R223, 0x1, R185, P2 ;  /* 0x00000001dfdf7824 */ /* 0x000fc600010e06b9 */
[----:B------:R2:W-:Y:S01]  /*1fdd0*/  STL [R1+0x2a0], R6 ;  /* 0x0002a00601007387 */ /* 0x0005e20000100800 */
[----:B------:R-:W-:-:S03]  /*1fde0*/  IMAD.MOV.U32 R191, RZ, RZ, R182 ;  /* 0x000000ffffbf7224 */ /* 0x000fc600078e00b6 */
        /* <DEDUP_REMOVED lines=9> */
[----:B---3--:R-:W-:-:S04]  /*1fe80*/  IADD3 R0, P1, R0, R186, RZ ;  /* 0x000000ba00007210 */ /* 0x008fc80007f3e0ff */
[----:B------:R-:W-:Y:S02]  /*1fe90*/  IADD3.X R7, R7, R185, RZ, P1, !PT ;  /* 0x000000b907077210 */ /* 0x000fe40000ffe4ff */
[----:B----4-:R-:W-:Y:S01]  /*1fea0*/  IADD3 R4, P2, R4, R186, RZ ;  /* 0x000000ba04047210 */ /* 0x010fe20007f5e0ff */
        /* <DEDUP_REMOVED lines=20> */
[----:B------:R-:W-:Y:S01]  /*1fff0*/  IMAD.MOV.U32 R191, RZ, RZ, R6 ;  /* 0x000000ffffbf7224 */ /* 0x000fe200078e0006 */
[----:B------:R1:W-:Y:S01]  /*20000*/  STL [R1+0x35c], R6 ;  /* 0x00035c0601007387 */ /* 0x0003e20000100800 */
[----:B------:R-:W-:-:S03]  /*20010*/  IMAD.X R223, R223, 0x1, R185, P2 ;  /* 0x00000001dfdf7824 */ /* 0x000fc600010e06b9 */
[----:B------:R1:W-:Y:S04]  /*20020*/  STL [R1+0x3a0], R182 ;  /* 0x0003a0b601007387 */ /* 0x0003e80000100800 */
[----:B--2---:R-:W2:Y:S04]  /*20030*/  LDL.LU R5, [R1+0x460] ;  /* 0x0004600001057983 */ /* 0x004ea80000300800 */
[----:B------:R1:W-:Y:S04]  /*20040*/  LDGSTS.E [R177+0x31180], desc[UR60][R190.64], P0 ;  /* 0x31180000beb17fae */ /* 0x0003e8000812187c */
[----:B------:R1:W-:Y:S04]  /*20050*/  STL [R1+0x39c], R223 ;  /* 0x00039cdf01007387 */ /* 0x0003e80000100800 */
        /* <DEDUP_REMOVED lines=45> */
[----:B------:R-:W-:Y:S02]  /*20330*/  IADD3 R4, P2, R4, R186, RZ ;  /* 0x000000ba04047210 */ /* 0x000fe40007f5e0ff */
[----:B----4-:R-:W-:-:S03]  /*20340*/  IADD3.X R7, R7, R185, RZ, P1, !PT ;  /* 0x000000b907077210 */ /* 0x010fc60000ffe4ff */
[----:B------:R-:W-:Y:S02]  /*20350*/  IMAD.X R189, R189, 0x1, R185, P2 ;  /* 0x00000001bdbd7824 */ /* 0x000fe400010e06b9 */
[----:B------:R1:W-:Y:S01]  /*20360*/  STL [R1+0x4dc], R7 ;  /* 0x0004dc0701007387 */ /* 0x0003e20000100800 */
[----:B------:R-:W-:-:S03]  /*20370*/  IMAD.MOV.U32 R191, RZ, RZ, R7 ;  /* 0x000000ffffbf7224 */ /* 0x000fc600078e0007 */
[----:B------:R-:W-:Y:S04]  /*20380*/  STL [R1+0x520], R4 ;  /* 0x0005200401007387 */ /* 0x000fe80000100800 */
[----:B------:R3:W-:Y:S04]  /*20390*/  LDGSTS.E [R177+0x32980], desc[UR60][R190.64], P0 ;  /* 0x32980000beb17fae */ /* 0x0007e8000812187c */
[----:B-1----:R-:W4:Y:S04]  /*203a0*/  LDL.LU R7, [R1+0x5e0] ;  /* 0x0005e00001077983 */ /* 0x002f280000300800 */
[----:B------:R1:W-:Y:S04]  /*203b0*/  STL [R1+0x51c], R189 ;  /* 0x00051cbd01007387 */ /* 0x0003e80000100800 */
[----:B------:R-:W4:Y:S01]  /*203c0*/  LDL.LU R0, [R1+0x620] ;  /* 0x0006200001007983 */ /* 0x000f220000300800 */
[----:B---3--:R-:W-:-:S03]  /*203d0*/  IMAD.MOV.U32 R191, RZ, RZ, R189 ;  /* 0x000000ffffbf7224 */ /* 0x008fc600078e00bd */
[----:B-1----:R-:W3:Y:S01]  /*203e0*/  LDL.LU R189, [R1+0x5dc] ;  /* 0x0005dc0001bd7983 */ /* 0x002ee20000300800 */
[----:B------:R-:W-:-:S03]  /*203f0*/  IMAD.MOV.U32 R190, RZ, RZ, R4 ;  /* 0x000000ffffbe7224 */ /* 0x000fc600078e0004 */
[----:B------:R-:W3:Y:S01]  /*20400*/  LDL.LU R4, [R1+0x61c] ;  /* 0x00061c0001047983 */ /* 0x000ee20000300800 */
[----:B--2---:R-:W-:-:S03]  /*20410*/  IADD3 R5, P1, R5, R186, RZ ;  /* 0x000000ba05057210 */ /* 0x004fc60007f3e0ff */
[----:B------:R1:W-:Y:S01]  /*20420*/  LDGSTS.E [R177+0x32d80], desc[UR60][R190.64], P0 ;  /* 0x32d80000beb17fae */ /* 0x0003e2000812187c */
[----:B------:R-:W-:Y:S01]  /*20430*/  IADD3 R182, P2, R182, R186, RZ ;  /* 0x000000bab6b67210 */ /* 0x000fe20007f5e0ff */
[----:B------:R-:W-:Y:S02]  /*20440*/  IMAD.X R6, R6, 0x1, R185, P1 ;  /* 0x0000000106067824 */ /* 0x000fe400008e06b9 */
[----:B-1----:R-:W-:Y:S02]  /*20450*/  IMAD.MOV.U32 R190, RZ, RZ, R5 ;  /* 0x000000ffffbe7224 */ /* 0x002fe400078e0005 */
[----:B------:R-:W-:Y:S01]  /*20460*/  IMAD.MOV.U32 R191, RZ, RZ, R6 ;  /* 0x000000ffffbf7224 */ /* 0x000fe200078e0006 */
[----:B------:R1:W-:Y:S01]  /*20470*/  STL [R1+0x560], R5 ;  /* 0x0005600501007387 */ /* 0x0003e20000100800 */
[----:B------:R-:W-:-:S03]  /*20480*/  IMAD.X R223, R223, 0x1, R185, P2 ;  /* 0x00000001dfdf7824 */ /* 0x000fc600010e06b9 */
[----:B------:R2:W-:Y:S04]  /*20490*/  STL [R1+0x55c], R6 ;  /* 0x00055c0601007387 */ /* 0x0005e80000100800 */
[----:B------:R2:W-:Y:S04]  /*204a0*/  STL [R1+0x5a0], R182 ;  /* 0x0005a0b601007387 */ /* 0x0005e80000100800 */
[----:B------:R2:W-:Y:S04]  /*204b0*/  LDGSTS.E [R177+0x33180], desc[UR60][R190.64], P0 ;  /* 0x33180000beb17fae */ /* 0x0005e8000812187c */
[----:B-1----:R-:W3:Y:S04]  /*204c0*/  LDL.LU R5, [R1+0x268] ;  /* 0x0002680001057983 */ /* 0x002ee80000300800 */
[----:B------:R1:W-:Y:S01]  /*204d0*/  STL [R1+0x59c], R223 ;  /* 0x00059cdf01007387 */ /* 0x0003e20000100800 */
[----:B--2---:R-:W-:-:S03]  /*204e0*/  IMAD.MOV.U32 R190, RZ, RZ, R182 ;  /* 0x000000ffffbe7224 */ /* 0x004fc600078e00b6 */
[----:B------:R-:W2:Y:S01]  /*204f0*/  LDL.LU R6, [R1+0x2a8] ;  /* 0x0002a80001067983 */ /* 0x000ea20000300800 */
[----:B------:R-:W-:-:S03]  /*20500*/  IMAD.MOV.U32 R191, RZ, RZ, R223 ;  /* 0x000000ffffbf7224 */ /* 0x000fc600078e00df */
[----:B------:R-:W2:Y:S04]  /*20510*/  LDL.LU R182, [R1+0x264] ;  /* 0x0002640001b67983 */ /* 0x000ea80000300800 */
[----:B------:R4:W-:Y:S04]  /*20520*/  LDGSTS.E [R177+0x33580], desc[UR60][R190.64], P0 ;  /* 0x33580000beb17fae */ /* 0x0009e8000812187c */
[----:B-1----:R-:W2:Y:S01]  /*20530*/  LDL.LU R223, [R1+0x2a4] ;  /* 0x0002a40001df7983 */ /* 0x002ea20000300800 */
[-C--:B----4-:R-:W-:Y:S02]  /*20540*/  IADD3 R7, P1, R7, R186.reuse, RZ ;  /* 0x000000ba07077210 */ /* 0x090fe40007f3e0ff */
[----:B------:R-:W-:-:S03]  /*20550*/  IADD3 R0, P2, R0, R186, RZ ;  /* 0x000000ba00007210 */ /* 0x000fc60007f5e0ff */
[----:B------:R-:W-:Y:S01]  /*20560*/  IMAD.MOV.U32 R190, RZ, RZ, R7 ;  /* 0x000000ffffbe7224 */ /* 0x000fe200078e0007 */
[----:B---3--:R-:W-:Y:S01]  /*20570*/  IADD3.X R189, R189, R185, RZ, P1, !PT ;  /* 0x000000b9bdbd7210 */ /* 0x008fe20000ffe4ff */
[----:B------:R1:W-:Y:S01]  /*20580*/  STL [R1+0x5e0], R7 ;  /* 0x0005e00701007387 */ /* 0x0003e20000100800 */
[----:B------:R-:W-:-:S03]  /*20590*/  IMAD.X R4, R4, 0x1, R185, P2 ;  /* 0x0000000104047824 */ /* 0x000fc600010e06b9 */
        /* <DEDUP_REMOVED lines=12> */
[-C--:B------:R-:W-:Y:S02]  /*20660*/  IADD3 R5, P1, R5, R186.reuse, RZ ;  /* 0x000000ba05057210 */ /* 0x080fe40007f3e0ff */
[----:B--2---:R-:W-:-:S02]  /*20670*/  IADD3 R6, P2, R6, R186, RZ ;  /* 0x000000ba06067210 */ /* 0x004fc40007f5e0ff */
[----:B-1----:R-:W-:Y:S01]  /*20680*/  LOP3.LUT R191, R2, 0x40, RZ, 0x3c, !PT ;  /* 0x0000004002bf7812 */ /* 0x002fe200078e3cff */
[----:B------:R-:W-:Y:S01]  /*20690*/  IMAD.X R182, R182, 0x1, R185, P1 ;  /* 0x00000001b6b67824 */ /* 0x000fe200008e06b9 */
[----:B------:R1:W-:Y:S01]  /*206a0*/  STL [R1+0x268], R5 ;  /* 0x0002680501007387 */ /* 0x0003e20000100800 */
[----:B------:R-:W-:Y:S02]  /*206b0*/  IMAD.MOV.U32 R190, RZ, RZ, R5 ;  /* 0x000000ffffbe7224 */ /* 0x000fe400078e0005 */
[----:B------:R-:W-:Y:S01]  /*206c0*/  VIADD R177, R191, UR4 ;  /* 0x00000004bfb17c36 */ /* 0x000fe20008000000 */
        /* <DEDUP_REMOVED lines=8> */
[----:B-1----:R-:W-:Y:S01]  /*20750*/  IMAD.MOV.U32 R190, RZ, RZ, R6 ;  /* 0x000000ffffbe7224 */ /* 0x002fe200078e0006 */
[----:B------:R-:W-:-:S02]  /*20760*/  MOV R191, R223 ;  /* 0x000000df00bf7202 */ /* 0x000fc40000000f00 */
        /* <DEDUP_REMOVED lines=22> */
[----:B------:R1:W-:Y:S04]  /*208d0*/  LDGSTS.E [R177+0x30e00], desc[UR60][R190.64], P0 ;  /* 0x30e00000beb17fae */ /* 0x0003e8000812187c */
[----:B------:R2:W-:Y:S01]  /*208e0*/  STL [R1+0x368], R5 ;  /* 0x0003680501007387 */ /* 0x0005e20000100800 */
[----:B------:R-:W-:Y:S02]  /*208f0*/  IMAD.X R6, R6, 0x1, R185, P1 ;  /* 0x0000000106067824 */ /* 0x000fe400008e06b9 */
[----:B-1----:R-:W-:-:S02]  /*20900*/  IMAD.MOV.U32 R190, RZ, RZ, R5 ;  /* 0x000000ffffbe7224 */ /* 0x002fc400078e0005 */
        /* <DEDUP_REMOVED lines=8> */
[----:B------:R-:W-:Y:S01]  /*20990*/  IMAD.MOV.U32 R190, RZ, RZ, R182 ;  /* 0x000000ffffbe7224 */ /* 0x000fe200078e00b6 */
[----:B------:R-:W-:-:S02]  /*209a0*/  MOV R191, R223 ;  /* 0x000000df00bf7202 */ /* 0x000fc40000000f00 */
[----:B------:R-:W2:Y:S04]  /*209b0*/  LDL.LU R182, [R1+0x464] ;  /* 0x0004640001b67983 */ /* 0x000ea80000300800 */
[----:B------:R-:W2:Y:S04]  /*209c0*/  LDL.LU R223, [R1+0x4a4] ;  /* 0x0004a40001df7983 */ /* 0x000ea80000300800 */
[----:B------:R1:W-:Y:S01]  /*209d0*/  LDGSTS.E [R177+0x31600], desc[UR60][R190.64], P0 ;  /* 0x31600000beb17fae */ /* 0x0003e2000812187c */
[----:B---3--:R-:W-:-:S05]  /*209e0*/  IADD3 R0, P1, R0, R186, RZ ;  /* 0x000000ba00007210 */ /* 0x008fca0007f3e0ff */
[----:B------:R3:W-:Y:S01]  /*209f0*/  STL [R1+0x3e8], R0 ;  /* 0x0003e80001007387 */ /* 0x0007e20000100800 */
[----:B-1----:R-:W-:Y:S01]  /*20a00*/  IMAD.MOV.U32 R190, RZ, RZ, R0 ;  /* 0x000000ffffbe7224 */ /* 0x002fe200078e0000 */
[----:B------:R-:W-:Y:S01]  /*20a10*/  IADD3 R7, P2, R7, R186, RZ ;  /* 0x000000ba07077210 */ /* 0x000fe20007f5e0ff */
[----:B----4-:R-:W-:-:S04]  /*20a20*/  IMAD.X R4, R4, 0x1, R185, P1 ;  /* 0x0000000104047824 */ /* 0x010fc800008e06b9 */
[----:B------:R-:W-:Y:S01]  /*20a30*/  IMAD.X R189, R189, 0x1, R185, P2 ;  /* 0x00000001bdbd7824 */ /* 0x000fe200010e06b9 */
        /* <DEDUP_REMOVED lines=31> */
[----:B------:R-:W-:Y:S01]  /*20c30*/  STL [R1+0x4e8], R0 ;  /* 0x0004e80001007387 */ /* 0x000fe20000100800 */
[----:B-1----:R-:W-:Y:S01]  /*20c40*/  IMAD.MOV.U32 R190, RZ, RZ, R0 ;  /* 0x000000ffffbe7224 */ /* 0x002fe200078e0000 */
[----:B------:R-:W-:Y:S01]  /*20c50*/  IADD3 R4, P2, R4, R186, RZ ;  /* 0x000000ba04047210 */ /* 0x000fe20007f5e0ff */
        /* <DEDUP_REMOVED lines=26> */
[----:B-1----:R-:W-:Y:S01]  /*20e00*/  IMAD.MOV.U32 R190, RZ, RZ, R182 ;  /* 0x000000ffffbe7224 */ /* 0x002fe200078e00b6 */
[----:B------:R-:W-:Y:S01]  /*20e10*/  MOV R191, R223 ;  /* 0x000000df00bf7202 */ /* 0x000fe20000000f00 */
[----:B------:R-:W2:Y:S04]  /*20e20*/  LDL.LU R6, [R1+0x2b0] ;  /* 0x0002b00001067983 */ /* 0x000ea80000300800 */
[----:B------:R-:W2:Y:S04]  /*20e30*/  LDL.LU R182, [R1+0x26c] ;  /* 0x00026c0001b67983 */ /* 0x000ea80000300800 */
[----:B------:R1:W-:Y:S04]  /*20e40*/  LDGSTS.E [R177+0x33600], desc[UR60][R190.64], P0 ;  /* 0x33600000beb17fae */ /* 0x0003e8000812187c */
[----:B------:R-:W2:Y:S01]  /*20e50*/  LDL.LU R223, [R1+0x2ac] ;  /* 0x0002ac0001df7983 */ /* 0x000ea20000300800 */
[----:B----4-:R-:W-:-:S02]  /*20e60*/  IADD3 R7, P1, R7, R186, RZ ;  /* 0x000000ba07077210 */ /* 0x010fc40007f3e0ff */
[----:B------:R-:W-:-:S03]  /*20e70*/  IADD3 R0, P2, R0, R186, RZ ;  /* 0x000000ba00007210 */ /* 0x000fc60007f5e0ff */
[----:B-1----:R-:W-:Y:S02]  /*20e80*/  IMAD.MOV.U32 R190, RZ, RZ, R7 ;  /* 0x000000ffffbe7224 */ /* 0x002fe400078e0007 */
        /* <DEDUP_REMOVED lines=30> */
[----:B-1----:R-:W-:Y:S01]  /*21070*/  MOV R190, R6 ;  /* 0x0000000600be7202 */ /* 0x002fe20000000f00 */
[----:B------:R-:W-:-:S02]  /*21080*/  IMAD.MOV.U32 R191, RZ, RZ, R223 ;  /* 0x000000ffffbf7224 */ /* 0x000fc400078e00df */
        /* <DEDUP_REMOVED lines=34> */
[----:B------:R-:W-:Y:S01]  /*212b0*/  MOV R190, R182 ;  /* 0x000000b600be7202 */ /* 0x000fe20000000f00 */
[----:B------:R-:W-:-:S02]  /*212c0*/  IMAD.MOV.U32 R191, RZ, RZ, R223 ;  /* 0x000000ffffbf7224 */ /* 0x000fc400078e00df */
        /* <DEDUP_REMOVED lines=66> */
[----:B--2---:R-:W2:Y:S04]  /*216f0*/  LDL.LU R5, [R1+0x278] ;  /* 0x0002780001057983 */ /* 0x004ea80000300800 */
[----:B------:R1:W-:Y:S04]  /*21700*/  LDGSTS.E [R177+0x33280], desc[UR60][R190.64], P0 ;  /* 0x33280000beb17fae */ /* 0x0003e8000812187c */
[----:B------:R1:W-:Y:S04]  /*21710*/  STL [R1+0x5ac], R223 ;  /* 0x0005acdf01007387 */ /* 0x0003e80000100800 */
[----:B-1----:R-:W2:Y:S01]  /*21720*/  LDL.LU R6, [R1+0x2b8] ;  /* 0x0002b80001067983 */ /* 0x002ea20000300800 */
[----:B------:R-:W-:Y:S01]  /*21730*/  MOV R190, R182 ;  /* 0x000000b600be7202 */ /* 0x000fe20000000f00 */
[----:B------:R-:W-:-:S02]  /*21740*/  IMAD.MOV.U32 R191, RZ, RZ, R223 ;  /* 0x000000ffffbf7224 */ /* 0x000fc400078e00df */
[----:B------:R-:W2:Y:S04]  /*21750*/  LDL.LU R182, [R1+0x274] ;  /* 0x0002740001b67983 */ /* 0x000ea80000300800 */
[----:B------:R1:W-:Y:S04]  /*21760*/  LDGSTS.E [R177+0x33680], desc[UR60][R190.64], P0 ;  /* 0x33680000beb17fae */ /* 0x0003e8000812187c */
[----:B------:R-:W2:Y:S01]  /*21770*/  LDL.LU R223, [R1+0x2b4] ;  /* 0x0002b40001df7983 */ /* 0x000ea20000300800 */
[-C--:B----4-:R-:W-:Y:S02]  /*21780*/  IADD3 R7, P1, R7, R186.reuse, RZ ;  /* 0x000000ba07077210 */ /* 0x090fe40007f3e0ff */
        /* <DEDUP_REMOVED lines=18> */
[----:B------:R-:W-:Y:S02]  /*218b0*/  IADD3 R6, P2, R6, R186, RZ ;  /* 0x000000ba06067210 */ /* 0x000fe40007f5e0ff */
[----:B-1----:R-:W-:Y:S01]  /*218c0*/  LOP3.LUT R191, R2, 0x60, RZ, 0x3c, !PT ;  /* 0x0000006002bf7812 */ /* 0x002fe200078e3cff */
[----:B------:R-:W-:Y:S01]  /*218d0*/  IMAD.X R182, R182, 0x1, R185, P1 ;  /* 0x00000001b6b67824 */ /* 0x000fe200008e06b9 */
[----:B------:R1:W-:Y:S03]  /*218e0*/  STL [R1+0x278], R5 ;  /* 0x0002780501007387 */ /* 0x0003e60000100800 */
[----:B------:R-:W-:Y:S02]  /*218f0*/  VIADD R177, R191, UR4 ;  /* 0x00000004bfb17c36 */ /* 0x000fe40008000000 */
[----:B------:R-:W-:Y:S01]  /*21900*/  IMAD.MOV.U32 R190, RZ, RZ, R5 ;  /* 0x000000ffffbe7224 */ /* 0x000fe200078e0005 */
[----:B------:R2:W-:Y:S01]  /*21910*/  STL [R1+0x274], R182 ;  /* 0x000274b601007387 */ /* 0x0005e20000100800 */
[----:B------:R-:W-:-:S03]  /*21920*/  IMAD.X R223, R223, 0x1, R185, P2 ;  /* 0x00000001dfdf7824 */ /* 0x000fc600010e06b9 */
[----:B------:R2:W-:Y:S01]  /*21930*/  STL [R1+0x2b8], R6 ;  /* 0x0002b80601007387 */ /* 0x0005e20000100800 */
[----:B------:R-:W-:-:S03]  /*21940*/  MOV R191, R182 ;  /* 0x000000b600bf7202 */ /* 0x000fc60000000f00 */
        /* <DEDUP_REMOVED lines=34> */
[----:B------:R-:W-:-:S03]  /*21b70*/  MOV R191, R6 ;  /* 0x0000000600bf7202 */ /* 0x000fc60000000f00 */
        /* <DEDUP_REMOVED lines=65> */
[----:B------:R-:W-:-:S03]  /*21f90*/  IADD3 R182, P2, R182, R186, RZ ;  /* 0x000000bab6b67210 */ /* 0x000fc60007f5e0ff */
[----:B------:R2:W-:Y:S01]  /*21fa0*/  STL [R1+0x578], R5 ;  /* 0x0005780501007387 */ /* 0x0005e20000100800 */
[----:B-1----:R-:W-:Y:S02]  /*21fb0*/  IMAD.MOV.U32 R190, RZ, RZ, R5 ;  /* 0x000000ffffbe7224 */ /* 0x002fe400078e0005 */
[----:B------:R-:W-:-:S05]  /*21fc0*/  IMAD.X R6, R6, 0x1, R185, P1 ;  /* 0x0000000106067824 */ /* 0x000fca00008e06b9 */
[----:B------:R-:W-:Y:S01]  /*21fd0*/  MOV R191, R6 ;  /* 0x0000000600bf7202 */ /* 0x000fe20000000f00 */
[----:B------:R-:W-:Y:S01]  /*21fe0*/  IMAD.X R223, R223, 0x1, R185, P2 ;  /* 0x00000001dfdf7824 */ /* 0x000fe200010e06b9 */
[----:B------:R1:W-:Y:S04]  /*21ff0*/  STL [R1+0x574], R6 ;  /* 0x0005740601007387 */ /* 0x0003e80000100800 */
[----:B------:R1:W-:Y:S04]  /*22000*/  LDGSTS.E [R177+0x33300], desc[UR60][R190.64], P0 ;  /* 0x33300000beb17fae */ /* 0x0003e8000812187c */
[----:B------:R-:W-:Y:S04]  /*22010*/  STL [R1+0x5b8], R182 ;  /* 0x0005b8b601007387 */ /* 0x000fe80000100800 */
[----:B--2---:R-:W2:Y:S01]  /*22020*/  LDL.LU R5, [R1+0x280] ;  /* 0x0002800001057983 */ /* 0x004ea20000300800 */
[----:B-1----:R-:W-:-:S02]  /*22030*/  IMAD.MOV.U32 R190, RZ, RZ, R182 ;  /* 0x000000ffffbe7224 */ /* 0x002fc400078e00b6 */
[----:B------:R-:W-:Y:S01]  /*22040*/  IMAD.MOV.U32 R191, RZ, RZ, R223 ;  /* 0x000000ffffbf7224 */ /* 0x000fe200078e00df */
[----:B------:R1:W-:Y:S04]  /*22050*/  STL [R1+0x5b4], R223 ;  /* 0x0005b4df01007387 */ /* 0x0003e80000100800 */
[----:B------:R-:W2:Y:S04]  /*22060*/  LDL.LU R6, [R1+0x2c0] ;  /* 0x0002c00001067983 */ /* 0x000ea80000300800 */
[----:B------:R4:W-:Y:S04]  /*22070*/  LDGSTS.E [R177+0x33700], desc[UR60][R190.64], P0 ;  /* 0x33700000beb17fae */ /* 0x0009e8000812187c */
[----:B-1----:R-:W2:Y:S04]  /*22080*/  LDL.LU R223, [R1+0x27c] ;  /* 0x00027c0001df7983 */ /* 0x002ea80000300800 */
[----:B------:R-:W2:Y:S01]  /*22090*/  LDL.LU R182, [R1+0x2bc] ;  /* 0x0002bc0001b67983 */ /* 0x000ea20000300800 */
[----:B----4-:R-:W-:-:S02]  /*220a0*/  IADD3 R7, P1, R7, R186, RZ ;  /* 0x000000ba07077210 */ /* 0x010fc40007f3e0ff */
[----:B------:R-:W-:-:S03]  /*220b0*/  IADD3 R0, P2, R0, R186, RZ ;  /* 0x000000ba00007210 */ /* 0x000fc60007f5e0ff */
[----:B------:R-:W-:Y:S02]  /*220c0*/  IMAD.MOV.U32 R190, RZ, RZ, R7 ;  /* 0x000000ffffbe7224 */ /* 0x000fe400078e0007 */
[----:B---3--:R-:W-:Y:S01]  /*220d0*/  IMAD.X R189, R189, 0x1, R185, P1 ;  /* 0x00000001bdbd7824 */ /* 0x008fe200008e06b9 */
[----:B------:R-:W-:Y:S03]  /*220e0*/  STL [R1+0x5f8], R7 ;  /* 0x0005f80701007387 */ /* 0x000fe60000100800 */
[----:B------:R-:W-:Y:S02]  /*220f0*/  IMAD.MOV.U32 R191, RZ, RZ, R189 ;  /* 0x000000ffffbf7224 */ /* 0x000fe400078e00bd */
[----:B------:R-:W-:Y:S01]  /*22100*/  IMAD.X R4, R4, 0x1, R185, P2 ;  /* 0x0000000104047824 */ /* 0x000fe200010e06b9 */
[----:B------:R-:W-:Y:S04]  /*22110*/  STL [R1+0x5f4], R189 ;  /* 0x0005f4bd01007387 */ /* 0x000fe80000100800 */
[----:B------:R-:W-:Y:S04]  /*22120*/  STL [R1+0x638], R0 ;  /* 0x0006380001007387 */ /* 0x000fe80000100800 */
[----:B------:R1:W-:Y:S04]  /*22130*/  LDGSTS.E [R177+0x33b00], desc[UR60][R190.64], P0 ;  /* 0x33b00000beb17fae */ /* 0x0003e8000812187c */
[----:B------:R3:W-:Y:S01]  /*22140*/  STL [R1+0x634], R4 ;  /* 0x0006340401007387 */ /* 0x0007e20000100800 */
[----:B-1----:R-:W-:-:S02]  /*22150*/  IMAD.MOV.U32 R191, RZ, RZ, R4 ;  /* 0x000000ffffbf7224 */ /* 0x002fc400078e0004 */
[----:B------:R-:W-:Y:S01]  /*22160*/  IMAD.MOV.U32 R190, RZ, RZ, R0 ;  /* 0x000000ffffbe7224 */ /* 0x000fe200078e0000 */
[----:B---3--:R-:W3:Y:S04]  /*22170*/  LDL.LU R4, [R1+0x2fc] ;  /* 0x0002fc0001047983 */ /* 0x008ee80000300800 */
[----:B------:R-:W4:Y:S04]  /*22180*/  LDL.LU R0, [R1+0x300] ;  /* 0x0003000001007983 */ /* 0x000f280000300800 */
[----:B------:R-:W3:Y:S04]  /*22190*/  LDL.LU R189, [R1+0x33c] ;  /* 0x00033c0001bd7983 */ /* 0x000ee80000300800 */
[----:B------:R-:W3:Y:S01]  /*221a0*/  LDL.LU R7, [R1+0x340] ;  /* 0x0003400001077983 */ /* 0x000ee20000300800 */
[----:B--2---:R-:W-:-:S03]  /*221b0*/  IADD3 R5, P1, R5, R186, RZ ;  /* 0x000000ba05057210 */ /* 0x004fc60007f3e0ff */
[----:B------:R1:W-:Y:S01]  /*221c0*/  LDGSTS.E [R177+0x33f00], desc[UR60][R190.64], P0 ;  /* 0x33f00000beb17fae */ /* 0x0003e2000812187c */
[----:B------:R-:W-:Y:S02]  /*221d0*/  IADD3 R6, P2, R6, R186, RZ ;  /* 0x000000ba06067210 */ /* 0x000fe40007f5e0ff */
[----:B-1----:R-:W-:Y:S01]  /*221e0*/  LOP3.LUT R191, R2, 0x70, RZ, 0x3c, !PT ;  /* 0x0000007002bf7812 */ /* 0x002fe200078e3cff */
[----:B------:R1:W-:Y:S01]  /*221f0*/  STL [R1+0x280], R5 ;  /* 0x0002800501007387 */ /* 0x0003e20000100800 */
[--C-:B------:R-:W-:Y:S02]  /*22200*/  IMAD.X R223, R223, 0x1, R185.reuse, P1 ;  /* 0x00000001dfdf7824 */ /* 0x100fe400008e06b9 */
[----:B------:R-:W-:-:S03]  /*22210*/  IMAD.X R182, R182, 0x1, R185, P2 ;  /* 0x00000001b6b67824 */ /* 0x000fc600010e06b9 */
[----:B------:R2:W-:Y:S01]  /*22220*/  STL [R1+0x27c], R223 ;  /* 0x00027cdf01007387 */ /* 0x0005e20000100800 */
[----:B------:R-:W-:Y:S01]  /*22230*/  VIADD R177, R191, UR4 ;  /* 0x00000004bfb17c36 */ /* 0x000fe20008000000 */
[----:B------:R-:W-:Y:S01]  /*22240*/  MOV R190, R5 ;  /* 0x0000000500be7202 */ /* 0x000fe20000000f00 */
[----:B------:R-:W-:Y:S01]  /*22250*/  IMAD.MOV.U32 R191, RZ, RZ, R223 ;  /* 0x000000ffffbf7224 */ /* 0x000fe200078e00df */
[----:B------:R-:W-:Y:S04]  /*22260*/  STL [R1+0x2c0], R6 ;  /* 0x0002c00601007387 */ /* 0x000fe80000100800 */
[----:B------:R2:W-:Y:S04]  /*22270*/  STL [R1+0x2bc], R182 ;  /* 0x0002bcb601007387 */ /* 0x0005e80000100800 */
[----:B-1----:R-:W3:Y:S04]  /*22280*/  LDL.LU R5, [R1+0x380] ;  /* 0x0003800001057983 */ /* 0x002ee80000300800 */
[----:B------:R1:W-:Y:S04]  /*22290*/  LDGSTS.E [R177+0x30380], desc[UR60][R190.64], P0 ;  /* 0x30380000beb17fae */ /* 0x0003e8000812187c */
[----:B--2---:R-:W2:Y:S01]  /*222a0*/  LDL.LU R223, [R1+0x3c0] ;  /* 0x0003c00001df7983 */ /* 0x004ea20000300800 */
[----:B-1----:R-:W-:-:S02]  /*222b0*/  IMAD.MOV.U32 R190, RZ, RZ, R6 ;  /* 0x000000ffffbe7224 */ /* 0x002fc400078e0006 */
[----:B------:R-:W-:Y:S02]  /*222c0*/  IMAD.MOV.U32 R191, RZ, RZ, R182 ;  /* 0x000000ffffbf7224 */ /* 0x000fe400078e00b6 */
[----:B------:R-:W2:Y:S04]  /*222d0*/  LDL.LU R182, [R1+0x37c] ;  /* 0x00037c0001b67983 */ /* 0x000ea80000300800 */
[----:B------:R-:W2:Y:S04]  /*222e0*/  LDL.LU R6, [R1+0x3bc] ;  /* 0x0003bc0001067983 */ /* 0x000ea80000300800 */
[----:B------:R1:W-:Y:S01]  /*222f0*/  LDGSTS.E [R177+0x30780], desc[UR60][R190.64], P0 ;  /* 0x30780000beb17fae */ /* 0x0003e2000812187c */
[----:B----4-:R-:W-:-:S05]  /*22300*/  IADD3 R0, P1, R0, R186, RZ ;  /* 0x000000ba00007210 */ /* 0x010fca0007f3e0ff */
[--C-:B---3--:R-:W-:Y:S01]  /*22310*/  IMAD.X R4, R4, 0x1, R185.reuse, P1 ;  /* 0x0000000104047824 */ /* 0x108fe200008e06b9 */
[----:B------:R-:W-:Y:S01]  /*22320*/  IADD3 R7, P2, R7, R186, RZ ;  /* 0x000000ba07077210 */ /* 0x000fe20007f5e0ff */
[----:B------:R3:W-:Y:S01]  /*22330*/  STL [R1+0x300], R0 ;  /* 0x0003000001007387 */ /* 0x0007e20000100800 */
[----:B-1----:R-:W-:Y:S02]  /*22340*/  IMAD.MOV.U32 R190, RZ, RZ, R0 ;  /* 0x000000ffffbe7224 */ /* 0x002fe400078e0000 */
[----:B------:R-:W-:Y:S01]  /*22350*/  IMAD.MOV.U32 R191, RZ, RZ, R4 ;  /* 0x000000ffffbf7224 */ /* 0x000fe200078e0004 */
[----:B------:R1:W-:Y:S01]  /*22360*/  STL [R1+0x2fc], R4 ;  /* 0x0002fc0401007387 */ /* 0x0003e20000100800 */
[----:B------:R-:W-:-:S03]  /*22370*/  IMAD.X R189, R189, 0x1, R185, P2 ;  /* 0x00000001bdbd7824 */ /* 0x000fc600010e06b9 */
[----:B------:R-:W-:Y:S04]  /*22380*/  STL [R1+0x340], R7 ;  /* 0x0003400701007387 */ /* 0x000fe80000100800 */
        /* <DEDUP_REMOVED lines=10> */
[----:B--2---:R-:W-:Y:S02]  /*22430*/  IADD3 R223, P2, R223, R186, RZ ;  /* 0x000000badfdf7210 */ /* 0x004fe40007f5e0ff */
[----:B-1----:R-:W-:Y:S01]  /*22440*/  MOV R190, R5 ;  /* 0x0000000500be7202 */ /* 0x002fe20000000f00 */
[----:B------:R-:W-:-:S04]  /*22450*/  IMAD.X R182, R182, 0x1, R185, P1 ;  /* 0x00000001b6b67824 */ /* 0x000fc800008e06b9 */
[----:B------:R-:W-:Y:S02]  /*22460*/  IMAD.MOV.U32 R191, RZ, RZ, R182 ;  /* 0x000000ffffbf7224 */ /* 0x000fe400078e00b6 */
[----:B------:R-:W-:-:S03]  /*22470*/  IMAD.X R6, R6, 0x1, R185, P2 ;  /* 0x0000000106067824 */ /* 0x000fc600010e06b9 */
[----:B------:R1:W-:Y:S04]  /*22480*/  LDGSTS.E [R177+0x31380], desc[UR60][R190.64], P0 ;  /* 0x31380000beb17fae */ /* 0x0003e8000812187c */
[----:B------:R-:W-:Y:S04]  /*22490*/  STL [R1+0x380], R5 ;  /* 0x0003800501007387 */ /* 0x000fe80000100800 */
[----:B------:R2:W-:Y:S01]  /*224a0*/  STL [R1+0x37c], R182 ;  /* 0x00037cb601007387 */ /* 0x0005e20000100800 */
[----:B-1----:R-:W-:Y:S02]  /*224b0*/  IMAD.MOV.U32 R190, RZ, RZ, R223 ;  /* 0x000000ffffbe7224 */ /* 0x002fe400078e00df */
[----:B------:R-:W-:Y:S01]  /*224c0*/  IMAD.MOV.U32 R191, RZ, RZ, R6 ;  /* 0x000000ffffbf7224 */ /* 0x000fe200078e0006 */
[----:B------:R-:W-:Y:S04]  /*224d0*/  STL [R1+0x3c0], R223 ;  /* 0x0003c0df01007387 */ /* 0x000fe80000100800 */
[----:B--2---:R-:W2:Y:S04]  /*224e0*/  LDL.LU R182, [R1+0x480] ;  /* 0x0004800001b67983 */ /* 0x004ea80000300800 */
[----:B------:R1:W-:Y:S04]  /*224f0*/  LDGSTS.E [R177+0x31780], desc[UR60][R190.64], P0 ;  /* 0x31780000beb17fae */ /* 0x0003e8000812187c */
[----:B------:R1:W-:Y:S04]  /*22500*/  STL [R1+0x3bc], R6 ;  /* 0x0003bc0601007387 */ /* 0x0003e80000100800 */
[----:B------:R-:W2:Y:S04]  /*22510*/  LDL.LU R5, [R1+0x4c0] ;  /* 0x0004c00001057983 */ /* 0x000ea80000300800 */
[----:B-1----:R-:W5:Y:S04]  /*22520*/  LDL.LU R6, [R1+0xbac] ;  /* 0x000bac0001067983 */ /* 0x002f680000300800 */
[----:B------:R-:W2:Y:S01]  /*22530*/  LDL.LU R223, [R1+0x4bc] ;  /* 0x0004bc0001df7983 */ /* 0x000ea20000300800 */
[----:B---3--:R-:W-:-:S05]  /*22540*/  IADD3 R0, P1, R0, R186, RZ ;  /* 0x000000ba00007210 */ /* 0x008fca0007f3e0ff */
[----:B------:R-:W-:Y:S01]  /*22550*/  IMAD.MOV.U32 R190, RZ, RZ, R0 ;  /* 0x000000ffffbe7224 */ /* 0x000fe200078e0000 */
[----:B------:R-:W-:Y:S01]  /*22560*/  IADD3 R4, P2, R4, R186, RZ ;  /* 0x000000ba04047210 */ /* 0x000fe20007f5e0ff */
[----:B------:R1:W-:Y:S01]  /*22570*/  STL [R1+0x400], R0 ;  /* 0x0004000001007387 */ /* 0x0003e20000100800 */
[----:B----4-:R-:W-:-:S04]  /*22580*/  IMAD.X R189, R189, 0x1, R185, P1 ;  /* 0x00000001bdbd7824 */ /* 0x010fc800008e06b9 */
[----:B------:R-:W-:Y:S02]  /*22590*/  IMAD.MOV.U32 R191, RZ, RZ, R189 ;  /* 0x000000ffffbf7224 */ /* 0x000fe400078e00bd */
[----:B------:R-:W-:Y:S01]  /*225a0*/  IMAD.X R7, R7, 0x1, R185, P2 ;  /* 0x0000000107077824 */ /* 0x000fe200010e06b9 */
[----:B------:R3:W-:Y:S04]  /*225b0*/  STL [R1+0x3fc], R189 ;  /* 0x0003fcbd01007387 */ /* 0x0007e80000100800 */
[----:B------:R4:W-:Y:S04]  /*225c0*/  LDGSTS.E [R177+0x31b80], desc[UR60][R190.64], P0 ;  /* 0x31b80000beb17fae */ /* 0x0009e8000812187c */
[----:B------:R-:W-:Y:S04]  /*225d0*/  STL [R1+0x440], R4 ;  /* 0x0004400401007387 */ /* 0x000fe80000100800 */
[----:B-1----:R-:W2:Y:S01]  /*225e0*/  LDL.LU R0, [R1+0x500] ;  /* 0x0005000001007983 */ /* 0x002ea20000300800 */
[----:B----4-:R-:W-:-:S02]  /*225f0*/  IMAD.MOV.U32 R190, RZ, RZ, R4 ;  /* 0x000000ffffbe7224 */ /* 0x010fc400078e0004 */
[----:B------:R-:W-:Y:S01]  /*22600*/  IMAD.MOV.U32 R191, RZ, RZ, R7 ;  /* 0x000000ffffbf7224 */ /* 0x000fe200078e0007 */
[----:B------:R1:W-:Y:S04]  /*22610*/  STL [R1+0x43c], R7 ;  /* 0x00043c0701007387 */ /* 0x0003e80000100800 */
[----:B---3--:R-:W3:Y:S04]  /*22620*/  LDL.LU R189, [R1+0x540] ;  /* 0x0005400001bd7983 */ /* 0x008ee80000300800 */
[----:B------:R4:W-:Y:S04]  /*22630*/  LDGSTS.E [R177+0x31f80], desc[UR60][R190.64], P0 ;  /* 0x31f80000beb17fae */ /* 0x0009e8000812187c */
[----:B-1----:R-:W5:Y:S04]  /*22640*/  LDL.LU R7, [R1+0xba8] ;  /* 0x000ba80001077983 */ /* 0x002f680000300800 */
[----:B------:R-:W3:Y:S04]  /*22650*/  LDL.LU R4, [R1+0x53c] ;  /* 0x00053c0001047983 */ /* 0x000ee80000300800 */
[----:B------:R-:W3:Y:S01]  /*22660*/  LDL.LU R191, [R1+0x47c] ;  /* 0x00047c0001bf7983 */ /* 0x000ee20000300800 */
[----:B--2---:R-:W-:-:S04]  /*22670*/  IADD3 R182, P1, R182, R186, RZ ;  /* 0x000000bab6b67210 */ /* 0x004fc80007f3e0ff */
[----:B----4-:R-:W-:Y:S01]  /*22680*/  MOV R190, R182 ;  /* 0x000000b600be7202 */ /* 0x010fe20000000f00 */
[----:B------:R1:W-:Y:S01]  /*22690*/  STL [R1+0x480], R182 ;  /* 0x000480b601007387 */ /* 0x0003e20000100800 */
[----:B------:R-:W-:-:S05]  /*226a0*/  IADD3 R5, P2, R5, R186, RZ ;  /* 0x000000ba05057210 */ /* 0x000fca0007f5e0ff */
[--C-:B------:R-:W-:Y:S02]  /*226b0*/  IMAD.X R223, R223, 0x1, R185.reuse, P2 ;  /* 0x00000001dfdf7824 */ /* 0x100fe400010e06b9 */
[----:B---3--:R-:W-:-:S05]  /*226c0*/  IMAD.X R191, R191, 0x1, R185, P1 ;  /* 0x00000001bfbf7824 */ /* 0x008fca00008e06b9 */
[----:B------:R2:W-:Y:S04]  /*226d0*/  STL [R1+0x47c], R191 ;  /* 0x00047cbf01007387 */ /* 0x0005e80000100800 */
[----:B------:R3:W-:Y:S04]  /*226e0*/  LDGSTS.E [R177+0x32380], desc[UR60][R190.64], P0 ;  /* 0x32380000beb17fae */ /* 0x0007e8000812187c */
[----:B------:R4:W-:Y:S04]  /*226f0*/  STL [R1+0x4c0], R5 ;  /* 0x0004c00501007387 */ /* 0x0009e80000100800 */
[----:B-1----:R-:W4:Y:S01]  /*22700*/  LDL.LU R182, [R1+0x5c0] ;  /* 0x0005c00001b67983 */ /* 0x002f220000300800 */
[----:B---3--:R-:W-:-:S02]  /*22710*/  IMAD.MOV.U32 R190, RZ, RZ, R5 ;  /* 0x000000ffffbe7224 */ /* 0x008fc400078e0005 */
[----:B--2---:R-:W-:Y:S01]  /*22720*/  IMAD.MOV.U32 R191, RZ, RZ, R223 ;  /* 0x000000ffffbf7224 */ /* 0x004fe200078e00df */
[----:B------:R1:W-:Y:S04]  /*22730*/  STL [R1+0x4bc], R223 ;  /* 0x0004bcdf01007387 */ /* 0x0003e80000100800 */
[----:B----4-:R-:W2:Y:S04]  /*22740*/  LDL.LU R5, [R1+0x5bc] ;  /* 0x0005bc0001057983 */ /* 0x010ea80000300800 */
[----:B------:R3:W-:Y:S04]  /*22750*/  LDGSTS.E [R177+0x32780], desc[UR60][R190.64], P0 ;  /* 0x32780000beb17fae */ /* 0x0007e8000812187c */
[----:B-1----:R-:W4:Y:S04]  /*22760*/  LDL.LU R223, [R1+0x640] ;  /* 0x0006400001df7983 */ /* 0x002f280000300800 */
[----:B------:R-:W2:Y:S01]  /*22770*/  LDL.LU R191, [R1+0x4fc] ;  /* 0x0004fc0001bf7983 */ /* 0x000ea20000300800 */
[----:B------:R-:W-:-:S02]  /*22780*/  IADD3 R0, P1, R0, R186, RZ ;  /* 0x000000ba00007210 */ /* 0x000fc40007f3e0ff */
[----:B------:R-:W-:-:S03]  /*22790*/  IADD3 R189, P2, R189, R186, RZ ;  /* 0x000000babdbd7210 */ /* 0x000fc60007f5e0ff */
[----:B---3--:R-:W-:Y:S02]  /*227a0*/  IMAD.MOV.U32 R190, RZ, RZ, R0 ;  /* 0x000000ffffbe7224 */ /* 0x008fe400078e0000 */
[--C-:B------:R-:W-:Y:S01]  /*227b0*/  IMAD.X R4, R4, 0x1, R185.reuse, P2 ;  /* 0x0000000104047824 */ /* 0x100fe200010e06b9 */
[----:B------:R1:W-:Y:S01]  /*227c0*/  STL [R1+0x500], R0 ;  /* 0x0005000001007387 */ /* 0x0003e20000100800 */
[----:B--2---:R-:W-:-:S05]  /*227d0*/  IMAD.X R191, R191, 0x1, R185, P1 ;  /* 0x00000001bfbf7824 */ /* 0x004fca00008e06b9 */
[----:B------:R2:W-:Y:S04]  /*227e0*/  STL [R1+0x4fc], R191 ;  /* 0x0004fcbf01007387 */ /* 0x0005e80000100800 */
[----:B------:R3:W-:Y:S04]  /*227f0*/  LDGSTS.E [R177+0x32b80], desc[UR60][R190.64], P0 ;  /* 0x32b80000beb17fae */ /* 0x0007e8000812187c */
[----:B------:R-:W-:Y:S04]  /*22800*/  STL [R1+0x540], R189 ;  /* 0x000540bd01007387 */ /* 0x000fe80000100800 */
[----:B-1----:R-:W4:Y:S01]  /*22810*/  LDL.LU R0, [R1+0x63c] ;  /* 0x00063c0001007983 */ /* 0x002f220000300800 */
[----:B---3--:R-:W-:-:S02]  /*22820*/  IMAD.MOV.U32 R190, RZ, RZ, R189 ;  /* 0x000000ffffbe7224 */ /* 0x008fc400078e00bd */
[----:B--2---:R-:W-:Y:S01]  /*22830*/  IMAD.MOV.U32 R191, RZ, RZ, R4 ;  /* 0x000000ffffbf7224 */ /* 0x004fe200078e0004 */
[----:B------:R1:W-:Y:S04]  /*22840*/  STL [R1+0x53c], R4 ;  /* 0x00053c0401007387 */ /* 0x0003e80000100800 */
[----:B------:R2:W-:Y:S04]  /*22850*/  LDGSTS.E [R177+0x32f80], desc[UR60][R190.64], P0 ;  /* 0x32f80000beb17fae */ /* 0x0005e8000812187c */
[----:B-1----:R-:W5:Y:S04]  /*22860*/  LDL.LU R4, [R1+0xba4] ;  /* 0x000ba40001047983 */ /* 0x002f680000300800 */
[----:B------:R-:W3:Y:S04]  /*22870*/  LDL R189, [R1+0x64c] ;  /* 0x00064c0001bd7983 */ /* 0x000ee80000100800 */
[----:B------:R-:W4:Y:S04]  /*22880*/  LDL.LU R190, [R1+0x57c] ;  /* 0x00057c0001be7983 */ /* 0x000f280000300800 */
[----:B------:R-:W2:Y:S01]  /*22890*/  LDL.LU R191, [R1+0x580] ;  /* 0x0005800001bf7983 */ /* 0x000ea20000300800 */
[----:B------:R-:W-:-:S05]  /*228a0*/  IADD3 R182, P2, R182, R186, RZ ;  /* 0x000000bab6b67210 */ /* 0x000fca0007f5e0ff */
[----:B------:R-:W-:Y:S01]  /*228b0*/  IMAD.X R5, R5, 0x1, R185, P2 ;  /* 0x0000000105057824 */ /* 0x000fe200010e06b9 */
[----:B--2---:R-:W-:-:S05]  /*228c0*/  IADD3 R191, P1, R191, R186, RZ ;  /* 0x000000babfbf7210 */ /* 0x004fca0007f3e0ff */
[----:B----4-:R-:W-:Y:S01]  /*228d0*/  IMAD.X R190, R190, 0x1, R185, P1 ;  /* 0x00000001bebe7824 */ /* 0x010fe200008e06b9 */
[----:B------:R1:W-:Y:S04]  /*228e0*/  STL [R1+0x580], R191 ;  /* 0x000580bf01007387 */ /* 0x0003e80000100800 */
[----:B------:R2:W-:Y:S01]  /*228f0*/  STL [R1+0x57c], R190 ;  /* 0x00057cbe01007387 */ /* 0x0005e20000100800 */
[----:B-1----:R-:W-:-:S04]  /*22900*/  LOP3.LUT R191, R191, R190, RZ, 0x3c, !PT ;  /* 0x000000bebfbf7212 */ /* 0x002fc800078e3cff */
[----:B--2---:R-:W-:-:S04]  /*22910*/  LOP3.LUT R190, R191, R190, RZ, 0x3c, !PT ;  /* 0x000000bebfbe7212 */ /* 0x004fc800078e3cff */
[----:B------:R-:W-:Y:S01]  /*22920*/  LOP3.LUT R191, R191, R190, RZ, 0x3c, !PT ;  /* 0x000000bebfbf7212 */ /* 0x000fe200078e3cff */
[----:B------:R-:W-:Y:S04]  /*22930*/  STL [R1+0x5c0], R182 ;  /* 0x0005c0b601007387 */ /* 0x000fe80000100800 */
[----:B------:R1:W-:Y:S04]  /*22940*/  LDGSTS.E [R177+0x33380], desc[UR60][R190.64], P0 ;  /* 0x33380000beb17fae */ /* 0x0003e8000812187c */
[----:B------:R2:W-:Y:S01]  /*22950*/  STL [R1+0x5bc], R5 ;  /* 0x0005bc0501007387 */ /* 0x0005e20000100800 */
[----:B-1----:R-:W-:-:S02]  /*22960*/  IMAD.MOV.U32 R190, RZ, RZ, R182 ;  /* 0x000000ffffbe7224 */ /* 0x002fc400078e00b6 */
[----:B------:R-:W-:Y:S02]  /*22970*/  IMAD.MOV.U32 R191, RZ, RZ, R5 ;  /* 0x000000ffffbf7224 */ /* 0x000fe400078e0005 */
[----:B--2---:R-:W5:Y:S04]  /*22980*/  LDL.LU R5, [R1+0xba0] ;  /* 0x000ba00001057983 */ /* 0x004f680000300800 */
[----:B------:R-:W2:Y:S04]  /*22990*/  LDL.LU R182, [R1+0xb9c] ;  /* 0x000b9c0001b67983 */ /* 0x000ea80000300800 */
[----:B------:R1:W-:Y:S04]  /*229a0*/  LDGSTS.E [R177+0x33780], desc[UR60][R190.64], P0 ;  /* 0x33780000beb17fae */ /* 0x0003e8000812187c */
[----:B------:R-:W4:Y:S04]  /*229b0*/  LDL.LU R190, [R1+0x5fc] ;  /* 0x0005fc0001be7983 */ /* 0x000f280000300800 */
[----:B------:R-:W1:Y:S01]  /*229c0*/  LDL.LU R191, [R1+0x600] ;  /* 0x0006000001bf7983 */ /* 0x000e620000300800 */
[----:B------:R-:W-:-:S05]  /*229d0*/  IADD3 R223, P2, R223, R186, RZ ;  /* 0x000000badfdf7210 */ /* 0x000fca0007f5e0ff */
[----:B------:R-:W-:Y:S01]  /*229e0*/  IMAD.X R0, R0, 0x1, R185, P2 ;  /* 0x0000000100007824 */ /* 0x000fe200010e06b9 */
[----:B-1----:R-:W-:-:S04]  /*229f0*/  IADD3 R191, P1, R191, R186, RZ ;  /* 0x000000babfbf7210 */ /* 0x002fc80007f3e0ff */
[----:B----4-:R-:W-:Y:S01]  /*22a00*/  IADD3.X R190, R190, R185, RZ, P1, !PT ;  /* 0x000000b9bebe7210 */ /* 0x010fe20000ffe4ff */
[----:B------:R1:W-:Y:S04]  /*22a10*/  STL [R1+0x600], R191 ;  /* 0x000600bf01007387 */ /* 0x0003e80000100800 */
[----:B------:R4:W-:Y:S01]  /*22a20*/  STL [R1+0x5fc], R190 ;  /* 0x0005fcbe01007387 */ /* 0x0009e20000100800 */
[----:B-1----:R-:W-:-:S04]  /*22a30*/  LOP3.LUT R191, R191, R190, RZ, 0x3c, !PT ;  /* 0x000000bebfbf7212 */ /* 0x002fc800078e3cff */
[----:B----4-:R-:W-:-:S04]  /*22a40*/  LOP3.LUT R190, R191, R190, RZ, 0x3c, !PT ;  /* 0x000000bebfbe7212 */ /* 0x010fc800078e3cff */
[----:B------:R-:W-:Y:S01]  /*22a50*/  LOP3.LUT R191, R191, R190, RZ, 0x3c, !PT ;  /* 0x000000bebfbf7212 */ /* 0x000fe200078e3cff */
[----:B------:R-:W-:Y:S04]  /*22a60*/  STL [R1+0x640], R223 ;  /* 0x000640df01007387 */ /* 0x000fe80000100800 */
[----:B------:R1:W-:Y:S04]  /*22a70*/  LDGSTS.E [R177+0x33b80], desc[UR60][R190.64], P0 ;  /* 0x33b80000beb17fae */ /* 0x0003e8000812187c */
[----:B------:R4:W-:Y:S01]  /*22a80*/  STL [R1+0x63c], R0 ;  /* 0x00063c0001007387 */ /* 0x0009e20000100800 */
[----:B-1----:R-:W-:-:S03]  /*22a90*/  IMAD.MOV.U32 R191, RZ, RZ, R0 ;  /* 0x000000ffffbf7224 */ /* 0x002fc600078e0000 */
[----:B----4-:R1:W5:Y:S01]  /*22aa0*/  LDL.LU R0, [R1+0xb98] ;  /* 0x000b980001007983 */ /* 0x0103620000300800 */
[----:B------:R-:W-:Y:S02]  /*22ab0*/  IMAD.MOV.U32 R190, RZ, RZ, R223 ;  /* 0x000000ffffbe7224 */ /* 0x000fe400078e00df */
[----:B--2---:R-:W-:-:S03]  /*22ac0*/  VIADD R182, R182, 0x1 ;  /* 0x00000001b6b67836 */ /* 0x004fc60000000000 */
[----:B------:R1:W-:Y:S02]  /*22ad0*/  LDGSTS.E [R177+0x33f80], desc[UR60][R190.64], P0 ;  /* 0x33f80000beb17fae */ /* 0x0003e4000812187c */
[----:B---3--:R-:W-:Y:S02]  /*22ae0*/  ISETP.NE.U32.AND P0, PT, R182, R189, PT ;  /* 0x000000bdb600720c */ /* 0x008fe40003f05070 */
[----:B------:R-:W0:Y:S11]  /*22af0*/  LDGDEPBAR ;  /* 0x00000000000079af */ /* 0x000e360000000000 */
[----:B-1----:R-:W-:Y:S05]  /*22b00*/  @P0 BRA `(.L_x_1) ;  /* 0xffffff5400200947 */ /* 0x002fea000383ffff */
.L_x_0:
[----:B------:R-:W2:Y:S01]  /*22b10*/  LDL.LU R185, [R1+0x658] ;  /* 0x0006580001b97983 */ /* 0x000ea20000300800 */
[----:B-----5:R-:W1:Y:S01]  /*22b20*/  S2R R4, SR_TID.X ;  /* 0x0000000000047919 */ /* 0x020e620000002100 */
[----:B------:R-:W-:Y:S02]  /*22b30*/  WARPGROUP.DEPBAR.LE gsb0, 0x0 ;  /* 0x00008000000079c5 */ /* 0x000fe40000010000 */
[----:B------:R-:W-:-:S04]  /*22b40*/  DEPBAR.LE SB0, 0x0 ;  /* 0x000080000000791a */ /* 0x000fc80000000000 */
[----:B------:R-:W3:Y:S01]  /*22b50*/  LDL.LU R186, [R1+0x650] ;  /* 0x0006500001ba7983 */ /* 0x000ee20000300800 */
[----:B------:R-:W-:Y:S01]  /*22b60*/  ULDC UR5, c[0x0][0x244] ;  /* 0x0000910000057ab9 */ /* 0x000fe20000000800 */
[----:B------:R-:W-:Y:S02]  /*22b70*/  ULDC.64 UR6, c[0x0][0x220] ;  /* 0x0000880000067ab9 */ /* 0x000fe40000000a00 */
[----:B------:R-:W4:Y:S04]  /*22b80*/  LDL.LU R190, [R1+0x9f4] ;  /* 0x0009f40001be7983 */ /* 0x000f280000300800 */
[----:B------:R-:W4:Y:S04]  /*22b90*/  LDL.LU R182, [R1+0x9f0] ;  /* 0x0009f00001b67983 */ /* 0x000f280000300800 */
[----:B------:R-:W4:Y:S04]  /*22ba0*/  LDL.LU R223, [R1+0x9ec] ;  /* 0x0009ec0001df7983 */ /* 0x000f280000300800 */
[----:B------:R-:W4:Y:S04]  /*22bb0*/  LDL.LU R191, [R1+0x9e8] ;  /* 0x0009e80001bf7983 */ /* 0x000f280000300800 */
[----:B------:R-:W3:Y:S04]  /*22bc0*/  LDL.LU R189, [R1+0x980] ;  /* 0x0009800001bd7983 */ /* 0x000ee80000300800 */
[----:B------:R-:W4:Y:S01]  /*22bd0*/  LDL.LU R177, [R1+0x654] ;  /* 0x0006540001b17983 */ /* 0x000f220000300800 */
[C---:B-1----:R-:W-:Y:S01]  /*22be0*/  IMAD.SHL.U32 R2, R4.reuse, 0x10, RZ ;  /* 0x0000001004027824 */ /* 0x042fe200078e00ff */
[----:B------:R-:W-:Y:S01]  /*22bf0*/  MOV R8, R89 ;  /* 0x0000005900087202 */ /* 0x000fe20000000f00 */
[C---:B------:R-:W-:Y:S01]  /*22c00*/  IMAD.SHL.U32 R3, R4.reuse, 0x40, RZ ;  /* 0x0000004004037824 */ /* 0x040fe200078e00ff */
[----:B------:R-:W-:Y:S01]  /*22c10*/  LOP3.LUT R4, R4, 0x60, RZ, 0xc0, !PT ;  /* 0x0000006004047812 */ /* 0x000fe200078ec0ff */
[----:B------:R-:W-:Y:S01]  /*22c20*/  IMAD.MOV.U32 R5, RZ, RZ, R90 ;  /* 0x000000ffff057224 */ /* 0x000fe200078e005a */
[----:B------:R-:W-:Y:S01]  /*22c30*/  LOP3.LUT R2, R2, 0xf0, RZ, 0xc0, !PT ;  /* 0x000000f002027812 */ /* 0x000fe200078ec0ff */
[----:B------:R-:W-:Y:S01]  /*22c40*/  IMAD.MOV.U32 R6, RZ, RZ, R24 ;  /* 0x000000ffff067224 */ /* 0x000fe200078e0018 */
[----:B------:R-:W-:Y:S01]  /*22c50*/  LOP3.LUT R3, R3, 0x400, RZ, 0xc0, !PT ;  /* 0x0000040003037812 */ /* 0x000fe200078ec0ff */
[----:B------:R-:W-:Y:S01]  /*22c60*/  IMAD.MOV.U32 R7, RZ, RZ, R26 ;  /* 0x000000ffff077224 */ /* 0x000fe200078e001a */
[----:B------:R-:W-:Y:S01]  /*22c70*/  MOV R20, R96 ;  /* 0x0000006000147202 */ /* 0x000fe20000000f00 */
[----:B------:R-:W-:Y:S01]  /*22c80*/  IMAD.MOV.U32 R9, RZ, RZ, R91 ;  /* 0x000000ffff097224 */ /* 0x000fe200078e005b */
[----:B------:R-:W-:Y:S01]  /*22c90*/  MOV R96, R113 ;  /* 0x0000007100607202 */ /* 0x000fe20000000f00 */
[----:B------:R-:W-:Y:S01]  /*22ca0*/  IMAD.MOV.U32 R10, RZ, RZ, R25 ;  /* 0x000000ffff0a7224 */ /* 0x000fe200078e0019 */
[----:B------:R-:W4:Y:S01]  /*22cb0*/  LDL.LU R157, [R1+0xa80] ;  /* 0x000a8000019d7983 */ /* 0x000f220000300800 */
[----:B------:R-:W-:-:S02]  /*22cc0*/  IMAD.MOV.U32 R11, RZ, RZ, R27 ;  /* 0x000000ffff0b7224 */ /* 0x000fc400078e001b */
[----:B------:R-:W-:Y:S01]  /*22cd0*/  IMAD.MOV.U32 R12, RZ, RZ, R92 ;  /* 0x000000ffff0c7224 */ /* 0x000fe200078e005c */
[----:B------:R-:W4:Y:S01]  /*22ce0*/  LDL.LU R156, [R1+0xa88] ;  /* 0x000a8800019c7983 */ /* 0x000f220000300800 */
[----:B------:R-:W-:Y:S02]  /*22cf0*/  IMAD.MOV.U32 R13, RZ, RZ, R94 ;  /* 0x000000ffff0d7224 */ /* 0x000fe400078e005e */
[----:B------:R-:W-:Y:S01]  /*22d00*/  IMAD.MOV.U32 R14, RZ, RZ, R28 ;  /* 0x000000ffff0e7224 */ /* 0x000fe200078e001c */
[----:B------:R-:W4:Y:S01]  /*22d10*/  LDL.LU R152, [R1+0xa90] ;  /* 0x000a900001987983 */ /* 0x000f220000300800 */
[----:B------:R-:W-:Y:S02]  /*22d20*/  IMAD.MOV.U32 R15, RZ, RZ, R30 ;  /* 0x000000ffff0f7224 */ /* 0x000fe400078e001e */
        /* <DEDUP_REMOVED lines=8> */
[----:B------:R-:W-:Y:S01]  /*22db0*/  IMAD.MOV.U32 R22, RZ, RZ, R32 ;  /* 0x000000ffff167224 */ /* 0x000fe200078e0020 */
[----:B------:R-:W-:Y:S01]  /*22dc0*/  MOV R32, R101 ;  /* 0x0000006500207202 */ /* 0x000fe20000000f00 */
        /* <DEDUP_REMOVED lines=14> */
[----:B------:R-:W-:Y:S01]  /*22eb0*/  IMAD.MOV.U32 R38, RZ, RZ, R40 ;  /* 0x000000ffff267224 */ /* 0x000fe200078e0028 */
[----:B------:R-:W-:Y:S01]  /*22ec0*/  MOV R40, R108 ;  /* 0x0000006c00287202 */ /* 0x000fe20000000f00 */
[----:B------:R-:W-:Y:S01]  /*22ed0*/  IMAD.MOV.U32 R39, RZ, RZ, R42 ;  /* 0x000000ffff277224 */ /* 0x000fe200078e002a */
[----:B------:R-:W-:Y:S01]  /*22ee0*/  MOV R108, R125 ;  /* 0x0000007d006c7202 */ /* 0x000fe20000000f00 */
        /* <DEDUP_REMOVED lines=30> */
[----:B------:R-:W-:Y:S01]  /*230d0*/  IMAD.MOV.U32 R131, RZ, RZ, R83 ;  /* 0x000000ffff837224 */ /* 0x000fe200078e0053 */
[----:B--2---:R-:W-:-:S13]  /*230e0*/  R2UR UR4, R185 ;  /* 0x00000000b90472ca */ /* 0x004fda00000e0000 */
[----:B------:R-:W-:-:S05]  /*230f0*/  IADD3 R3, R3, UR4, R2 ;  /* 0x0000000403037c10 */ /* 0x000fca000fffe002 */
[----:B------:R-:W-:Y:S01]  /*23100*/  IMAD R3, R4, 0x8, R3 ;  /* 0x0000000804037824 */ /* 0x000fe200078e0203 */
[----:B------:R-:W-:Y:S01]  /*23110*/  BAR.SYNC.DEFER_BLOCKING 0x0 ;  /* 0x0000000000007b1d */ /* 0x000fe20000010000 */
[----:B------:R-:W-:Y:S02]  /*23120*/  IMAD.MOV.U32 R4, RZ, RZ, R88 ;  /* 0x000000ffff047224 */ /* 0x000fe400078e0058 */
[----:B------:R-:W-:Y:S02]  /*23130*/  IMAD.MOV.U32 R88, RZ, RZ, R105 ;  /* 0x000000ffff587224 */ /* 0x000fe400078e0069 */
[----:B------:R-:W-:Y:S02]  /*23140*/  IMAD.MOV.U32 R105, RZ, RZ, R123 ;  /* 0x000000ffff697224 */ /* 0x000fe400078e007b */
[----:B------:R-:W-:Y:S01]  /*23150*/  IMAD.MOV.U32 R123, RZ, RZ, R75 ;  /* 0x000000ffff7b7224 */ /* 0x000fe200078e004b */
[----:B---3--:R-:W-:-:S04]  /*23160*/  ISETP.GE.AND P0, PT, R189, R186, PT ;  /* 0x000000babd00720c */ /* 0x008fc80003f06270 */
[-C--:B----4-:R-:W-:Y:S02]  /*23170*/  ISETP.LT.AND P1, PT, R190, R177.reuse, !P0 ;  /* 0x000000b1be00720c */ /* 0x090fe40004721270 */
[----:B------:R-:W1:Y:S01]  /*23180*/  S2R R190, SR_TID.X ;  /* 0x0000000000be7919 */ /* 0x000e620000002100 */
[----:B------:R-:W-:Y:S01]  /*23190*/  IMAD.MOV.U32 R135, RZ, RZ, R87 ;  /* 0x000000ffff877224 */ /* 0x000fe200078e0057 */
[-C--:B------:R-:W-:Y:S02]  /*231a0*/  ISETP.LT.AND P2, PT, R0, R177.reuse, !P0 ;  /* 0x000000b10000720c */ /* 0x080fe40004741270 */
[-C--:B------:R-:W-:Y:S01]  /*231b0*/  ISETP.LT.AND P5, PT, R182, R177.reuse, !P0 ;  /* 0x000000b1b600720c */ /* 0x080fe200047a1270 */
[----:B------:R-:W-:Y:S01]  /*231c0*/  STSM.16.M88.4 [R3], R4 ;  /* 0x0000000403007844 */ /* 0x000fe20000000200 */
[----:B------:R-:W-:Y:S01]  /*231d0*/  BAR.SYNC.DEFER_BLOCKING 0x0 ;  /* 0x0000000000007b1d */ /* 0x000fe20000010000 */
[-C--:B------:R-:W-:Y:S02]  /*231e0*/  ISETP.LT.AND P4, PT, R223, R177.reuse, !P0 ;  /* 0x000000b1df00720c */ /* 0x080fe40004781270 */
[----:B------:R-:W-:-:S02]  /*231f0*/  ISETP.LT.AND P3, PT, R191, R177, !P0 ;  /* 0x000000b1bf00720c */ /* 0x000fc40004761270 */
[----:B-1----:R-:W-:-:S04]  /*23200*/  LOP3.LUT R190, R190, 0x7f, RZ, 0xc0, !PT ;  /* 0x0000007fbebe7812 */ /* 0x002fc800078ec0ff */
[----:B------:R-:W-:Y:S01]  /*23210*/  LEA R2, R190, UR4, 0x4 ;  /* 0x00000004be027c11 */ /* 0x000fe2000f8e20ff */
[----:B------:R-:W-:-:S04]  /*23220*/  ULDC UR4, c[0x0][0x248] ;  /* 0x0000920000047ab9 */ /* 0x000fc80000000800 */
[----:B------:R-:W1:Y:S01]  /*23230*/  LDS.128 R4, [R2] ;  /* 0x0000000002047984 */ /* 0x000e620000000c00 */
[----:B------:R-:W-:Y:S06]  /*23240*/  BAR.SYNC.DEFER_BLOCKING 0x0 ;  /* 0x0000000000007b1d */ /* 0x000fec0000010000 */
[----:B------:R-:W-:Y:S02]  /*23250*/  STSM.16.M88.4 [R3], R8 ;  /* 0x0000000803007844 */ /* 0x000fe40000000200 */
[----:B------:R-:W-:Y:S06]  /*23260*/  BAR.SYNC.DEFER_BLOCKING 0x0 ;  /* 0x0000000000007b1d */ /* 0x000fec0000010000 */
[----:B------:R-:W2:Y:S02]  /*23270*/  LDS.128 R8, [R2] ;  /* 0x0000000002087984 */ /* 0x000ea40000000c00 */
[----:B------:R-:W-:Y:S06]  /*23280*/  BAR.SYNC.DEFER_BLOCKING 0x0 ;  /* 0x0000000000007b1d */ /* 0x000fec0000010000 */
[----:B------:R-:W-:Y:S02]  /*23290*/  STSM.16.M88.4 [R3], R12 ;  /* 0x0000000c03007844 */ /* 0x000fe40000000200 */
[----:B------:R-:W-:Y:S06]  /*232a0*/  BAR.SYNC.DEFER_BLOCKING 0x0 ;  /* 0x0000000000007b1d */ /* 0x000fec0000010000 */
[----:B------:R-:W3:Y:S02]  /*232b0*/  LDS.128 R12, [R2] ;  /* 0x00000000020c7984 */ /* 0x000ee40000000c00 */
[----:B------:R-:W-:Y:S06]  /*232c0*/  BAR.SYNC.DEFER_BLOCKING 0x0 ;  /* 0x0000000000007b1d */ /* 0x000fec0000010000 */
[----:B------:R-:W-:Y:S02]  /*232d0*/  STSM.16.M88.4 [R3], R16 ;  /* 0x0000001003007844 */ /* 0x000fe40000000200 */
[----:B------:R-:W-:Y:S06]  /*232e0*/  BAR.SYNC.DEFER_BLOCKING 0x0 ;  /* 0x0000000000007b1d */ /* 0x000fec0000010000 */
[----:B------:R-:W4:Y:S02]  /*232f0*/  LDS.128 R16, [R2] ;  /* 0x0000000002107984 */ /* 0x000f240000000c00 */
        /* <DEDUP_REMOVED lines=21> */
[----:B------:R1:W-:Y:S02]  /*23450*/  STSM.16.M88.4 [R3], R88 ;  /* 0x0000005803007844 */ /* 0x0003e40000000200 */
[----:B------:R-:W-:Y:S01]  /*23460*/  BAR.SYNC.DEFER_BLOCKING 0x0 ;  /* 0x0000000000007b1d */ /* 0x000fe20000010000 */
[----:B-1----:R-:W-:-:S02]  /*23470*/  IMAD.MOV.U32 R90, RZ, RZ, R48 ;  /* 0x000000ffff5a7224 */ /* 0x002fc400078e0030 */
[----:B------:R-:W-:Y:S02]  /*23480*/  IMAD.MOV.U32 R91, RZ, RZ, R50 ;  /* 0x000000ffff5b7224 */ /* 0x000fe400078e0032 */
[----:B------:R-:W-:Y:S02]  /*23490*/  IMAD.MOV.U32 R88, RZ, RZ, R112 ;  /* 0x000000ffff587224 */ /* 0x000fe400078e0070 */
[----:B------:R-:W-:Y:S02]  /*234a0*/  IMAD.MOV.U32 R89, RZ, RZ, R114 ;  /* 0x000000ffff597224 */ /* 0x000fe400078e0072 */
[----:B------:R-:W-:Y:S02]  /*234b0*/  IMAD.MOV.U32 R114, RZ, RZ, R65 ;  /* 0x000000ffff727224 */ /* 0x000fe400078e0041 */
[----:B------:R-:W-:Y:S01]  /*234c0*/  IMAD.MOV.U32 R112, RZ, RZ, R129 ;  /* 0x000000ffff707224 */ /* 0x000fe200078e0081 */
[----:B------:R-:W1:Y:S01]  /*234d0*/  LDS.128 R44, [R2] ;  /* 0x00000000022c7984 */ /* 0x000e620000000c00 */
[----:B------:R-:W-:Y:S01]  /*234e0*/  IMAD.MOV.U32 R129, RZ, RZ, R147 ;  /* 0x000000ffff817224 */ /* 0x000fe200078e0093 */
[----:B------:R-:W-:Y:S06]  /*234f0*/  BAR.SYNC.DEFER_BLOCKING 0x0 ;  /* 0x0000000000007b1d */ /* 0x000fec0000010000 */
[----:B------:R-:W-:Y:S02]  /*23500*/  STSM.16.M88.4 [R3], R40 ;  /* 0x0000002803007844 */ /* 0x000fe40000000200 */
[----:B------:R-:W-:Y:S06]  /*23510*/  BAR.SYNC.DEFER_BLOCKING 0x0 ;  /* 0x0000000000007b1d */ /* 0x000fec0000010000 */
[----:B------:R-:W1:Y:S02]  /*23520*/  LDS.128 R40, [R2] ;  /* 0x0000000002287984 */ /* 0x000e640000000c00 */
[----:B------:R-:W-:Y:S06]  /*23530*/  BAR.SYNC.DEFER_BLOCKING 0x0 ;  /* 0x0000000000007b1d */ /* 0x000fec0000010000 */
[----:B------:R2:W-:Y:S02]  /*23540*/  STSM.16.M88.4 [R3], R92 ;  /* 0x0000005c03007844 */ /* 0x0005e40000000200 */
[----:B------:R-:W-:Y:S01]  /*23550*/  BAR.SYNC.DEFER_BLOCKING 0x0 ;  /* 0x0000000000007b1d */ /* 0x000fe20000010000 */
[----:B--2---:R-:W-:-:S02]  /*23560*/  IMAD.MOV.U32 R94, RZ, RZ, R52 ;  /* 0x000000ffff5e7224 */ /* 0x004fc400078e0034 */
[----:B------:R-:W-:Y:S02]  /*23570*/  IMAD.MOV.U32 R95, RZ, RZ, R54 ;  /* 0x000000ffff5f7224 */ /* 0x000fe400078e0036 */
[----:B------:R-:W-:Y:S02]  /*23580*/  IMAD.MOV.U32 R92, RZ, RZ, R116 ;  /* 0x000000ffff5c7224 */ /* 0x000fe400078e0074 */
[----:B------:R-:W-:Y:S02]  /*23590*/  IMAD.MOV.U32 R93, RZ, RZ, R118 ;  /* 0x000000ffff5d7224 */ /* 0x000fe400078e0076 */
[----:B------:R-:W-:Y:S02]  /*235a0*/  IMAD.MOV.U32 R118, RZ, RZ, R69 ;  /* 0x000000ffff767224 */ /* 0x000fe400078e0045 */
[----:B------:R-:W-:Y:S01]  /*235b0*/  IMAD.MOV.U32 R116, RZ, RZ, R133 ;  /* 0x000000ffff747224 */ /* 0x000fe200078e0085 */
[----:B------:R-:W2:Y:S01]  /*235c0*/  LDS.128 R48, [R2] ;  /* 0x0000000002307984 */ /* 0x000ea20000000c00 */
[----:B------:R-:W-:Y:S06]  /*235d0*/  BAR.SYNC.DEFER_BLOCKING 0x0 ;  /* 0x0000000000007b1d */ /* 0x000fec0000010000 */
[----:B------:R-:W-:Y:S02]  /*235e0*/  STSM.16.M88.4 [R3], R88 ;  /* 0x0000005803007844 */ /* 0x000fe40000000200 */
[----:B------:R-:W-:Y:S06]  /*235f0*/  BAR.SYNC.DEFER_BLOCKING 0x0 ;  /* 0x0000000000007b1d */ /* 0x000fec0000010000 */
[----:B------:R-:W2:Y:S02]  /*23600*/  LDS.128 R88, [R2] ;  /* 0x0000000002587984 */ /* 0x000ea40000000c00 */
[----:B------:R-:W-:Y:S06]  /*23610*/  BAR.SYNC.DEFER_BLOCKING 0x0 ;  /* 0x0000000000007b1d */ /* 0x000fec0000010000 */
[----:B------:R3:W-:Y:S02]  /*23620*/  STSM.16.M88.4 [R3], R96 ;  /* 0x0000006003007844 */ /* 0x0007e40000000200 */
[----:B------:R-:W-:Y:S01]  /*23630*/  BAR.SYNC.DEFER_BLOCKING 0x0 ;  /* 0x0000000000007b1d */ /* 0x000fe20000010000 */
[----:B---3--:R-:W-:Y:S01]  /*23640*/  IMAD.MOV.U32 R98, RZ, RZ, R56 ;  /* 0x000000ffff627224 */ /* 0x008fe200078e0038 */
[----:B------:R-:W-:Y:S01]  /*23650*/  MOV R96, R120 ;  /* 0x0000007800607202 */ /* 0x000fe20000000f00 */
[----:B------:R-:W-:Y:S01]  /*23660*/  IMAD.MOV.U32 R99, RZ, RZ, R58 ;  /* 0x000000ffff637224 */ /* 0x000fe200078e003a */
[----:B------:R-:W-:Y:S01]  /*23670*/  MOV R120, R137 ;  /* 0x0000008900787202 */ /* 0x000fe20000000f00 */
[----:B------:R-:W-:-:S02]  /*23680*/  IMAD.MOV.U32 R97, RZ, RZ, R122 ;  /* 0x000000ffff617224 */ /* 0x000fc400078e007a */
[----:B------:R-:W-:Y:S01]  /*23690*/  IMAD.MOV.U32 R122, RZ, RZ, R73 ;  /* 0x000000ffff7a7224 */ /* 0x000fe200078e0049 */
[----:B------:R-:W3:Y:S01]  /*236a0*/  LDS.128 R52, [R2] ;  /* 0x0000000002347984 */ /* 0x000ee20000000c00 */
[----:B------:R-:W-:Y:S06]  /*236b0*/  BAR.SYNC.DEFER_BLOCKING 0x0 ;  /* 0x0000000000007b1d */ /* 0x000fec0000010000 */
[----:B------:R-:W-:Y:S02]  /*236c0*/  STSM.16.M88.4 [R3], R92 ;  /* 0x0000005c03007844 */ /* 0x000fe40000000200 */
[----:B------:R-:W-:Y:S06]  /*236d0*/  BAR.SYNC.DEFER_BLOCKING 0x0 ;  /* 0x0000000000007b1d */ /* 0x000fec0000010000 */
[----:B------:R-:W3:Y:S02]  /*236e0*/  LDS.128 R92, [R2] ;  /* 0x00000000025c7984 */ /* 0x000ee40000000c00 */
[----:B------:R-:W-:Y:S06]  /*236f0*/  BAR.SYNC.DEFER_BLOCKING 0x0 ;  /* 0x0000000000007b1d */ /* 0x000fec0000010000 */
[----:B------:R4:W-:Y:S02]  /*23700*/  STSM.16.M88.4 [R3], R100 ;  /* 0x0000006403007844 */ /* 0x0009e40000000200 */
[----:B------:R-:W-:Y:S01]  /*23710*/  BAR.SYNC.DEFER_BLOCKING 0x0 ;  /* 0x0000000000007b1d */ /* 0x000fe20000010000 */
[----:B----4-:R-:W-:-:S02]  /*23720*/  IMAD.MOV.U32 R102, RZ, RZ, R60 ;  /* 0x000000ffff667224 */ /* 0x010fc400078e003c */
[----:B------:R-:W-:Y:S02]  /*23730*/  IMAD.MOV.U32 R103, RZ, RZ, R62 ;  /* 0x000000ffff677224 */ /* 0x000fe400078e003e */
[----:B------:R-:W-:Y:S02]  /*23740*/  IMAD.MOV.U32 R100, RZ, RZ, R124 ;  /* 0x000000ffff647224 */ /* 0x000fe400078e007c */
[----:B------:R-:W-:Y:S02]  /*23750*/  IMAD.MOV.U32 R101, RZ, RZ, R126 ;  /* 0x000000ffff657224 */ /* 0x000fe400078e007e */
[----:B------:R-:W-:Y:S02]  /*23760*/  IMAD.MOV.U32 R126, RZ, RZ, R77 ;  /* 0x000000ffff7e7224 */ /* 0x000fe400078e004d */
[----:B------:R-:W-:Y:S01]  /*23770*/  IMAD.MOV.U32 R124, RZ, RZ, R141 ;  /* 0x000000ffff7c7224 */ /* 0x000fe200078e008d */
[----:B------:R-:W4:Y:S01]  /*23780*/  LDS.128 R56, [R2] ;  /* 0x0000000002387984 */ /* 0x000f220000000c00 */
        /* <DEDUP_REMOVED lines=14> */
[----:B------:R-:W-:Y:S06]  /*23870*/  BAR.SYNC.DEFER_BLOCKING 0x0 ;  /* 0x0000000000007b1d */ /* 0x000fec0000010000 */
[----:B------:R-:W-:Y:S02]  /*23880*/  STSM.16.M88.4 [R3], R100 ;  /* 0x0000006403007844 */ /* 0x000fe40000000200 */
[----:B------:R-:W-:Y:S06]  /*23890*/  BAR.SYNC.DEFER_BLOCKING 0x0 ;  /* 0x0000000000007b1d */ /* 0x000fec0000010000 */
[----:B------:R-:W1:Y:S02]  /*238a0*/  LDS.128 R100, [R2] ;  /* 0x0000000002647984 */ /* 0x000e640000000c00 */
[----:B------:R-:W-:Y:S06]  /*238b0*/  BAR.SYNC.DEFER_BLOCKING 0x0 ;  /* 0x0000000000007b1d */ /* 0x000fec0000010000 */
[----:B------:R2:W-:Y:S02]  /*238c0*/  STSM.16.M88.4 [R3], R108 ;  /* 0x0000006c03007844 */ /* 0x0005e40000000200 */
[----:B------:R-:W-:Y:S01]  /*238d0*/  BAR.SYNC.DEFER_BLOCKING 0x0 ;  /* 0x0000000000007b1d */ /* 0x000fe20000010000 */
[----:B--2---:R-:W-:Y:S01]  /*238e0*/  IMAD.MOV.U32 R110, RZ, RZ, R68 ;  /* 0x000000ffff6e7224 */ /* 0x004fe200078e0044 */
[----:B------:R-:W-:Y:S01]  /*238f0*/  MOV R108, R132 ;  /* 0x00000084006c7202 */ /* 0x000fe20000000f00 */
[----:B------:R-:W-:-:S02]  /*23900*/  IMAD.MOV.U32 R111, RZ, RZ, R70 ;  /* 0x000000ffff6f7224 */ /* 0x000fc400078e0046 */
[----:B------:R-:W-:Y:S01]  /*23910*/  IMAD.MOV.U32 R109, RZ, RZ, R134 ;  /* 0x000000ffff6d7224 */ /* 0x000fe200078e0086 */
[----:B------:R-:W2:Y:S02]  /*23920*/  LDS.128 R64, [R2] ;  /* 0x0000000002407984 */ /* 0x000ea40000000c00 */
[----:B------:R-:W-:Y:S06]  /*23930*/  BAR.SYNC.DEFER_BLOCKING 0x0 ;  /* 0x0000000000007b1d */ /* 0x000fec0000010000 */
[----:B------:R-:W-:Y:S02]  /*23940*/  STSM.16.M88.4 [R3], R104 ;  /* 0x0000006803007844 */ /* 0x000fe40000000200 */
[----:B------:R-:W-:Y:S06]  /*23950*/  BAR.SYNC.DEFER_BLOCKING 0x0 ;  /* 0x0000000000007b1d */ /* 0x000fec0000010000 */
[----:B------:R-:W2:Y:S02]  /*23960*/  LDS.128 R104, [R2] ;  /* 0x0000000002687984 */ /* 0x000ea40000000c00 */
[----:B------:R-:W-:Y:S06]  /*23970*/  BAR.SYNC.DEFER_BLOCKING 0x0 ;  /* 0x0000000000007b1d */ /* 0x000fec0000010000 */
[----:B------:R3:W-:Y:S02]  /*23980*/  STSM.16.M88.4 [R3], R112 ;  /* 0x0000007003007844 */ /* 0x0007e40000000200 */
[----:B------:R-:W-:Y:S01]  /*23990*/  BAR.SYNC.DEFER_BLOCKING 0x0 ;  /* 0x0000000000007b1d */ /* 0x000fe20000010000 */
[----:B---3--:R-:W-:-:S02]  /*239a0*/  IMAD.MOV.U32 R114, RZ, RZ, R72 ;  /* 0x000000ffff727224 */ /* 0x008fc400078e0048 */
[----:B------:R-:W-:Y:S02]  /*239b0*/  IMAD.MOV.U32 R115, RZ, RZ, R74 ;  /* 0x000000ffff737224 */ /* 0x000fe400078e004a */
[----:B------:R-:W-:Y:S02]  /*239c0*/  IMAD.MOV.U32 R112, RZ, RZ, R136 ;  /* 0x000000ffff707224 */ /* 0x000fe400078e0088 */
[----:B------:R-:W-:Y:S02]  /*239d0*/  IMAD.MOV.U32 R113, RZ, RZ, R138 ;  /* 0x000000ffff717224 */ /* 0x000fe400078e008a */
[----:B------:R-:W-:Y:S01]  /*239e0*/  IMAD.MOV.U32 R134, RZ, RZ, R85 ;  /* 0x000000ffff867224 */ /* 0x000fe200078e0055 */
[----:B------:R-:W-:Y:S01]  /*239f0*/  MOV R132, R149 ;  /* 0x0000009500847202 */ /* 0x000fe20000000f00 */
[----:B------:R-:W-:Y:S01]  /*23a00*/  IMAD.MOV.U32 R133, RZ, RZ, R151 ;  /* 0x000000ffff857224 */ /* 0x000fe200078e0097 */
[----:B------:R-:W3:Y:S01]  /*23a10*/  LDS.128 R68, [R2] ;  /* 0x0000000002447984 */ /* 0x000ee20000000c00 */
[----:B------:R-:W-:Y:S01]  /*23a20*/  IMAD R136, R189, UR5, RZ ;  /* 0x00000005bd887c24 */ /* 0x000fe2000f8e02ff */
[----:B------:R-:W-:Y:S01]  /*23a30*/  ULDC UR5, c[0x0][0x22c] ;  /* 0x00008b0000057ab9 */ /* 0x000fe20000000800 */
        /* <DEDUP_REMOVED lines=19> */
[----:B-1----:R-:W-:Y:S01]  /*23b70*/  IMAD.MOV.U32 R122, RZ, RZ, R80 ;  /* 0x000000ffff7a7224 */ /* 0x002fe200078e0050 */
[----:B------:R-:W-:Y:S01]  /*23b80*/  MOV R120, R144 ;  /* 0x0000009000787202 */ /* 0x000fe20000000f00 */
[----:B------:R-:W-:-:S02]  /*23b90*/  IMAD.MOV.U32 R123, RZ, RZ, R82 ;  /* 0x000000ffff7b7224 */ /* 0x000fc400078e0052 */
[----:B------:R-:W-:Y:S01]  /*23ba0*/  IMAD.MOV.U32 R121, RZ, RZ, R146 ;  /* 0x000000ffff797224 */ /* 0x000fe200078e0092 */
[----:B------:R-:W1:Y:S02]  /*23bb0*/  LDS.128 R76, [R2] ;  /* 0x00000000024c7984 */ /* 0x000e640000000c00 */
[----:B------:R-:W-:Y:S06]  /*23bc0*/  BAR.SYNC.DEFER_BLOCKING 0x0 ;  /* 0x0000000000007b1d */ /* 0x000fec0000010000 */
[----:B------:R-:W-:Y:S02]  /*23bd0*/  STSM.16.M88.4 [R3], R116 ;  /* 0x0000007403007844 */ /* 0x000fe40000000200 */
[----:B------:R-:W-:Y:S06]  /*23be0*/  BAR.SYNC.DEFER_BLOCKING 0x0 ;  /* 0x0000000000007b1d */ /* 0x000fec0000010000 */
[----:B------:R-:W1:Y:S02]  /*23bf0*/  LDS.128 R116, [R2] ;  /* 0x0000000002747984 */ /* 0x000e640000000c00 */
[----:B------:R-:W-:Y:S06]  /*23c00*/  BAR.SYNC.DEFER_BLOCKING 0x0 ;  /* 0x0000000000007b1d */ /* 0x000fec0000010000 */
[----:B------:R2:W-:Y:S02]  /*23c10*/  STSM.16.M88.4 [R3], R124 ;  /* 0x0000007c03007844 */ /* 0x0005e40000000200 */
[----:B------:R-:W-:Y:S06]  /*23c20*/  BAR.SYNC.DEFER_BLOCKING 0x0 ;  /* 0x0000000000007b1d */ /* 0x000fec0000010000 */
[----:B------:R-:W1:Y:S02]  /*23c30*/  LDS.128 R80, [R2] ;  /* 0x0000000002507984 */ /* 0x000e640000000c00 */
[----:B------:R-:W-:Y:S06]  /*23c40*/  BAR.SYNC.DEFER_BLOCKING 0x0 ;  /* 0x0000000000007b1d */ /* 0x000fec0000010000 */
[----:B------:R-:W-:Y:S02]  /*23c50*/  STSM.16.M88.4 [R3], R120 ;  /* 0x0000007803007844 */ /* 0x000fe40000000200 */
[----:B------:R-:W-:Y:S06]  /*23c60*/  BAR.SYNC.DEFER_BLOCKING 0x0 ;  /* 0x0000000000007b1d */ /* 0x000fec0000010000 */
[----:B------:R-:W1:Y:S02]  /*23c70*/  LDS.128 R120, [R2] ;  /* 0x0000000002787984 */ /* 0x000e640000000c00 */
[----:B------:R-:W-:Y:S06]  /*23c80*/  BAR.SYNC.DEFER_BLOCKING 0x0 ;  /* 0x0000000000007b1d */ /* 0x000fec0000010000 */
[----:B------:R-:W-:Y:S02]  /*23c90*/  STSM.16.M88.4 [R3], R128 ;  /* 0x0000008003007844 */ /* 0x000fe40000000200 */
[----:B------:R-:W-:Y:S01]  /*23ca0*/  BAR.SYNC.DEFER_BLOCKING 0x0 ;  /* 0x0000000000007b1d */ /* 0x000fe20000010000 */
[----:B--2---:R-:W-:-:S02]  /*23cb0*/  IMAD.MOV.U32 R124, RZ, RZ, R148 ;  /* 0x000000ffff7c7224 */ /* 0x004fc400078e0094 */
[----:B------:R-:W-:-:S03]  /*23cc0*/  IMAD.MOV.U32 R125, RZ, RZ, R150 ;  /* 0x000000ffff7d7224 */ /* 0x000fc600078e0096 */
[----:B------:R-:W2:Y:S01]  /*23cd0*/  LDS.128 R128, [R2] ;  /* 0x0000000002807984 */ /* 0x000ea20000000c00 */
[----:B------:R-:W-:Y:S02]  /*23ce0*/  IMAD.MOV.U32 R126, RZ, RZ, R84 ;  /* 0x000000ffff7e7224 */ /* 0x000fe400078e0054 */
[----:B------:R-:W-:Y:S01]  /*23cf0*/  IMAD.MOV.U32 R127, RZ, RZ, R86 ;  /* 0x000000ffff7f7224 */ /* 0x000fe200078e0056 */
[----:B------:R-:W-:Y:S06]  /*23d00*/  BAR.SYNC.DEFER_BLOCKING 0x0 ;  /* 0x0000000000007b1d */ /* 0x000fec0000010000 */
[----:B------:R3:W-:Y:S02]  /*23d10*/  STSM.16.M88.4 [R3], R124 ;  /* 0x0000007c03007844 */ /* 0x0007e40000000200 */
[----:B------:R-:W-:Y:S06]  /*23d20*/  BAR.SYNC.DEFER_BLOCKING 0x0 ;  /* 0x0000000000007b1d */ /* 0x000fec0000010000 */
[----:B------:R-:W2:Y:S02]  /*23d30*/  LDS.128 R84, [R2] ;  /* 0x0000000002547984 */ /* 0x000ea40000000c00 */
[----:B------:R-:W-:Y:S01]  /*23d40*/  BAR.SYNC.DEFER_BLOCKING 0x0 ;  /* 0x0000000000007b1d */ /* 0x000fe20000010000 */
[----:B------:R-:W-:Y:S01]  /*23d50*/  IMAD R137, R0, UR4, RZ ;  /* 0x0000000400897c24 */ /* 0x000fe2000f8e02ff */
[----:B------:R-:W-:-:S03]  /*23d60*/  LEA R0, P6, R136, UR6, 0x2 ;  /* 0x0000000688007c11 */ /* 0x000fc6000f8c10ff */
[C---:B---3--:R-:W-:Y:S01]  /*23d70*/  VIADD R127, R137.reuse, UR4 ;  /* 0x00000004897f7c36 */ /* 0x048fe20008000000 */
[----:B------:R-:W-:Y:S02]  /*23d80*/  LEA.HI.X.SX32 R136, R136, UR7, 0x2, P6 ;  /* 0x0000000788887c11 */ /* 0x000fe4000b0f16ff */
[C---:B------:R-:W-:Y:S01]  /*23d90*/  LEA R124, P6, R137.reuse, R0, 0x2 ;  /* 0x00000000897c7211 */ /* 0x040fe200078c10ff */
[----:B------:R3:W-:Y:S03]  /*23da0*/  STSM.16.M88.4 [R3], R132 ;  /* 0x0000008403007844 */ /* 0x0007e60000000200 */
[----:B------:R-:W-:Y:S01]  /*23db0*/  LEA.HI.X.SX32 R125, R137, R136, 0x2, P6 ;  /* 0x00000088897d7211 */ /* 0x000fe200030f16ff */
[----:B------:R-:W-:Y:S01]  /*23dc0*/  BAR.SYNC.DEFER_BLOCKING 0x0 ;  /* 0x0000000000007b1d */ /* 0x000fe20000010000 */
[C---:B------:R-:W-:Y:S01]  /*23dd0*/  LEA R126, P6, R127.reuse, R0, 0x2 ;  /* 0x000000007f7e7211 */ /* 0x040fe200078c10ff */
[----:B---3--:R-:W-:-:S03]  /*23de0*/  VIADD R3, R127, UR4 ;  /* 0x000000047f037c36 */ /* 0x008fc60008000000 */
[----:B------:R-:W-:Y:S01]  /*23df0*/  LEA.HI.X.SX32 R127, R127, R136, 0x2, P6 ;  /* 0x000000887f7f7211 */ /* 0x000fe200030f16ff */
[----:B------:R3:W-:Y:S01]  /*23e00*/  @P2 STG.E desc[UR60][R124.64], R4 ;  /* 0x000000047c002986 */ /* 0x0007e2000c10193c */
[----:B------:R-:W-:-:S03]  /*23e10*/  ISETP.LT.AND P2, PT, R157, R177, !P0 ;  /* 0x000000b19d00720c */ /* 0x000fc60004741270 */
[----:B------:R4:W-:Y:S01]  /*23e20*/  @P1 STG.E desc[UR60][R126.64], R8 ;  /* 0x000000087e001986 */ /* 0x0009e2000c10193c */
[----:B---3--:R-:W-:-:S03]  /*23e30*/  LEA R124, P6, R3, R0, 0x2 ;  /* 0x00000000037c7211 */ /* 0x008fc600078c10ff */
[----:B------:R-:W3:Y:S01]  /*23e40*/  LDL.LU R157, [R1+0xaa8] ;  /* 0x000aa800019d7983 */ /* 0x000ee20000300800 */
[----:B------:R-:W-:Y:S02]  /*23e50*/  LEA.HI.X.SX32 R125, R3, R136, 0x2, P6 ;  /* 0x00000088037d7211 */ /* 0x000fe400030f16ff */
[-C--:B------:R-:W-:Y:S02]  /*23e60*/  ISETP.LT.AND P1, PT, R156, R177.reuse, !P0 ;  /* 0x000000b19c00720c */ /* 0x080fe40004721270 */
[----:B------:R-:W2:Y:S04]  /*23e70*/  LDL.LU R156, [R1+0xaac] ;  /* 0x000aac00019c7983 */ /* 0x000ea80000300800 */
[----:B------:R1:W-:Y:S01]  /*23e80*/  @P5 STG.E desc[UR60][R124.64], R5 ;  /* 0x000000057c005986 */ /* 0x0003e2000c10193c */
[----:B------:R-:W-:-:S03]  /*23e90*/  ISETP.LT.AND P5, PT, R152, R177, !P0 ;  /* 0x000000b19800720c */ /* 0x000fc600047a1270 */
[----:B------:R-:W3:Y:S01]  /*23ea0*/  LDL.LU R152, [R1+0xab0] ;  /* 0x000ab00001987983 */ /* 0x000ee20000300800 */
[----:B------:R-:W-:-:S04]  /*23eb0*/  VIADD R4, R3, UR4 ;  /* 0x0000000403047c36 */ /* 0x000fc80008000000 */
[C---:B------:R-:W-:Y:S01]  /*23ec0*/  VIADD R3, R4.reuse, UR4 ;  /* 0x0000000404037c36 */ /* 0x040fe20008000000 */
[----:B----4-:R-:W-:-:S03]  /*23ed0*/  LEA R126, P6, R4, R0, 0x2 ;  /* 0x00000000047e7211 */ /* 0x010fc600078c10ff */
[C---:B-1----:R-:W-:Y:S01]  /*23ee0*/  VIADD R124, R3.reuse, UR4 ;  /* 0x00000004037c7c36 */ /* 0x042fe20008000000 */
[----:B------:R-:W-:Y:S02]  /*23ef0*/  LEA.HI.X.SX32 R127, R4, R136, 0x2, P6 ;  /* 0x00000088047f7211 */ /* 0x000fe400030f16ff */
[----:B------:R-:W-:-:S04]  /*23f00*/  LEA R4, P6, R3, R0, 0x2 ;  /* 0x0000000003047211 */ /* 0x000fc800078c10ff */
[----:B------:R-:W-:Y:S01]  /*23f10*/  LEA.HI.X.SX32 R5, R3, R136, 0x2, P6 ;  /* 0x0000008803057211 */ /* 0x000fe200030f16ff */
[C---:B------:R-:W-:Y:S01]  /*23f20*/  VIADD R3, R124.reuse, UR4 ;  /* 0x000000047c037c36 */ /* 0x040fe20008000000 */
[C---:B------:R-:W-:Y:S01]  /*23f30*/  LEA R8, P6, R124.reuse, R0, 0x2 ;  /* 0x000000007c087211 */ /* 0x040fe200078c10ff */
[----:B------:R1:W-:Y:S02]  /*23f40*/  @P4 STG.E desc[UR60][R126.64], R9 ;  /* 0x000000097e004986 */ /* 0x0003e4000c10193c */
[C---:B------:R-:W-:Y:S02]  /*23f50*/  VIADD R125, R3.reuse, UR4 ;  /* 0x00000004037d7c36 */ /* 0x040fe40008000000 */
[----:B------:R4:W-:Y:S01]  /*23f60*/  @P3 STG.E desc[UR60][R4.64], R6 ;  /* 0x0000000604003986 */ /* 0x0009e2000c10193c */
[----:B-1----:R-:W-:Y:S02]  /*23f70*/  LEA.HI.X.SX32 R9, R124, R136, 0x2, P6 ;  /* 0x000000887c097211 */ /* 0x002fe400030f16ff */
[----:B----4-:R-:W-:-:S03]  /*23f80*/  LEA R4, P6, R3, R0, 0x2 ;  /* 0x0000000003047211 */ /* 0x010fc600078c10ff */
[----:B------:R1:W-:Y:S01]  /*23f90*/  @P2 STG.E desc[UR60][R8.64], R10 ;  /* 0x0000000a08002986 */ /* 0x0003e2000c10193c */
[----:B------:R-:W-:Y:S02]  /*23fa0*/  LEA.HI.X.SX32 R5, R3, R136, 0x2, P6 ;  /* 0x0000008803057211 */ /* 0x000fe400030f16ff */
[-C--:B------:R-:W-:Y:S02]  /*23fb0*/  ISETP.LT.AND P4, PT, R155, R177.reuse, !P0 ;  /* 0x000000b19b00720c */ /* 0x080fe40004781270 */
[----:B------:R-:W4:Y:S01]  /*23fc0*/  LDL.LU R155, [R1+0xab8] ;  /* 0x000ab800019b7983 */ /* 0x000f220000300800 */
[-C--:B------:R-:W-:Y:S02]  /*23fd0*/  ISETP.LT.AND P3, PT, R154, R177.reuse, !P0 ;  /* 0x000000b19a00720c */ /* 0x080fe40004761270 */
[----:B------:R-:W-:Y:S01]  /*23fe0*/  ISETP.LT.AND P2, PT, R153, R177, !P0 ;  /* 0x000000b19900720c */ /* 0x000fe20004741270 */
[----:B------:R-:W4:Y:S01]  /*23ff0*/  LDL.LU R154, [R1+0xac4] ;  /* 0x000ac400019a7983 */ /* 0x000f220000300800 */
[C---:B-1----:R-:W-:Y:S01]  /*24000*/  LEA R8, P6, R125.reuse, R0, 0x2 ;  /* 0x000000007d087211 */ /* 0x042fe200078c10ff */
[----:B------:R-:W-:-:S02]  /*24010*/  VIADD R3, R125, UR4 ;  /* 0x000000047d037c36 */ /* 0x000fc40008000000 */
[----:B------:R-:W4:Y:S01]  /*24020*/  LDL.LU R153, [R1+0xac0] ;  /* 0x000ac00001997983 */ /* 0x000f220000300800 */
[----:B------:R-:W-:-:S03]  /*24030*/  LEA.HI.X.SX32 R9, R125, R136, 0x2, P6 ;  /* 0x000000887d097211 */ /* 0x000fc600030f16ff */
[----:B------:R-:W4:Y:S04]  /*24040*/  LDL.LU R10, [R1+0xad0] ;  /* 0x000ad000010a7983 */ /* 0x000f280000300800 */
[----:B------:R1:W-:Y:S04]  /*24050*/  @P1 STG.E desc[UR60][R4.64], R7 ;  /* 0x0000000704001986 */ /* 0x0003e8000c10193c */
[----:B------:R1:W-:Y:S02]  /*24060*/  @P5 STG.E desc[UR60][R8.64], R11 ;  /* 0x0000000b08005986 */ /* 0x0003e4000c10193c */
[----:B-1----:R-:W-:-:S02]  /*24070*/  LEA R4, P6, R3, R0, 0x2 ;  /* 0x0000000003047211 */ /* 0x002fc400078c10ff */
[----:B------:R-:W4:Y:S02]  /*24080*/  LDL.LU R8, [R1+0xacc] ;  /* 0x000acc0001087983 */ /* 0x000f240000300800 */
[----:B------:R-:W-:-:S05]  /*24090*/  LEA.HI.X.SX32 R5, R3, R136, 0x2, P6 ;  /* 0x0000008803057211 */ /* 0x000fca00030f16ff */
[----:B------:R1:W-:Y:S01]  /*240a0*/  @P4 STG.E desc[UR60][R4.64], R12 ;  /* 0x0000000c04004986 */ /* 0x0003e2000c10193c */
[----:B---3--:R-:W-:-:S03]  /*240b0*/  ISETP.LT.AND P4, PT, R152, R177, !P0 ;  /* 0x000000b19800720c */ /* 0x008fc60004781270 */
[----:B------:R-:W3:Y:S04]  /*240c0*/  LDL.LU R152, [R1+0xad4] ;  /* 0x000ad40001987983 */ /* 0x000ee80000300800 */
[----:B-1----:R-:W3:Y:S01]  /*240d0*/  LDL.LU R12, [R1+0xad8] ;  /* 0x000ad800010c7983 */ /* 0x002ee20000300800 */
[----:B------:R-:W-:Y:S02]  /*240e0*/  IADD3 R125, R3, UR4, RZ ;  /* 0x00000004037d7c10 */ /* 0x000fe4000fffe0ff */
[----:B------:R-:W-:Y:S01]  /*240f0*/  ISETP.LT.AND P1, PT, R157, R177, !P0 ;  /* 0x000000b19d00720c */ /* 0x000fe20004721270 */
[----:B------:R-:W3:Y:S01]  /*24100*/  LDL.LU R11, [R1+0xae0] ;  /* 0x000ae000010b7983 */ /* 0x000ee20000300800 */
[C---:B------:R-:W-:Y:S01]  /*24110*/  LEA R6, P6, R125.reuse, R0, 0x2 ;  /* 0x000000007d067211 */ /* 0x040fe200078c10ff */
[----:B------:R-:W-:-:S03]  /*24120*/  VIADD R3, R125, UR4 ;  /* 0x000000047d037c36 */ /* 0x000fc60008000000 */
[----:B------:R-:W-:Y:S01]  /*24130*/  LEA.HI.X.SX32 R7, R125, R136, 0x2, P6 ;  /* 0x000000887d077211 */ /* 0x000fe200030f16ff */
[C---:B------:R-:W-:Y:S01]  /*24140*/  VIADD R125, R3.reuse, UR4 ;  /* 0x00000004037d7c36 */ /* 0x040fe20008000000 */
[----:B------:R-:W-:-:S03]  /*24150*/  LEA R4, P6, R3, R0, 0x2 ;  /* 0x0000000003047211 */ /* 0x000fc600078c10ff */
[----:B------:R1:W-:Y:S01]  /*24160*/  @P3 STG.E desc[UR60][R6.64], R16 ;  /* 0x0000001006003986 */ /* 0x0003e2000c10193c */
[----:B------:R-:W-:Y:S01]  /*24170*/  LEA.HI.X.SX32 R5, R3, R136, 0x2, P6 ;  /* 0x0000008803057211 */ /* 0x000fe200030f16ff */
[----:B------:R-:W-:Y:S01]  /*24180*/  VIADD R3, R125, UR4 ;  /* 0x000000047d037c36 */ /* 0x000fe20008000000 */
[----:B--2---:R-:W-:-:S03]  /*24190*/  ISETP.LT.AND P5, PT, R156, R177, !P0 ;  /* 0x000000b19c00720c */ /* 0x004fc600047a1270 */
[----:B------:R2:W-:Y:S01]  /*241a0*/  @P2 STG.E desc[UR60][R4.64], R13 ;  /* 0x0000000d04002986 */ /* 0x0005e2000c10193c */
[----:B------:R-:W-:Y:S01]  /*241b0*/  VIADD R9, R3, UR4 ;  /* 0x0000000403097c36 */ /* 0x000fe20008000000 */
[----:B-1----:R-:W-:-:S04]  /*241c0*/  LEA R6, P6, R125, R0, 0x2 ;  /* 0x000000007d067211 */ /* 0x002fc800078c10ff */
[----:B------:R-:W-:Y:S02]  /*241d0*/  LEA.HI.X.SX32 R7, R125, R136, 0x2, P6 ;  /* 0x000000887d077211 */ /* 0x000fe400030f16ff */
[----:B--2---:R-:W-:-:S03]  /*241e0*/  LEA R4, P6, R3, R0, 0x2 ;  /* 0x0000000003047211 */ /* 0x004fc600078c10ff */
[----:B------:R1:W-:Y:S01]  /*241f0*/  @P1 STG.E desc[UR60][R6.64], R17 ;  /* 0x0000001106001986 */ /* 0x0003e2000c10193c */
[----:B------:R-:W-:Y:S01]  /*24200*/  LEA.HI.X.SX32 R5, R3, R136, 0x2, P6 ;  /* 0x0000008803057211 */ /* 0x000fe200030f16ff */
[----:B------:R-:W-:-:S04]  /*24210*/  VIADD R3, R9, UR4 ;  /* 0x0000000409037c36 */ /* 0x000fc80008000000 */
[----:B------:R2:W-:Y:S01]  /*24220*/  @P5 STG.E desc[UR60][R4.64], R14 ;  /* 0x0000000e04005986 */ /* 0x0005e2000c10193c */
[----:B-1----:R-:W-:-:S04]  /*24230*/  LEA R6, P6, R9, R0, 0x2 ;  /* 0x0000000009067211 */ /* 0x002fc800078c10ff */
[----:B------:R-:W-:Y:S02]  /*24240*/  LEA.HI.X.SX32 R7, R9, R136, 0x2, P6 ;  /* 0x0000008809077211 */ /* 0x000fe400030f16ff */
[-C--:B----4-:R-:W-:Y:S02]  /*24250*/  ISETP.LT.AND P5, PT, R10, R177.reuse, !P0 ;  /* 0x000000b10a00720c */ /* 0x090fe400047a1270 */
[----:B------:R-:W4:Y:S01]  /*24260*/  LDL.LU R10, [R1+0xadc] ;  /* 0x000adc00010a7983 */ /* 0x000f220000300800 */
[----:B------:R-:W-:-:S03]  /*24270*/  ISETP.LT.AND P3, PT, R155, R177, !P0 ;  /* 0x000000b19b00720c */ /* 0x000fc60004761270 */
[----:B------:R1:W-:Y:S01]  /*24280*/  @P4 STG.E desc[UR60][R6.64], R18 ;  /* 0x0000001206004986 */ /* 0x0003e2000c10193c */
[C---:B--2---:R-:W-:Y:S01]  /*24290*/  LEA R4, P6, R3.reuse, R0, 0x2 ;  /* 0x0000000003047211 */ /* 0x044fe200078c10ff */
[C---:B------:R-:W-:Y:S01]  /*242a0*/  VIADD R9, R3.reuse, UR4 ;  /* 0x0000000403097c36 */ /* 0x040fe20008000000 */
[----:B------:R-:W-:Y:S02]  /*242b0*/  ISETP.LT.AND P2, PT, R154, R177, !P0 ;  /* 0x000000b19a00720c */ /* 0x000fe40004741270 */
[----:B------:R-:W-:Y:S01]  /*242c0*/  ISETP.LT.AND P4, PT, R8, UR5, !P0 ;  /* 0x0000000508007c0c */ /* 0x000fe2000c781270 */
[----:B------:R-:W-:Y:S01]  /*242d0*/  ULDC UR5, c[0x0][0x22c] ;  /* 0x00008b0000057ab9 */ /* 0x000fe20000000800 */
[----:B------:R-:W2:Y:S01]  /*242e0*/  LDL.LU R8, [R1+0xae8] ;  /* 0x000ae80001087983 */ /* 0x000ea20000300800 */
[----:B------:R-:W-:Y:S02]  /*242f0*/  LEA.HI.X.SX32 R5, R3, R136, 0x2, P6 ;  /* 0x0000008803057211 */ /* 0x000fe400030f16ff */
[C---:B-1----:R-:W-:Y:S01]  /*24300*/  LEA R6, P6, R9.reuse, R0, 0x2 ;  /* 0x0000000009067211 */ /* 0x042fe200078c10ff */
[----:B------:R-:W2:Y:S03]  /*24310*/  LDL.LU R13, [R1+0xaf0] ;  /* 0x000af000010d7983 */ /* 0x000ea60000300800 */
[----:B------:R-:W-:Y:S01]  /*24320*/  LEA.HI.X.SX32 R7, R9, R136, 0x2, P6 ;  /* 0x0000008809077211 */ /* 0x000fe200030f16ff */
[----:B------:R1:W-:Y:S04]  /*24330*/  @P3 STG.E desc[UR60][R4.64], R15 ;  /* 0x0000000f04003986 */ /* 0x0003e8000c10193c */
[----:B------:R1:W-:Y:S01]  /*24340*/  @P2 STG.E desc[UR60][R6.64], R19 ;  /* 0x0000001306002986 */ /* 0x0003e2000c10193c */
[----:B---3--:R-:W-:Y:S01]  /*24350*/  ISETP.LT.AND P3, PT, R152, UR5, !P0 ;  /* 0x0000000598007c0c */ /* 0x008fe2000c761270 */
[----:B------:R-:W-:-:S02]  /*24360*/  ULDC UR5, c[0x0][0x22c] ;  /* 0x00008b0000057ab9 */ /* 0x000fc40000000800 */
[----:B------:R-:W-:Y:S01]  /*24370*/  ISETP.LT.AND P2, PT, R12, UR5, !P0 ;  /* 0x000000050c007c0c */ /* 0x000fe2000c741270 */
[----:B------:R-:W-:Y:S01]  /*24380*/  VIADD R3, R9, UR4 ;  /* 0x0000000409037c36 */ /* 0x000fe20008000000 */
[----:B------:R-:W3:Y:S01]  /*24390*/  LDL.LU R12, [R1+0xaf8] ;  /* 0x000af800010c7983 */ /* 0x000ee20000300800 */
[----:B------:R-:W-:Y:S01]  /*243a0*/  ISETP.LT.AND P1, PT, R153, R177, !P0 ;  /* 0x000000b19900720c */ /* 0x000fe20004721270 */
[----:B------:R-:W-:Y:S01]  /*243b0*/  ULDC UR5, c[0x0][0x22c] ;  /* 0x00008b0000057ab9 */ /* 0x000fe20000000800 */
[C---:B------:R-:W-:Y:S01]  /*243c0*/  VIADD R9, R3.reuse, UR4 ;  /* 0x0000000403097c36 */ /* 0x040fe20008000000 */
[----:B-1----:R-:W-:-:S04]  /*243d0*/  LEA R4, P6, R3, R0, 0x2 ;  /* 0x0000000003047211 */ /* 0x002fc800078c10ff */
[----:B------:R-:W-:Y:S01]  /*243e0*/  LEA.HI.X.SX32 R5, R3, R136, 0x2, P6 ;  /* 0x0000008803057211 */ /* 0x000fe200030f16ff */
[C---:B------:R-:W-:Y:S01]  /*243f0*/  VIADD R3, R9.reuse, UR4 ;  /* 0x0000000409037c36 */ /* 0x040fe20008000000 */
[----:B------:R-:W-:-:S04]  /*24400*/  LEA R6, P6, R9, R0, 0x2 ;  /* 0x0000000009067211 */ /* 0x000fc800078c10ff */
[----:B------:R1:W-:Y:S01]  /*24410*/  @P1 STG.E desc[UR60][R4.64], R20 ;  /* 0x0000001404001986 */ /* 0x0003e2000c10193c */
[----:B------:R-:W-:Y:S01]  /*24420*/  LEA.HI.X.SX32 R7, R9, R136, 0x2, P6 ;  /* 0x0000008809077211 */ /* 0x000fe200030f16ff */
[----:B------:R-:W-:Y:S01]  /*24430*/  VIADD R9, R3, UR4 ;  /* 0x0000000403097c36 */ /* 0x000fe20008000000 */
[----:B------:R-:W-:Y:S01]  /*24440*/  ISETP.LT.AND P1, PT, R11, UR5, !P0 ;  /* 0x000000050b007c0c */ /* 0x000fe2000c721270 */
[----:B------:R-:W-:Y:S01]  /*24450*/  ULDC UR5, c[0x0][0x22c] ;  /* 0x00008b0000057ab9 */ /* 0x000fe20000000800 */
[----:B------:R-:W3:Y:S01]  /*24460*/  LDL.LU R11, [R1+0xaf4] ;  /* 0x000af400010b7983 */ /* 0x000ee20000300800 */
[----:B-1----:R-:W-:-:S03]  /*24470*/  LEA R4, P6, R3, R0, 0x2 ;  /* 0x0000000003047211 */ /* 0x002fc600078c10ff */
[----:B------:R1:W-:Y:S01]  /*24480*/  @P5 STG.E desc[UR60][R6.64], R24 ;  /* 0x0000001806005986 */ /* 0x0003e2000c10193c */
[----:B------:R-:W-:Y:S01]  /*24490*/  LEA.HI.X.SX32 R5, R3, R136, 0x2, P6 ;  /* 0x0000008803057211 */ /* 0x000fe200030f16ff */
[----:B------:R-:W-:-:S04]  /*244a0*/  VIADD R3, R9, UR4 ;  /* 0x0000000409037c36 */ /* 0x000fc80008000000 */
[----:B------:R4:W-:Y:S01]  /*244b0*/  @P4 STG.E desc[UR60][R4.64], R21 ;  /* 0x0000001504004986 */ /* 0x0009e2000c10193c */
[----:B-1----:R-:W-:-:S04]  /*244c0*/  LEA R6, P6, R9, R0, 0x2 ;  /* 0x0000000009067211 */ /* 0x002fc800078c10ff */
[----:B------:R-:W-:Y:S02]  /*244d0*/  LEA.HI.X.SX32 R7, R9, R136, 0x2, P6 ;  /* 0x0000008809077211 */ /* 0x000fe400030f16ff */
[----:B----4-:R-:W-:Y:S01]  /*244e0*/  ISETP.LT.AND P5, PT, R10, UR5, !P0 ;  /* 0x000000050a007c0c */ /* 0x010fe2000c7a1270 */
[----:B------:R-:W-:Y:S01]  /*244f0*/  ULDC UR5, c[0x0][0x22c] ;  /* 0x00008b0000057ab9 */ /* 0x000fe20000000800 */
[----:B------:R-:W4:Y:S01]  /*24500*/  LDL.LU R10, [R1+0xb00] ;  /* 0x000b0000010a7983 */ /* 0x000f220000300800 */
[----:B------:R-:W-:-:S03]  /*24510*/  LEA R4, P6, R3, R0, 0x2 ;  /* 0x0000000003047211 */ /* 0x000fc600078c10ff */
[----:B------:R1:W-:Y:S01]  /*24520*/  @P3 STG.E desc[UR60][R6.64], R25 ;  /* 0x0000001906003986 */ /* 0x0003e2000c10193c */
[----:B--2---:R-:W-:Y:S01]  /*24530*/  ISETP.LT.AND P4, PT, R8, UR5, !P0 ;  /* 0x0000000508007c0c */ /* 0x004fe2000c781270 */
[----:B------:R-:W-:Y:S02]  /*24540*/  ULDC UR5, c[0x0][0x22c] ;  /* 0x00008b0000057ab9 */ /* 0x000fe40000000800 */
[----:B------:R-:W2:Y:S01]  /*24550*/  LDL.LU R8, [R1+0xb08] ;  /* 0x000b080001087983 */ /* 0x000ea20000300800 */
[----:B------:R-:W-:Y:S01]  /*24560*/  ISETP.LT.AND P3, PT, R13, UR5, !P0 ;  /* 0x000000050d007c0c */ /* 0x000fe2000c761270 */
[----:B------:R-:W-:Y:S02]  /*24570*/  ULDC UR5, c[0x0][0x22c] ;  /* 0x00008b0000057ab9 */ /* 0x000fe40000000800 */
[----:B------:R-:W2:Y:S01]  /*24580*/  LDL.LU R13, [R1+0xb10] ;  /* 0x000b1000010d7983 */ /* 0x000ea20000300800 */
[----:B------:R-:W-:-:S05]  /*24590*/  LEA.HI.X.SX32 R5, R3, R136, 0x2, P6 ;  /* 0x0000008803057211 */ /* 0x000fca00030f16ff */
[----:B------:R1:W-:Y:S01]  /*245a0*/  @P2 STG.E desc[UR60][R4.64], R22 ;  /* 0x0000001604002986 */ /* 0x0003e2000c10193c */
[----:B---3--:R-:W-:Y:S01]  /*245b0*/  ISETP.LT.AND P2, PT, R12, UR5, !P0 ;  /* 0x000000050c007c0c */ /* 0x008fe2000c741270 */
[----:B------:R-:W-:Y:S02]  /*245c0*/  ULDC UR5, c[0x0][0x22c] ;  /* 0x00008b0000057ab9 */ /* 0x000fe40000000800 */
[----:B------:R-:W3:Y:S01]  /*245d0*/  LDL.LU R12, [R1+0xb0c] ;  /* 0x000b0c00010c7983 */ /* 0x000ee20000300800 */
[----:B------:R-:W-:-:S04]  /*245e0*/  IADD3 R9, R3, UR4, RZ ;  /* 0x0000000403097c10 */ /* 0x000fc8000fffe0ff */
[C---:B-1----:R-:W-:Y:S01]  /*245f0*/  LEA R6, P6, R9.reuse, R0, 0x2 ;  /* 0x0000000009067211 */ /* 0x042fe200078c10ff */
[----:B------:R-:W-:-:S03]  /*24600*/  VIADD R3, R9, UR4 ;  /* 0x0000000409037c36 */ /* 0x000fc60008000000 */
[----:B------:R-:W-:Y:S01]  /*24610*/  LEA.HI.X.SX32 R7, R9, R136, 0x2, P6 ;  /* 0x0000008809077211 */ /* 0x000fe200030f16ff */
[C---:B------:R-:W-:Y:S01]  /*24620*/  VIADD R9, R3.reuse, UR4 ;  /* 0x0000000403097c36 */ /* 0x040fe20008000000 */
[----:B------:R-:W-:-:S03]  /*24630*/  LEA R4, P6, R3, R0, 0x2 ;  /* 0x0000000003047211 */ /* 0x000fc600078c10ff */
        /* <DEDUP_REMOVED lines=9> */
[C---:B------:R-:W-:Y:S02]  /*246d0*/  VIADD R9, R3.reuse, UR4 ;  /* 0x0000000403097c36 */ /* 0x040fe40008000000 */
[----:B------:R-:W3:Y:S01]  /*246e0*/  LDS.128 R20, [R2] ;  /* 0x0000000002147984 */ /* 0x000ee20000000c00 */
[----:B-1----:R-:W-:-:S03]  /*246f0*/  LEA R4, P6, R3, R0, 0x2 ;  /* 0x0000000003047211 */ /* 0x002fc600078c10ff */
[----:B------:R1:W-:Y:S01]  /*24700*/  @P4 STG.E desc[UR60][R6.64], R27 ;  /* 0x0000001b06004986 */ /* 0x0003e2000c10193c */
[----:B------:R-:W-:Y:S02]  /*24710*/  LEA.HI.X.SX32 R5, R3, R136, 0x2, P6 ;  /* 0x0000008803057211 */ /* 0x000fe400030f16ff */
[----:B----4-:R-:W-:Y:S01]  /*24720*/  ISETP.LT.AND P5, PT, R10, UR5, !P0 ;  /* 0x000000050a007c0c */ /* 0x010fe2000c7a1270 */
[----:B------:R-:W-:Y:S01]  /*24730*/  ULDC UR5, c[0x0][0x22c] ;  /* 0x00008b0000057ab9 */ /* 0x000fe20000000800 */
[----:B------:R-:W4:Y:S01]  /*24740*/  LDL.LU R10, [R1+0xb20] ;  /* 0x000b2000010a7983 */ /* 0x000f220000300800 */
[----:B-1----:R-:W-:-:S03]  /*24750*/  LEA R6, P6, R9, R0, 0x2 ;  /* 0x0000000009067211 */ /* 0x002fc600078c10ff */
        /* <DEDUP_REMOVED lines=10> */
[----:B------:R-:W-:Y:S02]  /*24800*/  VIADD R3, R9, UR4 ;  /* 0x0000000409037c36 */ /* 0x000fe40008000000 */
[----:B------:R-:W3:Y:S01]  /*24810*/  LDL.LU R12, [R1+0xb30] ;  /* 0x000b3000010c7983 */ /* 0x000ee20000300800 */
[----:B------:R-:W-:Y:S01]  /*24820*/  ULDC UR5, c[0x0][0x22c] ;  /* 0x00008b0000057ab9 */ /* 0x000fe20000000800 */
[C---:B------:R-:W-:Y:S01]  /*24830*/  VIADD R9, R3.reuse, UR4 ;  /* 0x0000000403097c36 */ /* 0x040fe20008000000 */
[----:B-1----:R-:W-:-:S04]  /*24840*/  LEA R4, P6, R3, R0, 0x2 ;  /* 0x0000000003047211 */ /* 0x002fc800078c10ff */
[----:B------:R-:W-:Y:S01]  /*24850*/  LEA.HI.X.SX32 R5, R3, R136, 0x2, P6 ;  /* 0x0000008803057211 */ /* 0x000fe200030f16ff */
[C---:B------:R-:W-:Y:S01]  /*24860*/  VIADD R3, R9.reuse, UR4 ;  /* 0x0000000409037c36 */ /* 0x040fe20008000000 */
[----:B------:R-:W-:-:S03]  /*24870*/  LEA R6, P6, R9, R0, 0x2 ;  /* 0x0000000009067211 */ /* 0x000fc600078c10ff */
[----:B------:R1:W-:Y:S01]  /*24880*/  @P1 STG.E desc[UR60][R4.64], R29 ;  /* 0x0000001d04001986 */ /* 0x0003e2000c10193c */
[----:B------:R-:W-:Y:S01]  /*24890*/  LEA.HI.X.SX32 R7, R9, R136, 0x2, P6 ;  /* 0x0000008809077211 */ /* 0x000fe200030f16ff */
[----:B------:R-:W-:Y:S01]  /*248a0*/  VIADD R9, R3, UR4 ;  /* 0x0000000403097c36 */ /* 0x000fe20008000000 */
[----:B------:R-:W-:Y:S01]  /*248b0*/  ISETP.LT.AND P1, PT, R11, UR5, !P0 ;  /* 0x000000050b007c0c */ /* 0x000fe2000c721270 */
[----:B------:R-:W-:Y:S02]  /*248c0*/  ULDC UR5, c[0x0][0x22c] ;  /* 0x00008b0000057ab9 */ /* 0x000fe40000000800 */
[----:B------:R1:W-:Y:S04]  /*248d0*/  @P5 STG.E desc[UR60][R6.64], R33 ;  /* 0x0000002106005986 */ /* 0x0003e8000c10193c */
[----:B------:R-:W3:Y:S01]  /*248e0*/  LDL.LU R11, [R1+0xb38] ;  /* 0x000b3800010b7983 */ /* 0x000ee20000300800 */
[----:B-1----:R-:W-:-:S04]  /*248f0*/  LEA R4, P6, R3, R0, 0x2 ;  /* 0x0000000003047211 */ /* 0x002fc800078c10ff */
[----:B------:R-:W-:Y:S02]  /*24900*/  LEA.HI.X.SX32 R5, R3, R136, 0x2, P6 ;  /* 0x0000008803057211 */ /* 0x000fe400030f16ff */
[----:B------:R-:W-:-:S03]  /*24910*/  LEA R6, P6, R9, R0, 0x2 ;  /* 0x0000000009067211 */ /* 0x000fc600078c10ff */
[----:B------:R1:W-:Y:S01]  /*24920*/  @P4 STG.E desc[UR60][R4.64], R30 ;  /* 0x0000001e04004986 */ /* 0x0003e2000c10193c */
[C---:B------:R-:W-:Y:S01]  /*24930*/  LEA.HI.X.SX32 R7, R9.reuse, R136, 0x2, P6 ;  /* 0x0000008809077211 */ /* 0x040fe200030f16ff */
[----:B------:R-:W-:-:S04]  /*24940*/  VIADD R3, R9, UR4 ;  /* 0x0000000409037c36 */ /* 0x000fc80008000000 */
[----:B------:R3:W-:Y:S01]  /*24950*/  @P3 STG.E desc[UR60][R6.64], R34 ;  /* 0x0000002206003986 */ /* 0x0007e2000c10193c */
[----:B----4-:R-:W-:Y:S01]  /*24960*/  ISETP.LT.AND P5, PT, R10, UR5, !P0 ;  /* 0x000000050a007c0c */ /* 0x010fe2000c7a1270 */
[----:B------:R-:W-:Y:S02]  /*24970*/  ULDC UR5, c[0x0][0x22c] ;  /* 0x00008b0000057ab9 */ /* 0x000fe40000000800 */
[----:B------:R-:W4:Y:S01]  /*24980*/  LDL.LU R10, [R1+0xb40] ;  /* 0x000b4000010a7983 */ /* 0x000f220000300800 */
[----:B-1----:R-:W-:Y:S02]  /*24990*/  LEA R4, P6, R3, R0, 0x2 ;  /* 0x0000000003047211 */ /* 0x002fe400078c10ff */
[----:B--2---:R-:W-:Y:S01]  /*249a0*/  ISETP.LT.AND P4, PT, R8, UR5, !P0 ;  /* 0x0000000508007c0c */ /* 0x004fe2000c781270 */
[----:B------:R-:W-:Y:S01]  /*249b0*/  ULDC UR5, c[0x0][0x22c] ;  /* 0x00008b0000057ab9 */ /* 0x000fe20000000800 */
[----:B------:R-:W2:Y:S01]  /*249c0*/  LDL.LU R8, [R1+0xb3c] ;  /* 0x000b3c0001087983 */ /* 0x000ea20000300800 */
[----:B------:R-:W-:Y:S01]  /*249d0*/  ISETP.LT.AND P3, PT, R13, UR5, !P0 ;  /* 0x000000050d007c0c */ /* 0x000fe2000c761270 */
[----:B------:R-:W-:-:S02]  /*249e0*/  ULDC UR5, c[0x0][0x22c] ;  /* 0x00008b0000057ab9 */ /* 0x000fc40000000800 */
        /* <DEDUP_REMOVED lines=8> */
[----:B------:R-:W-:-:S04]  /*24a70*/  LEA R6, P6, R9, R0, 0x2 ;  /* 0x0000000009067211 */ /* 0x000fc800078c10ff */
[----:B------:R-:W-:Y:S02]  /*24a80*/  LEA.HI.X.SX32 R7, R9, R136, 0x2, P6 ;  /* 0x0000008809077211 */ /* 0x000fe400030f16ff */
[C---:B-1----:R-:W-:Y:S02]  /*24a90*/  LEA R4, P6, R3.reuse, R0, 0x2 ;  /* 0x0000000003047211 */ /* 0x042fe400078c10ff */
[C---:B------:R-:W-:Y:S01]  /*24aa0*/  IADD3 R9, R3.reuse, UR4, RZ ;  /* 0x0000000403097c10 */ /* 0x040fe2000fffe0ff */
[----:B------:R1:W-:Y:S01]  /*24ab0*/  @P1 STG.E desc[UR60][R6.64], R35 ;  /* 0x0000002306001986 */ /* 0x0003e2000c10193c */
[----:B------:R-:W-:-:S03]  /*24ac0*/  LEA.HI.X.SX32 R5, R3, R136, 0x2, P6 ;  /* 0x0000008803057211 */ /* 0x000fc600030f16ff */
[----:B------:R-:W-:Y:S02]  /*24ad0*/  VIADD R3, R9, UR4 ;  /* 0x0000000409037c36 */ /* 0x000fe40008000000 */
[----:B------:R1:W-:Y:S01]  /*24ae0*/  @P5 STG.E desc[UR60][R4.64], R36 ;  /* 0x0000002404005986 */ /* 0x0003e2000c10193c */
[----:B------:R-:W-:Y:S01]  /*24af0*/  ISETP.LT.AND P1, PT, R11, UR5, !P0 ;  /* 0x000000050b007c0c */ /* 0x000fe2000c721270 */
[----:B------:R-:W-:Y:S02]  /*24b00*/  ULDC UR5, c[0x0][0x22c] ;  /* 0x00008b0000057ab9 */ /* 0x000fe40000000800 */
        /* <DEDUP_REMOVED lines=26> */
[----:B------:R-:W-:Y:S01]  /*24cb0*/  LEA.HI.X.SX32 R5, R3, R136, 0x2, P6 ;  /* 0x0000008803057211 */ /* 0x000fe200030f16ff */
[C---:B------:R-:W-:Y:S01]  /*24cc0*/  VIADD R3, R9.reuse, UR4 ;  /* 0x0000000409037c36 */ /* 0x040fe20008000000 */
[----:B-1----:R-:W-:-:S03]  /*24cd0*/  LEA R6, P6, R9, R0, 0x2 ;  /* 0x0000000009067211 */ /* 0x002fc600078c10ff */
[----:B------:R1:W-:Y:S01]  /*24ce0*/  @P1 STG.E desc[UR60][R4.64], R38 ;  /* 0x0000002604001986 */ /* 0x0003e2000c10193c */
[----:B------:R-:W-:Y:S01]  /*24cf0*/  LEA.HI.X.SX32 R7, R9, R136, 0x2, P6 ;  /* 0x0000008809077211 */ /* 0x000fe200030f16ff */
[----:B------:R-:W-:-:S04]  /*24d00*/  VIADD R9, R3, UR4 ;  /* 0x0000000403097c36 */ /* 0x000fc80008000000 */
        /* <DEDUP_REMOVED lines=26> */
[----:B------:R-:W-:-:S03]  /*24eb0*/  ULDC UR5, c[0x0][0x22c] ;  /* 0x00008b0000057ab9 */ /* 0x000fc60000000800 */
[----:B------:R-:W3:Y:S04]  /*24ec0*/  LDL.LU R17, [R1+0xb5c] ;  /* 0x000b5c0001117983 */ /* 0x000ee80000300800 */
[----:B------:R-:W3:Y:S04]  /*24ed0*/  LDL.LU R16, [R1+0xb4c] ;  /* 0x000b4c0001107983 */ /* 0x000ee80000300800 */
[----:B------:R-:W3:Y:S01]  /*24ee0*/  LDL.LU R14, [R1+0xb44] ;  /* 0x000b4400010e7983 */ /* 0x000ee20000300800 */
[C---:B------:R-:W-:Y:S01]  /*24ef0*/  VIADD R3, R9.reuse, UR4 ;  /* 0x0000000409037c36 */ /* 0x040fe20008000000 */
[----:B------:R-:W-:-:S02]  /*24f00*/  LEA R6, P6, R9, R0, 0x2 ;  /* 0x0000000009067211 */ /* 0x000fc400078c10ff */
[----:B------:R-:W3:Y:S02]  /*24f10*/  LDL.LU R15, [R1+0xb34] ;  /* 0x000b3400010f7983 */ /* 0x000ee40000300800 */
[----:B------:R-:W-:Y:S01]  /*24f20*/  LEA.HI.X.SX32 R7, R9, R136, 0x2, P6 ;  /* 0x0000008809077211 */ /* 0x000fe200030f16ff */
[C---:B------:R-:W-:Y:S01]  /*24f30*/  VIADD R9, R3.reuse, UR4 ;  /* 0x0000000403097c36 */ /* 0x040fe20008000000 */
[----:B-1----:R-:W-:-:S03]  /*24f40*/  LEA R4, P6, R3, R0, 0x2 ;  /* 0x0000000003047211 */ /* 0x002fc600078c10ff */
[----:B------:R1:W-:Y:S01]  /*24f50*/  @P1 STG.E desc[UR60][R6.64], R48 ;  /* 0x0000003006001986 */ /* 0x0003e2000c10193c */
[----:B------:R-:W-:Y:S01]  /*24f60*/  LEA.HI.X.SX32 R5, R3, R136, 0x2, P6 ;  /* 0x0000008803057211 */ /* 0x000fe200030f16ff */
[----:B------:R-:W-:Y:S01]  /*24f70*/  VIADD R3, R9, UR4 ;  /* 0x0000000409037c36 */ /* 0x000fe20008000000 */
[----:B------:R-:W-:Y:S01]  /*24f80*/  ISETP.LT.AND P1, PT, R11, UR5, !P0 ;  /* 0x000000050b007c0c */ /* 0x000fe2000c721270 */
[----:B------:R-:W-:Y:S02]  /*24f90*/  ULDC UR5, c[0x0][0x22c] ;  /* 0x00008b0000057ab9 */ /* 0x000fe40000000800 */
[----:B------:R1:W-:Y:S02]  /*24fa0*/  @P5 STG.E desc[UR60][R4.64], R41 ;  /* 0x0000002904005986 */ /* 0x0003e4000c10193c */
[----:B-1----:R-:W-:-:S04]  /*24fb0*/  LEA R6, P6, R9, R0, 0x2 ;  /* 0x0000000009067211 */ /* 0x002fc800078c10ff */
[----:B------:R-:W-:Y:S02]  /*24fc0*/  LEA.HI.X.SX32 R7, R9, R136, 0x2, P6 ;  /* 0x0000008809077211 */ /* 0x000fe400030f16ff */
[C---:B------:R-:W-:Y:S02]  /*24fd0*/  LEA R4, P6, R3.reuse, R0, 0x2 ;  /* 0x0000000003047211 */ /* 0x040fe400078c10ff */
[C---:B------:R-:W-:Y:S01]  /*24fe0*/  IADD3 R9, R3.reuse, UR4, RZ ;  /* 0x0000000403097c10 */ /* 0x040fe2000fffe0ff */
[----:B------:R1:W-:Y:S01]  /*24ff0*/  @P4 STG.E desc[UR60][R6.64], R49 ;  /* 0x0000003106004986 */ /* 0x0003e2000c10193c */
[----:B------:R-:W-:-:S03]  /*25000*/  LEA.HI.X.SX32 R5, R3, R136, 0x2, P6 ;  /* 0x0000008803057211 */ /* 0x000fc600030f16ff */
[C---:B------:R-:W-:Y:S01]  /*25010*/  VIADD R3, R9.reuse, UR4 ;  /* 0x0000000409037c36 */ /* 0x040fe20008000000 */
[----:B----4-:R-:W-:Y:S01]  /*25020*/  ISETP.LT.AND P5, PT, R10, UR5, !P0 ;  /* 0x000000050a007c0c */ /* 0x010fe2000c7a1270 */
[----:B------:R-:W-:Y:S01]  /*25030*/  ULDC UR5, c[0x0][0x22c] ;  /* 0x00008b0000057ab9 */ /* 0x000fe20000000800 */
[----:B------:R4:W-:Y:S01]  /*25040*/  @P3 STG.E desc[UR60][R4.64], R42 ;  /* 0x0000002a04003986 */ /* 0x0009e2000c10193c */
[----:B--2---:R-:W-:Y:S01]  /*25050*/  ISETP.LT.AND P4, PT, R8, UR5, !P0 ;  /* 0x0000000508007c0c */ /* 0x004fe2000c781270 */
[----:B------:R-:W-:Y:S01]  /*25060*/  ULDC UR5, c[0x0][0x22c] ;  /* 0x00008b0000057ab9 */ /* 0x000fe20000000800 */
[----:B------:R-:W-:Y:S02]  /*25070*/  LEA R8, P6, R9, R0, 0x2 ;  /* 0x0000000009087211 */ /* 0x000fe400078c10ff */
[----:B------:R-:W-:Y:S01]  /*25080*/  ISETP.LT.AND P3, PT, R13, UR5, !P0 ;  /* 0x000000050d007c0c */ /* 0x000fe2000c761270 */
[----:B------:R-:W-:Y:S01]  /*25090*/  VIADD R13, R3, UR4 ;  /* 0x00000004030d7c36 */ /* 0x000fe20008000000 */
[----:B------:R-:W-:Y:S01]  /*250a0*/  LEA.HI.X.SX32 R9, R9, R136, 0x2, P6 ;  /* 0x0000008809097211 */ /* 0x000fe200030f16ff */
[----:B------:R-:W-:Y:S01]  /*250b0*/  ULDC UR5, c[0x0][0x22c] ;  /* 0x00008b0000057ab9 */ /* 0x000fe20000000800 */
[----:B------:R-:W-:-:S04]  /*250c0*/  LEA R10, P6, R3, R0, 0x2 ;  /* 0x00000000030a7211 */ /* 0x000fc800078c10ff */
[----:B------:R-:W-:Y:S01]  /*250d0*/  LEA.HI.X.SX32 R11, R3, R136, 0x2, P6 ;  /* 0x00000088030b7211 */ /* 0x000fe200030f16ff */
[C---:B------:R-:W-:Y:S01]  /*250e0*/  VIADD R3, R13.reuse, UR4 ;  /* 0x000000040d037c36 */ /* 0x040fe20008000000 */
[C---:B-1----:R-:W-:Y:S01]  /*250f0*/  LEA R6, P6, R13.reuse, R0, 0x2 ;  /* 0x000000000d067211 */ /* 0x042fe200078c10ff */
[----:B------:R1:W-:Y:S03]  /*25100*/  @P2 STG.E desc[UR60][R8.64], R50 ;  /* 0x0000003208002986 */ /* 0x0003e6000c10193c */
[----:B------:R-:W-:Y:S02]  /*25110*/  LEA.HI.X.SX32 R7, R13, R136, 0x2, P6 ;  /* 0x000000880d077211 */ /* 0x000fe400030f16ff */
[C---:B----4-:R-:W-:Y:S01]  /*25120*/  LEA R4, P6, R3.reuse, R0, 0x2 ;  /* 0x0000000003047211 */ /* 0x050fe200078c10ff */
[----:B------:R2:W-:Y:S03]  /*25130*/  @P1 STG.E desc[UR60][R10.64], R43 ;  /* 0x0000002b0a001986 */ /* 0x0005e6000c10193c */
[----:B------:R-:W-:Y:S01]  /*25140*/  LEA.HI.X.SX32 R5, R3, R136, 0x2, P6 ;  /* 0x0000008803057211 */ /* 0x000fe200030f16ff */
[----:B------:R4:W-:Y:S04]  /*25150*/  @P5 STG.E desc[UR60][R6.64], R51 ;  /* 0x0000003306005986 */ /* 0x0009e8000c10193c */
[----:B------:R4:W-:Y:S01]  /*25160*/  @P4 STG.E desc[UR60][R4.64], R88 ;  /* 0x0000005804004986 */ /* 0x0009e2000c10193c */
[----:B---3--:R-:W-:Y:S01]  /*25170*/  ISETP.LT.AND P2, PT, R12, UR5, !P0 ;  /* 0x000000050c007c0c */ /* 0x008fe2000c741270 */
[----:B------:R-:W-:-:S02]  /*25180*/  ULDC UR5, c[0x0][0x22c] ;  /* 0x00008b0000057ab9 */ /* 0x000fc40000000800 */
[----:B------:R-:W3:Y:S01]  /*25190*/  LDL.LU R12, [R1+0xb2c] ;  /* 0x000b2c00010c7983 */ /* 0x000ee20000300800 */
[----:B------:R-:W-:Y:S01]  /*251a0*/  ISETP.LT.AND P1, PT, R17, UR5, !P0 ;  /* 0x0000000511007c0c */ /* 0x000fe2000c721270 */
[----:B------:R-:W-:Y:S02]  /*251b0*/  ULDC UR5, c[0x0][0x22c] ;  /* 0x00008b0000057ab9 */ /* 0x000fe40000000800 */
[----:B------:R-:W3:Y:S01]  /*251c0*/  LDL.LU R17, [R1+0xb1c] ;  /* 0x000b1c0001117983 */ /* 0x000ee20000300800 */
[----:B------:R-:W-:Y:S01]  /*251d0*/  ISETP.LT.AND P5, PT, R16, UR5, !P0 ;  /* 0x0000000510007c0c */ /* 0x000fe2000c7a1270 */
[----:B------:R-:W-:Y:S02]  /*251e0*/  ULDC UR5, c[0x0][0x22c] ;  /* 0x00008b0000057ab9 */ /* 0x000fe40000000800 */
[----:B------:R-:W3:Y:S01]  /*251f0*/  LDL.LU R16, [R1+0xb14] ;  /* 0x000b140001107983 */ /* 0x000ee20000300800 */
[----:B------:R-:W-:Y:S01]  /*25200*/  ISETP.LT.AND P4, PT, R14, UR5, !P0 ;  /* 0x000000050e007c0c */ /* 0x000fe2000c781270 */
[----:B------:R-:W-:-:S02]  /*25210*/  VIADD R13, R3, UR4 ;  /* 0x00000004030d7c36 */ /* 0x000fc40008000000 */
[----:B------:R-:W3:Y:S01]  /*25220*/  LDL.LU R14, [R1+0xb04] ;  /* 0x000b0400010e7983 */ /* 0x000ee20000300800 */
[----:B------:R-:W-:Y:S01]  /*25230*/  ULDC UR5, c[0x0][0x22c] ;  /* 0x00008b0000057ab9 */ /* 0x000fe20000000800 */
[C---:B------:R-:W-:Y:S01]  /*25240*/  VIADD R3, R13.reuse, UR4 ;  /* 0x000000040d037c36 */ /* 0x040fe20008000000 */
[----:B-1----:R-:W-:-:S04]  /*25250*/  LEA R8, P6, R13, R0, 0x2 ;  /* 0x000000000d087211 */ /* 0x002fc800078c10ff */
[----:B------:R-:W-:Y:S01]  /*25260*/  LEA.HI.X.SX32 R9, R13, R136, 0x2, P6 ;  /* 0x000000880d097211 */ /* 0x000fe200030f16ff */
[C---:B------:R-:W-:Y:S01]  /*25270*/  VIADD R13, R3.reuse, UR4 ;  /* 0x00000004030d7c36 */ /* 0x040fe20008000000 */
[----:B--2---:R-:W-:-:S04]  /*25280*/  LEA R10, P6, R3, R0, 0x2 ;  /* 0x00000000030a7211 */ /* 0x004fc800078c10ff */
[----:B------:R-:W-:Y:S01]  /*25290*/  LEA.HI.X.SX32 R11, R3, R136, 0x2, P6 ;  /* 0x00000088030b7211 */ /* 0x000fe200030f16ff */
[C---:B------:R-:W-:Y:S01]  /*252a0*/  VIADD R3, R13.reuse, UR4 ;  /* 0x000000040d037c36 */ /* 0x040fe20008000000 */
[----:B----4-:R-:W-:Y:S01]  /*252b0*/  LEA R6, P6, R13, R0, 0x2 ;  /* 0x000000000d067211 */ /* 0x010fe200078c10ff */
[----:B------:R1:W-:Y:S01]  /*252c0*/  @P3 STG.E desc[UR60][R8.64], R52 ;  /* 0x0000003408003986 */ /* 0x0003e2000c10193c */
[----:B------:R-:W-:Y:S01]  /*252d0*/  ISETP.LT.AND P3, PT, R15, UR5, !P0 ;  /* 0x000000050f007c0c */ /* 0x000fe2000c761270 */
[----:B------:R-:W-:Y:S01]  /*252e0*/  ULDC UR5, c[0x0][0x22c] ;  /* 0x00008b0000057ab9 */ /* 0x000fe20000000800 */
[----:B------:R-:W-:Y:S01]  /*252f0*/  LEA.HI.X.SX32 R7, R13, R136, 0x2, P6 ;  /* 0x000000880d077211 */ /* 0x000fe200030f16ff */
[----:B------:R-:W2:Y:S01]  /*25300*/  LDL.LU R15, [R1+0xafc] ;  /* 0x000afc00010f7983 */ /* 0x000ea20000300800 */
[C---:B------:R-:W-:Y:S01]  /*25310*/  LEA R4, P6, R3.reuse, R0, 0x2 ;  /* 0x0000000003047211 */ /* 0x040fe200078c10ff */
[C---:B------:R-:W-:Y:S02]  /*25320*/  VIADD R13, R3.reuse, UR4 ;  /* 0x00000004030d7c36 */ /* 0x040fe40008000000 */
[----:B------:R4:W-:Y:S01]  /*25330*/  @P2 STG.E desc[UR60][R10.64], R89 ;  /* 0x000000590a002986 */ /* 0x0009e2000c10193c */
[----:B------:R-:W-:-:S02]  /*25340*/  LEA.HI.X.SX32 R5, R3, R136, 0x2, P6 ;  /* 0x0000008803057211 */ /* 0x000fc400030f16ff */
[C---:B-1----:R-:W-:Y:S01]  /*25350*/  LEA R8, P6, R13.reuse, R0, 0x2 ;  /* 0x000000000d087211 */ /* 0x042fe200078c10ff */
        /* <DEDUP_REMOVED lines=18> */
[----:B----4-:R-:W-:-:S04]  /*25480*/  LEA R10, P6, R3, R0, 0x2 ;  /* 0x00000000030a7211 */ /* 0x010fc800078c10ff */
[----:B------:R-:W-:Y:S01]  /*25490*/  LEA.HI.X.SX32 R11, R3, R136, 0x2, P6 ;  /* 0x00000088030b7211 */ /* 0x000fe200030f16ff */
[C---:B------:R-:W-:Y:S01]  /*254a0*/  VIADD R3, R13.reuse, UR4 ;  /* 0x000000040d037c36 */ /* 0x040fe20008000000 */
[----:B-1----:R-:W-:-:S04]  /*254b0*/  LEA R6, P6, R13, R0, 0x2 ;  /* 0x000000000d067211 */ /* 0x002fc800078c10ff */
[----:B------:R-:W-:Y:S02]  /*254c0*/  LEA.HI.X.SX32 R7, R13, R136, 0x2, P6 ;  /* 0x000000880d077211 */ /* 0x000fe400030f16ff */
[C---:B------:R-:W-:Y:S02]  /*254d0*/  LEA R4, P6, R3.reuse, R0, 0x2 ;  /* 0x0000000003047211 */ /* 0x040fe400078c10ff */
[----:B------:R-:W-:Y:S01]  /*254e0*/  IADD3 R13, R3, UR4, RZ ;  /* 0x00000004030d7c10 */ /* 0x000fe2000fffe0ff */
[----:B------:R1:W-:Y:S01]  /*254f0*/  @P3 STG.E desc[UR60][R10.64], R91 ;  /* 0x0000005b0a003986 */ /* 0x0003e2000c10193c */
[----:B--2---:R-:W-:Y:S01]  /*25500*/  ISETP.LT.AND P3, PT, R15, UR5, !P0 ;  /* 0x000000050f007c0c */ /* 0x004fe2000c761270 */
[----:B------:R-:W-:Y:S01]  /*25510*/  ULDC UR5, c[0x0][0x22c] ;  /* 0x00008b0000057ab9 */ /* 0x000fe20000000800 */
[----:B------:R-:W-:Y:S01]  /*25520*/  LEA.HI.X.SX32 R5, R3, R136, 0x2, P6 ;  /* 0x0000008803057211 */ /* 0x000fe200030f16ff */
[----:B------:R-:W2:Y:S01]  /*25530*/  LDL.LU R15, [R1+0xab4] ;  /* 0x000ab400010f7983 */ /* 0x000ea20000300800 */
[C---:B------:R-:W-:Y:S01]  /*25540*/  VIADD R3, R13.reuse, UR4 ;  /* 0x000000040d037c36 */ /* 0x040fe20008000000 */
[----:B------:R-:W-:-:S02]  /*25550*/  LEA R8, P6, R13, R0, 0x2 ;  /* 0x000000000d087211 */ /* 0x000fc400078c10ff */
[----:B------:R4:W-:Y:S02]  /*25560*/  @P2 STG.E desc[UR60][R6.64], R55 ;  /* 0x0000003706002986 */ /* 0x0009e4000c10193c */
[----:B------:R-:W-:Y:S02]  /*25570*/  LEA.HI.X.SX32 R9, R13, R136, 0x2, P6 ;  /* 0x000000880d097211 */ /* 0x000fe400030f16ff */
        /* <DEDUP_REMOVED lines=23> */
[----:B------:R-:W-:Y:S01]  /*256f0*/  LEA.HI.X.SX32 R5, R3, R136, 0x2, P6 ;  /* 0x0000008803057211 */ /* 0x000fe200030f16ff */
[C---:B------:R-:W-:Y:S01]  /*25700*/  VIADD R3, R13.reuse, UR4 ;  /* 0x000000040d037c36 */ /* 0x040fe20008000000 */
[C---:B------:R-:W-:Y:S01]  /*25710*/  LEA R8, P6, R13.reuse, R0, 0x2 ;  /* 0x000000000d087211 */ /* 0x040fe200078c10ff */
[----:B------:R1:W-:Y:S03]  /*25720*/  @P3 STG.E desc[UR60][R6.64], R57 ;  /* 0x0000003906003986 */ /* 0x0003e6000c10193c */
[----:B------:R-:W-:Y:S01]  /*25730*/  LEA.HI.X.SX32 R9, R13, R136, 0x2, P6 ;  /* 0x000000880d097211 */ /* 0x000fe200030f16ff */
[----:B------:R-:W-:Y:S01]  /*25740*/  VIADD R13, R3, UR4 ;  /* 0x00000004030d7c36 */ /* 0x000fe20008000000 */
[----:B--2---:R-:W-:Y:S01]  /*25750*/  ISETP.LT.AND P3, PT, R15, UR5, !P0 ;  /* 0x000000050f007c0c */ /* 0x004fe2000c761270 */
[----:B------:R-:W-:Y:S01]  /*25760*/  ULDC UR5, c[0x0][0x22c] ;  /* 0x00008b0000057ab9 */ /* 0x000fe20000000800 */
[----:B------:R-:W2:Y:S01]  /*25770*/  LDL.LU R15, [R1+0xa7c] ;  /* 0x000a7c00010f7983 */ /* 0x000ea20000300800 */
[----:B------:R-:W-:-:S03]  /*25780*/  LEA R10, P6, R3, R0, 0x2 ;  /* 0x00000000030a7211 */ /* 0x000fc600078c10ff */
[----:B------:R4:W-:Y:S01]  /*25790*/  @P2 STG.E desc[UR60][R4.64], R94 ;  /* 0x0000005e04002986 */ /* 0x0009e2000c10193c */
        /* <DEDUP_REMOVED lines=51> */
[----:B------:R-:W-:-:S02]  /*25ad0*/  ULDC UR5, c[0x0][0x22c] ;  /* 0x00008b0000057ab9 */ /* 0x000fc40000000800 */
[----:B------:R-:W3:Y:S01]  /*25ae0*/  LDL.LU R14, [R1+0xa58] ;  /* 0x000a5800010e7983 */ /* 0x000ee20000300800 */
[----:B------:R-:W-:-:S04]  /*25af0*/  IADD3 R13, R3, UR4, RZ ;  /* 0x00000004030d7c10 */ /* 0x000fc8000fffe0ff */
[C---:B----4-:R-:W-:Y:S01]  /*25b00*/  LEA R8, P6, R13.reuse, R0, 0x2 ;  /* 0x000000000d087211 */ /* 0x050fe200078c10ff */
[----:B------:R-:W-:-:S03]  /*25b10*/  VIADD R3, R13, UR4 ;  /* 0x000000040d037c36 */ /* 0x000fc60008000000 */
        /* <DEDUP_REMOVED lines=43> */
[C---:B------:R-:W-:Y:S01]  /*25dd0*/  VIADD R3, R13.reuse, UR4 ;  /* 0x000000040d037c36 */ /* 0x040fe20008000000 */
[----:B------:R-:W-:Y:S02]  /*25de0*/  LEA R8, P6, R13, R0, 0x2 ;  /* 0x000000000d087211 */ /* 0x000fe400078c10ff */
[----:B--2---:R-:W-:Y:S01]  /*25df0*/  ISETP.LT.AND P3, PT, R15, UR5, !P0 ;  /* 0x000000050f007c0c */ /* 0x004fe2000c761270 */
[----:B------:R-:W-:Y:S01]  /*25e00*/  ULDC UR5, c[0x0][0x22c] ;  /* 0x00008b0000057ab9 */ /* 0x000fe20000000800 */
[----:B------:R-:W2:Y:S01]  /*25e10*/  LDL.LU R15, [R1+0xa40] ;  /* 0x000a4000010f7983 */ /* 0x000ea20000300800 */
[----:B------:R-:W-:-:S02]  /*25e20*/  LEA.HI.X.SX32 R9, R13, R136, 0x2, P6 ;  /* 0x000000880d097211 */ /* 0x000fc400030f16ff */
[C---:B-1----:R-:W-:Y:S01]  /*25e30*/  LEA R10, P6, R3.reuse, R0, 0x2 ;  /* 0x00000000030a7211 */ /* 0x042fe200078c10ff */
[----:B------:R1:W-:Y:S03]  /*25e40*/  @P2 STG.E desc[UR60][R6.64], R65 ;  /* 0x0000004106002986 */ /* 0x0003e6000c10193c */
[----:B------:R-:W-:Y:S01]  /*25e50*/  LEA.HI.X.SX32 R11, R3, R136, 0x2, P6 ;  /* 0x00000088030b7211 */ /* 0x000fe200030f16ff */
[----:B------:R4:W-:Y:S04]  /*25e60*/  @P1 STG.E desc[UR60][R4.64], R102 ;  /* 0x0000006604001986 */ /* 0x0009e8000c10193c */
        /* <DEDUP_REMOVED lines=17> */
[----:B------:R-:W-:Y:S02]  /*25f80*/  LEA.HI.X.SX32 R7, R13, R136, 0x2, P6 ;  /* 0x000000880d077211 */ /* 0x000fe400030f16ff */
[C---:B----4-:R-:W-:Y:S02]  /*25f90*/  LEA R4, P6, R3.reuse, R0, 0x2 ;  /* 0x0000000003047211 */ /* 0x050fe400078c10ff */
[C---:B------:R-:W-:Y:S02]  /*25fa0*/  IADD3 R13, R3.reuse, UR4, RZ ;  /* 0x00000004030d7c10 */ /* 0x040fe4000fffe0ff */
[----:B------:R-:W-:Y:S02]  /*25fb0*/  LEA.HI.X.SX32 R5, R3, R136, 0x2, P6 ;  /* 0x0000008803057211 */ /* 0x000fe400030f16ff */
[C---:B------:R-:W-:Y:S01]  /*25fc0*/  LEA R8, P6, R13.reuse, R0, 0x2 ;  /* 0x000000000d087211 */ /* 0x040fe200078c10ff */
[C---:B------:R-:W-:Y:S01]  /*25fd0*/  VIADD R3, R13.reuse, UR4 ;  /* 0x000000040d037c36 */ /* 0x040fe20008000000 */
[----:B------:R1:W-:Y:S02]  /*25fe0*/  @P3 STG.E desc[UR60][R6.64], R67 ;  /* 0x0000004306003986 */ /* 0x0003e4000c10193c */
[----:B------:R-:W-:Y:S01]  /*25ff0*/  LEA.HI.X.SX32 R9, R13, R136, 0x2, P6 ;  /* 0x000000880d097211 */ /* 0x000fe200030f16ff */
[C---:B------:R-:W-:Y:S01]  /*26000*/  VIADD R13, R3.reuse, UR4 ;  /* 0x00000004030d7c36 */ /* 0x040fe20008000000 */
[----:B------:R-:W-:-:S02]  /*26010*/  LEA R10, P6, R3, R0, 0x2 ;  /* 0x00000000030a7211 */ /* 0x000fc400078c10ff */
[----:B--2---:R-:W-:Y:S01]  /*26020*/  ISETP.LT.AND P3, PT, R15, UR5, !P0 ;  /* 0x000000050f007c0c */ /* 0x004fe2000c761270 */
[----:B------:R-:W-:Y:S01]  /*26030*/  ULDC UR5, c[0x0][0x22c] ;  /* 0x00008b0000057ab9 */ /* 0x000fe20000000800 */
[----:B------:R-:W2:Y:S01]  /*26040*/  LDL.LU R15, [R1+0xa2c] ;  /* 0x000a2c00010f7983 */ /* 0x000ea20000300800 */
[----:B------:R-:W-:-:S03]  /*26050*/  LEA.HI.X.SX32 R11, R3, R136, 0x2, P6 ;  /* 0x00000088030b7211 */ /* 0x000fc600030f16ff */
[----:B------:R4:W-:Y:S01]  /*26060*/  @P2 STG.E desc[UR60][R4.64], R104 ;  /* 0x0000006804002986 */ /* 0x0009e2000c10193c */
[----:B-1----:R-:W-:-:S03]  /*26070*/  LEA R6, P6, R13, R0, 0x2 ;  /* 0x000000000d067211 */ /* 0x002fc600078c10ff */
[----:B------:R1:W-:Y:S01]  /*26080*/  @P1 STG.E desc[UR60][R8.64], R68 ;  /* 0x0000004408001986 */ /* 0x0003e2000c10193c */
[----:B------:R-:W-:-:S03]  /*26090*/  LEA.HI.X.SX32 R7, R13, R136, 0x2, P6 ;  /* 0x000000880d077211 */ /* 0x000fc600030f16ff */
[----:B------:R1:W-:Y:S04]  /*260a0*/  @P5 STG.E desc[UR60][R10.64], R105 ;  /* 0x000000690a005986 */ /* 0x0003e8000c10193c */
[----:B------:R1:W-:Y:S01]  /*260b0*/  @P4 STG.E desc[UR60][R6.64], R69 ;  /* 0x0000004506004986 */ /* 0x0003e2000c10193c */
[----:B---3--:R-:W-:Y:S01]  /*260c0*/  ISETP.LT.AND P2, PT, R12, UR5, !P0 ;  /* 0x000000050c007c0c */ /* 0x008fe2000c741270 */
[----:B------:R-:W-:Y:S02]  /*260d0*/  ULDC UR5, c[0x0][0x22c] ;  /* 0x00008b0000057ab9 */ /* 0x000fe40000000800 */
[----:B------:R-:W3:Y:S01]  /*260e0*/  LDL.LU R12, [R1+0xa28] ;  /* 0x000a2800010c7983 */ /* 0x000ee20000300800 */
[----:B------:R-:W-:Y:S01]  /*260f0*/  ISETP.LT.AND P1, PT, R17, UR5, !P0 ;  /* 0x0000000511007c0c */ /* 0x000fe2000c721270 */
[----:B------:R-:W-:-:S02]  /*26100*/  ULDC UR5, c[0x0][0x22c] ;  /* 0x00008b0000057ab9 */ /* 0x000fc40000000800 */
[----:B------:R-:W3:Y:S01]  /*26110*/  LDL.LU R17, [R1+0xa24] ;  /* 0x000a240001117983 */ /* 0x000ee20000300800 */
[----:B------:R-:W-:Y:S01]  /*26120*/  ISETP.LT.AND P5, PT, R16, UR5, !P0 ;  /* 0x0000000510007c0c */ /* 0x000fe2000c7a1270 */
[----:B------:R-:W-:Y:S02]  /*26130*/  ULDC UR5, c[0x0][0x22c] ;  /* 0x00008b0000057ab9 */ /* 0x000fe40000000800 */
[----:B------:R-:W3:Y:S01]  /*26140*/  LDL.LU R16, [R1+0xa20] ;  /* 0x000a200001107983 */ /* 0x000ee20000300800 */
[----:B------:R-:W-:Y:S01]  /*26150*/  ISETP.LT.AND P4, PT, R14, UR5, !P0 ;  /* 0x000000050e007c0c */ /* 0x000fe2000c781270 */
[----:B------:R-:W-:Y:S02]  /*26160*/  VIADD R3, R13, UR4 ;  /* 0x000000040d037c36 */ /* 0x000fe40008000000 */
        /* <DEDUP_REMOVED lines=41> */
[----:B----4-:R-:W-:-:S04]  /*26400*/  LEA R10, P6, R3, R0, 0x2 ;  /* 0x00000000030a7211 */ /* 0x010fc800078c10ff */
[----:B------:R-:W-:Y:S01]  /*26410*/  LEA.HI.X.SX32 R11, R3, R136, 0x2, P6 ;  /* 0x00000088030b7211 */ /* 0x000fe200030f16ff */
[C---:B------:R-:W-:Y:S01]  /*26420*/  VIADD R3, R13.reuse, UR4 ;  /* 0x000000040d037c36 */ /* 0x040fe20008000000 */
[C---:B------:R-:W-:Y:S01]  /*26430*/  LEA R6, P6, R13.reuse, R0, 0x2 ;  /* 0x000000000d067211 */ /* 0x040fe200078c10ff */
[----:B------:R1:W-:Y:S03]  /*26440*/  @P3 STG.E desc[UR60][R8.64], R72 ;  /* 0x0000004808003986 */ /* 0x0003e6000c10193c */
[----:B------:R-:W-:Y:S02]  /*26450*/  LEA.HI.X.SX32 R7, R13, R136, 0x2, P6 ;  /* 0x000000880d077211 */ /* 0x000fe400030f16ff */
[----:B------:R-:W-:Y:S02]  /*26460*/  LEA R4, P6, R3, R0, 0x2 ;  /* 0x0000000003047211 */ /* 0x000fe400078c10ff */
[----:B--2---:R-:W-:Y:S01]  /*26470*/  ISETP.LT.AND P3, PT, R15, UR5, !P0 ;  /* 0x000000050f007c0c */ /* 0x004fe2000c761270 */
[----:B------:R-:W-:Y:S01]  /*26480*/  ULDC UR5, c[0x0][0x22c] ;  /* 0x00008b0000057ab9 */ /* 0x000fe20000000800 */
[----:B------:R-:W2:Y:S01]  /*26490*/  LDL.LU R15, [R1+0xa04] ;  /* 0x000a0400010f7983 */ /* 0x000ea20000300800 */
[----:B------:R-:W-:-:S02]  /*264a0*/  IADD3 R13, R3, UR4, RZ ;  /* 0x00000004030d7c10 */ /* 0x000fc4000fffe0ff */
[----:B------:R-:W-:Y:S01]  /*264b0*/  LEA.HI.X.SX32 R5, R3, R136, 0x2, P6 ;  /* 0x0000008803057211 */ /* 0x000fe200030f16ff */
        /* <DEDUP_REMOVED lines=88> */
[----:B------:R-:W-:Y:S02]  /*26a40*/  ULDC UR5, c[0x0][0x22c] ;  /* 0x00008b0000057ab9 */ /* 0x000fe40000000800 */
[C---:B-1----:R-:W-:Y:S02]  /*26a50*/  LEA R4, P6, R3.reuse, R0, 0x2 ;  /* 0x0000000003047211 */ /* 0x042fe400078c10ff */
[C---:B------:R-:W-:Y:S02]  /*26a60*/  IADD3 R13, R3.reuse, UR4, RZ ;  /* 0x00000004030d7c10 */ /* 0x040fe4000fffe0ff */
[----:B------:R-:W-:Y:S02]  /*26a70*/  LEA.HI.X.SX32 R5, R3, R136, 0x2, P6 ;  /* 0x0000008803057211 */ /* 0x000fe400030f16ff */
[C---:B----4-:R-:W-:Y:S01]  /*26a80*/  LEA R8, P6, R13.reuse, R0, 0x2 ;  /* 0x000000000d087211 */ /* 0x050fe200078c10ff */
[----:B------:R-:W-:-:S03]  /*26a90*/  VIADD R3, R13, UR4 ;  /* 0x000000040d037c36 */ /* 0x000fc60008000000 */
        /* <DEDUP_REMOVED lines=70> */
[----:B------:R-:W-:Y:S02]  /*26f00*/  LEA.HI.X.SX32 R7, R13, R136, 0x2, P6 ;  /* 0x000000880d077211 */ /* 0x000fe400030f16ff */
[C---:B------:R-:W-:Y:S02]  /*26f10*/  IADD3 R13, R3.reuse, UR4, RZ ;  /* 0x00000004030d7c10 */ /* 0x040fe4000fffe0ff */
        /* <DEDUP_REMOVED lines=20> */
[----:B------:R-:W-:Y:S01]  /*27060*/  ISETP.LT.AND P5, PT, R16, UR5, !P0 ;  /* 0x0000000510007c0c */ /* 0x000fe2000c7a1270 */
[----:B------:R-:W-:Y:S01]  /*27070*/  ULDC UR5, c[0x0][0x22c] ;  /* 0x00008b0000057ab9 */ /* 0x000fe20000000800 */
[----:B------:R-:W3:Y:S01]  /*27080*/  LDL.LU R16, [R1+0x988] ;  /* 0x0009880001107983 */ /* 0x000ee20000300800 */
[----:B------:R-:W-:Y:S01]  /*27090*/  ISETP.LT.AND P4, PT, R14, UR5, !P0 ;  /* 0x000000050e007c0c */ /* 0x000fe2000c781270 */
[----:B----4-:R-:W-:Y:S02]  /*270a0*/  VIADD R7, R3, UR4 ;  /* 0x0000000403077c36 */ /* 0x010fe40008000000 */
[----:B------:R-:W4:Y:S01]  /*270b0*/  LDL.LU R14, [R1+0x984] ;  /* 0x00098400010e7983 */ /* 0x000f220000300800 */
[----:B------:R-:W-:Y:S01]  /*270c0*/  ULDC UR5, c[0x0][0x22c] ;  /* 0x00008b0000057ab9 */ /* 0x000fe20000000800 */
[C---:B------:R-:W-:Y:S01]  /*270d0*/  VIADD R13, R7.reuse, UR4 ;  /* 0x00000004070d7c36 */ /* 0x040fe20008000000 */
[----:B------:R-:W-:-:S04]  /*270e0*/  LEA R2, P6, R7, R0, 0x2 ;  /* 0x0000000007027211 */ /* 0x000fc800078c10ff */
[----:B------:R-:W-:Y:S01]  /*270f0*/  LEA.HI.X.SX32 R3, R7, R136, 0x2, P6 ;  /* 0x0000008807037211 */ /* 0x000fe200030f16ff */
[C---:B------:R-:W-:Y:S01]  /*27100*/  VIADD R7, R13.reuse, UR4 ;  /* 0x000000040d077c36 */ /* 0x040fe20008000000 */
[----:B-1----:R-:W-:-:S03]  /*27110*/  LEA R4, P6, R13, R0, 0x2 ;  /* 0x000000000d047211 */ /* 0x002fc600078c10ff */
[----:B------:R-:W-:Y:S01]  /*27120*/  VIADD R9, R7, UR4 ;  /* 0x0000000407097c36 */ /* 0x000fe20008000000 */
[----:B------:R-:W-:Y:S02]  /*27130*/  LEA.HI.X.SX32 R5, R13, R136, 0x2, P6 ;  /* 0x000000880d057211 */ /* 0x000fe400030f16ff */
[----:B------:R-:W-:Y:S01]  /*27140*/  LEA R6, P6, R7, R0, 0x2 ;  /* 0x0000000007067211 */ /* 0x000fe200078c10ff */
[----:B------:R-:W-:Y:S01]  /*27150*/  VIADD R13, R9, UR4 ;  /* 0x00000004090d7c36 */ /* 0x000fe20008000000 */
[----:B------:R1:W-:Y:S02]  /*27160*/  @P3 STG.E desc[UR60][R2.64], R131 ;  /* 0x0000008302003986 */ /* 0x0003e4000c10193c */
[----:B------:R-:W-:Y:S01]  /*27170*/  LEA.HI.X.SX32 R7, R7, R136, 0x2, P6 ;  /* 0x0000008807077211 */ /* 0x000fe200030f16ff */
[----:B------:R-:W-:Y:S01]  /*27180*/  VIADD R11, R13, UR4 ;  /* 0x000000040d0b7c36 */ /* 0x000fe20008000000 */
[----:B------:R1:W-:Y:S01]  /*27190*/  @P2 STG.E desc[UR60][R4.64], R84 ;  /* 0x0000005404002986 */ /* 0x0003e2000c10193c */
[----:B--2---:R-:W-:-:S02]  /*271a0*/  ISETP.LT.AND P3, PT, R15, UR5, !P0 ;  /* 0x000000050f007c0c */ /* 0x004fc4000c761270 */
[----:B------:R-:W-:Y:S01]  /*271b0*/  VIADD R15, R11, UR4 ;  /* 0x000000040b0f7c36 */ /* 0x000fe20008000000 */
[----:B------:R2:W-:Y:S01]  /*271c0*/  @P1 STG.E desc[UR60][R6.64], R20 ;  /* 0x0000001406001986 */ /* 0x0005e2000c10193c */
[-C--:B------:R-:W-:Y:S01]  /*271d0*/  LEA R8, P1, R13, R0.reuse, 0x2 ;  /* 0x000000000d087211 */ /* 0x080fe200078210ff */
[----:B------:R-:W-:Y:S01]  /*271e0*/  ULDC UR5, c[0x0][0x22c] ;  /* 0x00008b0000057ab9 */ /* 0x000fe20000000800 */
[----:B-1----:R-:W-:Y:S01]  /*271f0*/  LEA R2, P6, R9, R0, 0x2 ;  /* 0x0000000009027211 */ /* 0x002fe200078c10ff */
[----:B------:R-:W-:-:S03]  /*27200*/  VIADD R17, R15, UR4 ;  /* 0x000000040f117c36 */ /* 0x000fc60008000000 */
[-C--:B------:R-:W-:Y:S02]  /*27210*/  LEA.HI.X.SX32 R3, R9, R136.reuse, 0x2, P6 ;  /* 0x0000008809037211 */ /* 0x080fe400030f16ff */
[----:B------:R-:W-:Y:S01]  /*27220*/  LEA.HI.X.SX32 R9, R13, R136, 0x2, P1 ;  /* 0x000000880d097211 */ /* 0x000fe200008f16ff */
[----:B------:R-:W-:Y:S01]  /*27230*/  VIADD R19, R17, UR4 ;  /* 0x0000000411137c36 */ /* 0x000fe20008000000 */
[-C--:B------:R-:W-:Y:S01]  /*27240*/  LEA R4, P1, R15, R0.reuse, 0x2 ;  /* 0x000000000f047211 */ /* 0x080fe200078210ff */
[----:B------:R-:W-:Y:S01]  /*27250*/  ULDC UR4, c[0x0][0x22c] ;  /* 0x00008b0000047ab9 */ /* 0x000fe20000000800 */
[----:B------:R-:W-:Y:S02]  /*27260*/  LEA R10, P6, R11, R0, 0x2 ;  /* 0x000000000b0a7211 */ /* 0x000fe400078c10ff */
[-C--:B------:R-:W-:Y:S02]  /*27270*/  LEA.HI.X.SX32 R5, R15, R136.reuse, 0x2, P1 ;  /* 0x000000880f057211 */ /* 0x080fe400008f16ff */
[----:B------:R-:W-:Y:S01]  /*27280*/  LEA.HI.X.SX32 R11, R11, R136, 0x2, P6 ;  /* 0x000000880b0b7211 */ /* 0x000fe200030f16ff */
[----:B------:R1:W-:Y:S04]  /*27290*/  @P5 STG.E desc[UR60][R2.64], R85 ;  /* 0x0000005502005986 */ /* 0x0003e8000c10193c */
[----:B------:R1:W-:Y:S04]  /*272a0*/  @P4 STG.E desc[UR60][R8.64], R21 ;  /* 0x0000001508004986 */ /* 0x0003e8000c10193c */
[----:B------:R1:W-:Y:S01]  /*272b0*/  @P3 STG.E desc[UR60][R10.64], R86 ;  /* 0x000000560a003986 */ /* 0x0003e2000c10193c */
[----:B---3--:R-:W-:-:S02]  /*272c0*/  ISETP.LT.AND P2, PT, R12, UR5, !P0 ;  /* 0x000000050c007c0c */ /* 0x008fc4000c741270 */
[C---:B------:R-:W-:Y:S02]  /*272d0*/  LEA R12, P6, R19.reuse, R0, 0x2 ;  /* 0x00000000130c7211 */ /* 0x040fe400078c10ff */
[----:B------:R-:W-:Y:S01]  /*272e0*/  ISETP.LT.AND P1, PT, R16, UR4, !P0 ;  /* 0x0000000410007c0c */ /* 0x000fe2000c721270 */
[----:B------:R-:W-:Y:S01]  /*272f0*/  ULDC UR4, c[0x0][0x22c] ;  /* 0x00008b0000047ab9 */ /* 0x000fe20000000800 */
[----:B------:R-:W-:Y:S02]  /*27300*/  LEA.HI.X.SX32 R13, R19, R136, 0x2, P6 ;  /* 0x00000088130d7211 */ /* 0x000fe400030f16ff */
[----:B----4-:R-:W-:Y:S02]  /*27310*/  ISETP.LT.AND P0, PT, R14, UR4, !P0 ;  /* 0x000000040e007c0c */ /* 0x010fe4000c701270 */
[----:B--2---:R-:W-:-:S04]  /*27320*/  LEA R6, P6, R17, R0, 0x2 ;  /* 0x0000000011067211 */ /* 0x004fc800078c10ff */
[----:B------:R-:W-:Y:S01]  /*27330*/  LEA.HI.X.SX32 R7, R17, R136, 0x2, P6 ;  /* 0x0000008811077211 */ /* 0x000fe200030f16ff */
[----:B------:R1:W-:Y:S04]  /*27340*/  @P2 STG.E desc[UR60][R4.64], R22 ;  /* 0x0000001604002986 */ /* 0x0003e8000c10193c */
[----:B------:R1:W-:Y:S02]  /*27350*/  @P1 STG.E desc[UR60][R6.64], R87 ;  /* 0x0000005706001986 */ /* 0x0003e4000c10193c */
[----:B------:R-:W-:Y:S05]  /*27360*/  @!P0 EXIT ;  /* 0x000000000000894d */ /* 0x000fea0003800000 */
[----:B------:R-:W-:Y:S01]  /*27370*/  STG.E desc[UR60][R12.64], R23 ;  /* 0x000000170c007986 */ /* 0x000fe2000c10193c */
[----:B------:R-:W-:Y:S05]  /*27380*/  EXIT ;  /* 0x000000000000794d */ /* 0x000fea0003800000 */
.L_x_2:
[----:B------:R-:W-:-:S00]  /*27390*/  BRA `(.L_x_2) ;  /* 0xfffffffc00fc7947 */ /* 0x000fc0000383ffff */
[----:B------:R-:W-:-:S00]  /*273a0*/  NOP ;  /* 0x0000000000007918 */ /* 0x000fc00000000000 */
        /* <DEDUP_REMOVED lines=13> */
.L_x_3:


//--------------------- .nv.shared.matmul_kernel  --------------------------
	.section	.nv.shared.matmul_kernel,"aw",@nobits
	.sectionflags	@""
	.align	16
	.zero		1024


//--------------------- .nv.shared.reserved.0     --------------------------
	.section	.nv.shared.reserved.0,"aw",@nobits
	.weak		__nv_reservedSMEM_offset_0_alias
	.size		__nv_reservedSMEM_offset_0_alias, 0, 0
	.other		__nv_reservedSMEM_offset_0_alias,@"STO_CUDA_RESERVED_SHARED STV_DEFAULT"
__nv_reservedSMEM_offset_0_alias:
	.zero		0


//--------------------- .nv.constant0.matmul_kernel --------------------------
	.section	.nv.constant0.matmul_kernel,"a",@progbits
	.sectionflags	@""
	.align	4
.nv.constant0.matmul_kernel:
	.zero		608


//--------------------- SYMBOLS --------------------------

	.type		.nv.reservedSmem.offset0,@object
	.size		.nv.reservedSmem.offset0,0x4
